def matmul_kernel(
    a_ptr,
    b_ptr,
    c_ptr,
    M,
    N,
    K,
    stride_am,
    stride_ak,
    stride_bk,
    stride_bn,
    stride_cm,
    stride_cn,
    BLOCK_M: tl.constexpr,
    BLOCK_N: tl.constexpr,
    BLOCK_K: tl.constexpr,
    GROUP_M: tl.constexpr,
):
    pid = tl.program_id(axis=0)
    num_pid_m = tl.cdiv(M, BLOCK_M)
    num_pid_n = tl.cdiv(N, BLOCK_N)
    num_pid_in_group = GROUP_M * num_pid_n
    group_id = pid // num_pid_in_group
    first_pid_m = group_id * GROUP_M
    group_size_m = min(num_pid_m - first_pid_m, GROUP_M)
    pid_m = first_pid_m + ((pid % num_pid_in_group) % group_size_m)
    pid_n = (pid % num_pid_in_group) // group_size_m

    offs_am = (pid_m * BLOCK_M + tl.arange(0, BLOCK_M)) % M
    offs_bn = (pid_n * BLOCK_N + tl.arange(0, BLOCK_N)) % N
    offs_k = tl.arange(0, BLOCK_K)
    a_ptrs = a_ptr + offs_am[:, None] * stride_am + offs_k[None, :] * stride_ak
    b_ptrs = b_ptr + offs_k[:, None] * stride_bk + offs_bn[None, :] * stride_bn

    acc = tl.zeros((BLOCK_M, BLOCK_N), dtype=tl.float32)
    for kk in range(0, tl.cdiv(K, BLOCK_K)):
        a = tl.load(a_ptrs, mask=offs_k[None, :] < K - kk * BLOCK_K, other=0.0)
        b = tl.load(b_ptrs, mask=offs_k[:, None] < K - kk * BLOCK_K, other=0.0)
        acc = tl.dot(a, b, acc)
        a_ptrs += BLOCK_K * stride_ak
        b_ptrs += BLOCK_K * stride_bk

    c = acc.to(c_ptr.dtype.element_ty)
    offs_cm = pid_m * BLOCK_M + tl.arange(0, BLOCK_M)
    offs_cn = pid_n * BLOCK_N + tl.arange(0, BLOCK_N)
    c_ptrs = c_ptr + offs_cm[:, None] * stride_cm + offs_cn[None, :] * stride_cn
    mask = (offs_cm[:, None] < M) & (offs_cn[None, :] < N)
    tl.store(c_ptrs, c, mask=mask)

# config = {"BLOCK_K": 64, "BLOCK_M": 512, "BLOCK_N": 64, "GROUP_M": 1, "arch": "sm_80", "dtype": "bf16", "num_ctas": 1, "num_stages": 3, "num_warps": 4}
# arch = sm_80


// ===== COMPILED SASS (sm_80) =====

	.target	sm_80

	.elftype	@"ET_EXEC"


//--------------------- .note.nv.tkinfo           --------------------------
	.section	.note.nv.tkinfo,"",@"SHT_NOTE"
	.sectionflags	@"SHF_NOTE_NV_TKINFO"
	.tkinfo
        /*0018*/ 	.word	0x00000002
        /*0030*/ 	.string	""
        /*0030*/ 	.string	"ptxas"
        /*0030*/ 	.string	"Cuda compilation tools, release 13.0, V13.0.88"
        /*0030*/ 	.string	"Build cuda_13.0.r13.0/compiler.36424714_0"
        /*0030*/ 	.string	"-v  -suppress-debug-info  -lineinfo  -arch sm_80 "



//--------------------- .note.nv.cuinfo           --------------------------
	.section	.note.nv.cuinfo,"",@"SHT_NOTE"
	.sectionflags	@"SHF_NOTE_NV_CUINFO"
        /*0018*/ 	.short	0x0002
        /*001a*/ 	.short	0x0050
        /*001c*/ 	.short	0x0082
	.zero		2


//--------------------- .nv.info                  --------------------------
	.section	.nv.info,"",@"SHT_CUDA_INFO"
	.align	4


	//----- nvinfo : EIATTR_REGCOUNT
	.align		4
        /*0000*/ 	.byte	0x04, 0x2f
        /*0002*/ 	.short	(.L_1 - .L_0)
	.align		4
.L_0:
        /*0004*/ 	.word	index@(matmul_kernel)
        /*0008*/ 	.word	0x00000020


	//----- nvinfo : EIATTR_FRAME_SIZE
	.align		4
.L_1:
        /*000c*/ 	.byte	0x04, 0x11
        /*000e*/ 	.short	(.L_3 - .L_2)
	.align		4
.L_2:
        /*0010*/ 	.word	index@(matmul_kernel)
        /*0014*/ 	.word	0x000025d8


	//----- nvinfo : EIATTR_MIN_STACK_SIZE
	.align		4
.L_3:
        /*0018*/ 	.byte	0x04, 0x12
        /*001a*/ 	.short	(.L_5 - .L_4)
	.align		4
.L_4:
        /*001c*/ 	.word	index@(matmul_kernel)
        /*0020*/ 	.word	0x000025d8
.L_5:


//--------------------- .nv.info.matmul_kernel    --------------------------
	.section	.nv.info.matmul_kernel,"",@"SHT_CUDA_INFO"
	.sectionflags	@""
	.align	4


	//----- nvinfo : EIATTR_CUDA_API_VERSION
	.align		4
        /*0000*/ 	.byte	0x04, 0x37
        /*0002*/ 	.short	(.L_7 - .L_6)
.L_6:
        /*0004*/ 	.word	0x00000082


	//----- nvinfo : EIATTR_SW2861232_WAR
	.align		4
.L_7:
        /*0008*/ 	.byte	0x01, 0x35
	.zero		2


	//----- nvinfo : EIATTR_PARAM_CBANK
	.align		4
        /*000c*/ 	.byte	0x04, 0x0a
        /*000e*/ 	.short	(.L_9 - .L_8)
	.align		4
.L_8:
        /*0010*/ 	.word	index@(.nv.constant0.matmul_kernel)
        /*0014*/ 	.short	0x0160
        /*0016*/ 	.short	0x0050


	//----- nvinfo : EIATTR_CBANK_PARAM_SIZE
	.align		4
.L_9:
        /*0018*/ 	.byte	0x03, 0x19
        /*001a*/ 	.short	0x0050


	//----- nvinfo : EIATTR_KPARAM_INFO
	.align		4
        /*001c*/ 	.byte	0x04, 0x17
        /*001e*/ 	.short	(.L_11 - .L_10)
.L_10:
        /*0020*/ 	.word	0x00000000
        /*0024*/ 	.short	0x000d
        /*0026*/ 	.short	0x0048
        /*0028*/ 	.byte	0x00, 0xf4, 0x21, 0x00


	//----- nvinfo : EIATTR_KPARAM_INFO
	.align		4
.L_11:
        /*002c*/ 	.byte	0x04, 0x17
        /*002e*/ 	.short	(.L_13 - .L_12)
.L_12:
        /*0030*/ 	.word	0x00000000
        /*0034*/ 	.short	0x000c
        /*0036*/ 	.short	0x0040
        /*0038*/ 	.byte	0x00, 0xf4, 0x21, 0x00


	//----- nvinfo : EIATTR_KPARAM_INFO
	.align		4
.L_13:
        /*003c*/ 	.byte	0x04, 0x17
        /*003e*/ 	.short	(.L_15 - .L_14)
.L_14:
        /*0040*/ 	.word	0x00000000
        /*0044*/ 	.short	0x000b
        /*0046*/ 	.short	0x0038
        /*0048*/ 	.byte	0x00, 0xf0, 0x11, 0x00


	//----- nvinfo : EIATTR_KPARAM_INFO
	.align		4
.L_15:
        /*004c*/ 	.byte	0x04, 0x17
        /*004e*/ 	.short	(.L_17 - .L_16)
.L_16:
        /*0050*/ 	.word	0x00000000
        /*0054*/ 	.short	0x000a
        /*0056*/ 	.short	0x0034
        /*0058*/ 	.byte	0x00, 0xf0, 0x11, 0x00


	//----- nvinfo : EIATTR_KPARAM_INFO
	.align		4
.L_17:
        /*005c*/ 	.byte	0x04, 0x17
        /*005e*/ 	.short	(.L_19 - .L_18)
.L_18:
        /*0060*/ 	.word	0x00000000
        /*0064*/ 	.short	0x0009
        /*0066*/ 	.short	0x0030
        /*0068*/ 	.byte	0x00, 0xf0, 0x11, 0x00


	//----- nvinfo : EIATTR_KPARAM_INFO
	.align		4
.L_19:
        /*006c*/ 	.byte	0x04, 0x17
        /*006e*/ 	.short	(.L_21 - .L_20)
.L_20:
        /*0070*/ 	.word	0x00000000
        /*0074*/ 	.short	0x0008
        /*0076*/ 	.short	0x002c
        /*0078*/ 	.byte	0x00, 0xf0, 0x11, 0x00


	//----- nvinfo : EIATTR_KPARAM_INFO
	.align		4
.L_21:
        /*007c*/ 	.byte	0x04, 0x17
        /*007e*/ 	.short	(.L_23 - .L_22)
.L_22:
        /*0080*/ 	.word	0x00000000
        /*0084*/ 	.short	0x0007
        /*0086*/ 	.short	0x0028
        /*0088*/ 	.byte	0x00, 0xf0, 0x11, 0x00


	//----- nvinfo : EIATTR_KPARAM_INFO
	.align		4
.L_23:
        /*008c*/ 	.byte	0x04, 0x17
        /*008e*/ 	.short	(.L_25 - .L_24)
.L_24:
        /*0090*/ 	.word	0x00000000
        /*0094*/ 	.short	0x0006
        /*0096*/ 	.short	0x0024
        /*0098*/ 	.byte	0x00, 0xf0, 0x11, 0x00


	//----- nvinfo : EIATTR_KPARAM_INFO
	.align		4
.L_25:
        /*009c*/ 	.byte	0x04, 0x17
        /*009e*/ 	.short	(.L_27 - .L_26)
.L_26:
        /*00a0*/ 	.word	0x00000000
        /*00a4*/ 	.short	0x0005
        /*00a6*/ 	.short	0x0020
        /*00a8*/ 	.byte	0x00, 0xf0, 0x11, 0x00


	//----- nvinfo : EIATTR_KPARAM_INFO
	.align		4
.L_27:
        /*00ac*/ 	.byte	0x04, 0x17
        /*00ae*/ 	.short	(.L_29 - .L_28)
.L_28:
        /*00b0*/ 	.word	0x00000000
        /*00b4*/ 	.short	0x0004
        /*00b6*/ 	.short	0x001c
        /*00b8*/ 	.byte	0x00, 0xf0, 0x11, 0x00


	//----- nvinfo : EIATTR_KPARAM_INFO
	.align		4
.L_29:
        /*00bc*/ 	.byte	0x04, 0x17
        /*00be*/ 	.short	(.L_31 - .L_30)
.L_30:
        /*00c0*/ 	.word	0x00000000
        /*00c4*/ 	.short	0x0003
        /*00c6*/ 	.short	0x0018
        /*00c8*/ 	.byte	0x00, 0xf0, 0x11, 0x00


	//----- nvinfo : EIATTR_KPARAM_INFO
	.align		4
.L_31:
        /*00cc*/ 	.byte	0x04, 0x17
        /*00ce*/ 	.short	(.L_33 - .L_32)
.L_32:
        /*00d0*/ 	.word	0x00000000
        /*00d4*/ 	.short	0x0002
        /*00d6*/ 	.short	0x0010
        /*00d8*/ 	.byte	0x00, 0xf4, 0x21, 0x00


	//----- nvinfo : EIATTR_KPARAM_INFO
	.align		4
.L_33:
        /*00dc*/ 	.byte	0x04, 0x17
        /*00de*/ 	.short	(.L_35 - .L_34)
.L_34:
        /*00e0*/ 	.word	0x00000000
        /*00e4*/ 	.short	0x0001
        /*00e6*/ 	.short	0x0008
        /*00e8*/ 	.byte	0x00, 0xf4, 0x21, 0x00


	//----- nvinfo : EIATTR_KPARAM_INFO
	.align		4
.L_35:
        /*00ec*/ 	.byte	0x04, 0x17
        /*00ee*/ 	.short	(.L_37 - .L_36)
.L_36:
        /*00f0*/ 	.word	0x00000000
        /*00f4*/ 	.short	0x0000
        /*00f6*/ 	.short	0x0000
        /*00f8*/ 	.byte	0x00, 0xf4, 0x21, 0x00


	//----- nvinfo : EIATTR_MAXREG_COUNT
	.align		4
.L_37:
        /*00fc*/ 	.byte	0x03, 0x1b
        /*00fe*/ 	.short	0x00ff


	//----- nvinfo : EIATTR_NUM_BARRIERS
	.align		4
        /*0100*/ 	.byte	0x02, 0x4c
        /*0102*/ 	.byte	0x01
	.zero		1


	//----- nvinfo : EIATTR_ANNOTATIONS
	.align		4
        /*0104*/ 	.byte	0x04, 0x55
        /*0106*/ 	.short	(.L_39 - .L_38)


	//   ....[0]....
.L_38:
        /*0108*/ 	.word	0x00000001
        /*010c*/ 	.byte	0x70, 0x00, 0x00, 0x00, 0x01, 0x00, 0x00, 0x00, 0xb0, 0x00, 0x00, 0x00, 0x01, 0x00, 0x00, 0x00
        /* <DEDUP_REMOVED lines=3746> */
        /*eb3c*/ 	.byte	0xd0, 0x3d, 0x03, 0x00


	//----- nvinfo : EIATTR_MERCURY_ISA_VERSION
	.align		4
.L_39:
        /*eb40*/ 	.byte	0x03, 0x5f
        /*eb42*/ 	.short	0x0000


	//----- nvinfo : EIATTR_EXIT_INSTR_OFFSETS
	.align		4
        /*eb44*/ 	.byte	0x04, 0x1c
        /*eb46*/ 	.short	(.L_41 - .L_40)


	//   ....[0]....
.L_40:
        /*eb48*/ 	.word	0x00033ef0


	//   ....[1]....
        /*eb4c*/ 	.word	0x00033f20


	//----- nvinfo : EIATTR_REQNTID
	.align		4
.L_41:
        /*eb50*/ 	.byte	0x04, 0x10
        /*eb52*/ 	.short	(.L_43 - .L_42)
.L_42:
        /*eb54*/ 	.word	0x00000080
        /*eb58*/ 	.word	0x00000001
        /*eb5c*/ 	.word	0x00000001
.L_43:


//--------------------- .nv.callgraph             --------------------------
	.section	.nv.callgraph,"",@"SHT_CUDA_CALLGRAPH"
	.align	4
	.sectionentsize	8
	.align		4
        /*0000*/ 	.word	0x00000000
	.align		4
        /*0004*/ 	.word	0xffffffff
	.align		4
        /*0008*/ 	.word	0x00000000
	.align		4
        /*000c*/ 	.word	0xfffffffe
	.align		4
        /*0010*/ 	.word	0x00000000
	.align		4
        /*0014*/ 	.word	0xfffffffd
	.align		4
        /*0018*/ 	.word	0x00000000
	.align		4
        /*001c*/ 	.word	0xfffffffc


//--------------------- .nv.rel.action            --------------------------
	.section	.nv.rel.action,"",@"SHT_CUDA_RELOCINFO"
	.align	8
	.sectionentsize	8
        /*0000*/ 	.byte	0x73, 0x00, 0x00, 0x00, 0x00, 0x00, 0x00, 0x00, 0x00, 0x00, 0x00, 0x11, 0x25, 0x00, 0x05, 0x36


//--------------------- .nv.constant0.matmul_kernel --------------------------
	.section	.nv.constant0.matmul_kernel,"a",@progbits
	.sectionflags	@""
	.align	4
.nv.constant0.matmul_kernel:
	.zero		432


//--------------------- .text.matmul_kernel       --------------------------
	.section	.text.matmul_kernel,"ax",@progbits
	.sectioninfo	@"SHI_REGISTERS=32"
	.align	128
        .global         matmul_kernel
        .type           matmul_kernel,@function
        .size           matmul_kernel,(.L_x_4 - matmul_kernel)
        .other          matmul_kernel,@"STO_CUDA_ENTRY STV_DEFAULT"
matmul_kernel:
.text.matmul_kernel:
[----:B------:R-:W-:-:S04]  /*0000*/  IMAD.MOV.U32 R1, RZ, RZ, c[0x0][0x28] ;  /* 0x00000a00ff017624 */ /* 0x000fc800078e00ff */
[----:B------:R-:W-:Y:S01]  /*0010*/  IMAD.MOV.U32 R0, RZ, RZ, c[0x0][0x17c] ;  /* 0x00005f00ff007624 */ /* 0x000fe200078e00ff */
[----:B------:R-:W-:Y:S01]  /*0020*/  IADD3 R1, R1, -0x25d8, RZ ;  /* 0xffffda2801017810 */ /* 0x000fe20007ffe0ff */
[----:B------:R-:W0:Y:S01]  /*0030*/  S2R R29, SR_TID.X ;  /* 0x00000000001d7919 */ /* 0x000e220000002100 */
[----:B------:R-:W-:Y:S01]  /*0040*/  ULDC.64 UR6, c[0x0][0x118] ;  /* 0x0000460000067ab9 */ /* 0x000fe20000000a00 */
[----:B------:R-:W-:Y:S01]  /*0050*/  CS2R R12, SRZ ;  /* 0x00000000000c7805 */ /* 0x000fe2000001ff00 */
[----:B------:R-:W-:Y:S01]  /*0060*/  IADD3 R0, R0, 0x3f, RZ ;  /* 0x0000003f00007810 */ /* 0x000fe20007ffe0ff */
[----:B------:R-:W-:Y:S01]  /*0070*/  STL [R1+0x90], RZ ;  /* 0x000090ff01007387 */ /* 0x000fe20000100800 */
[----:B------:R-:W-:Y:S01]  /*0080*/  CS2R R14, SRZ ;  /* 0x00000000000e7805 */ /* 0x000fe2000001ff00 */
[----:B------:R-:W-:Y:S01]  /*0090*/  CS2R R16, SRZ ;  /* 0x0000000000107805 */ /* 0x000fe2000001ff00 */
[----:B------:R-:W-:Y:S01]  /*00a0*/  SHF.R.S32.HI R3, RZ, 0x1f, R0 ;  /* 0x0000001fff037819 */ /* 0x000fe20000011400 */
[----:B------:R-:W-:Y:S01]  /*00b0*/  STL [R1+0x94], RZ ;  /* 0x000094ff01007387 */ /* 0x000fe20000100800 */
[----:B------:R-:W-:Y:S01]  /*00c0*/  CS2R R18, SRZ ;  /* 0x0000000000127805 */ /* 0x000fe2000001ff00 */
[----:B------:R-:W-:Y:S01]  /*00d0*/  CS2R R20, SRZ ;  /* 0x0000000000147805 */ /* 0x000fe2000001ff00 */
[----:B------:R-:W-:Y:S01]  /*00e0*/  LEA.HI R0, R3, R0, RZ, 0x6 ;  /* 0x0000000003007211 */ /* 0x000fe200078f30ff */
[----:B------:R-:W-:Y:S01]  /*00f0*/  STL [R1+0x98], RZ ;  /* 0x000098ff01007387 */ /* 0x000fe20000100800 */
[----:B------:R-:W-:Y:S01]  /*0100*/  CS2R R22, SRZ ;  /* 0x0000000000167805 */ /* 0x000fe2000001ff00 */
[----:B------:R-:W-:Y:S01]  /*0110*/  CS2R R24, SRZ ;  /* 0x0000000000187805 */ /* 0x000fe2000001ff00 */
[----:B------:R-:W-:Y:S01]  /*0120*/  SHF.R.S32.HI R0, RZ, 0x6, R0 ;  /* 0x00000006ff007819 */ /* 0x000fe20000011400 */
[----:B------:R-:W1:Y:S01]  /*0130*/  S2R R3, SR_CTAID.X ;  /* 0x0000000000037919 */ /* 0x000e620000002500 */
[----:B------:R-:W-:-:S02]  /*0140*/  CS2R R26, SRZ ;  /* 0x00000000001a7805 */ /* 0x000fc4000001ff00 */
[-C--:B------:R-:W-:Y:S01]  /*0150*/  IABS R7, R0.reuse ;  /* 0x0000000000077213 */ /* 0x080fe20000000000 */
[----:B------:R-:W-:Y:S01]  /*0160*/  STL [R1+0x9c], RZ ;  /* 0x00009cff01007387 */ /* 0x000fe20000100800 */
[----:B------:R-:W-:Y:S02]  /*0170*/  IABS R10, R0 ;  /* 0x00000000000a7213 */ /* 0x000fe40000000000 */
[----:B------:R-:W2:Y:S01]  /*0180*/  I2F.RP R2, R7 ;  /* 0x0000000700027306 */ /* 0x000ea20000209400 */
[----:B------:R-:W-:Y:S01]  /*0190*/  STL [R1+0x80], RZ ;  /* 0x000080ff01007387 */ /* 0x000fe20000100800 */
[----:B0-----:R-:W-:-:S03]  /*01a0*/  LOP3.LUT R28, R29, 0x7f, RZ, 0xc0, !PT ;  /* 0x0000007f1d1c7812 */ /* 0x001fc600078ec0ff */
[----:B------:R-:W-:Y:S04]  /*01b0*/  STL [R1+0x84], RZ ;  /* 0x000084ff01007387 */ /* 0x000fe80000100800 */
[----:B------:R-:W-:Y:S04]  /*01c0*/  STL [R1+0x88], RZ ;  /* 0x000088ff01007387 */ /* 0x000fe80000100800 */
[----:B------:R-:W-:Y:S01]  /*01d0*/  STL [R1+0x8c], RZ ;  /* 0x00008cff01007387 */ /* 0x000fe20000100800 */
[----:B--2---:R-:W0:Y:S01]  /*01e0*/  MUFU.RCP R2, R2 ;  /* 0x0000000200027308 */ /* 0x004e220000001000 */
[----:B-1----:R-:W-:-:S02]  /*01f0*/  IABS R8, R3 ;  /* 0x0000000300087213 */ /* 0x002fc40000000000 */
[----:B------:R-:W-:Y:S04]  /*0200*/  STL [R1+0x70], RZ ;  /* 0x000070ff01007387 */ /* 0x000fe80000100800 */
[----:B------:R-:W-:Y:S04]  /*0210*/  STL [R1+0x74], RZ ;  /* 0x000074ff01007387 */ /* 0x000fe80000100800 */
[----:B------:R-:W-:Y:S04]  /*0220*/  STL [R1+0x78], RZ ;  /* 0x000078ff01007387 */ /* 0x000fe80000100800 */
[----:B------:R-:W-:Y:S01]  /*0230*/  STL [R1+0x7c], RZ ;  /* 0x00007cff01007387 */ /* 0x000fe20000100800 */
[----:B0-----:R-:W-:-:S03]  /*0240*/  IADD3 R4, R2, 0xffffffe, RZ ;  /* 0x0ffffffe02047810 */ /* 0x001fc60007ffe0ff */
[----:B------:R-:W-:Y:S01]  /*0250*/  STL [R1+0x60], RZ ;  /* 0x000060ff01007387 */ /* 0x000fe20000100800 */
[----:B------:R0:W1:Y:S03]  /*0260*/  F2I.FTZ.U32.TRUNC.NTZ R5, R4 ;  /* 0x0000000400057305 */ /* 0x000066000021f000 */
[----:B------:R-:W-:Y:S04]  /*0270*/  STL [R1+0x64], RZ ;  /* 0x000064ff01007387 */ /* 0x000fe80000100800 */
[----:B------:R-:W-:Y:S01]  /*0280*/  STL [R1+0x68], RZ ;  /* 0x000068ff01007387 */ /* 0x000fe20000100800 */
[----:B0-----:R-:W-:-:S03]  /*0290*/  IMAD.MOV.U32 R4, RZ, RZ, RZ ;  /* 0x000000ffff047224 */ /* 0x001fc600078e00ff */
[----:B------:R-:W-:Y:S04]  /*02a0*/  STL [R1+0x6c], RZ ;  /* 0x00006cff01007387 */ /* 0x000fe80000100800 */
[----:B------:R-:W-:Y:S01]  /*02b0*/  STL [R1+0x50], RZ ;  /* 0x000050ff01007387 */ /* 0x000fe20000100800 */
[----:B-1----:R-:W-:-:S03]  /*02c0*/  IMAD.MOV R6, RZ, RZ, -R5 ;  /* 0x000000ffff067224 */ /* 0x002fc600078e0a05 */
[----:B------:R-:W-:Y:S01]  /*02d0*/  STL [R1+0x54], RZ ;  /* 0x000054ff01007387 */ /* 0x000fe20000100800 */
[----:B------:R-:W-:Y:S02]  /*02e0*/  IMAD R9, R6, R7, RZ ;  /* 0x0000000706097224 */ /* 0x000fe400078e02ff */
[----:B------:R-:W-:Y:S01]  /*02f0*/  IMAD.MOV.U32 R6, RZ, RZ, R8 ;  /* 0x000000ffff067224 */ /* 0x000fe200078e0008 */
[----:B------:R-:W-:Y:S01]  /*0300*/  STL [R1+0x58], RZ ;  /* 0x000058ff01007387 */ /* 0x000fe20000100800 */
[----:B------:R-:W-:-:S03]  /*0310*/  IMAD.HI.U32 R5, R5, R9, R4 ;  /* 0x0000000905057227 */ /* 0x000fc600078e0004 */
[----:B------:R-:W-:Y:S01]  /*0320*/  STL [R1+0x5c], RZ ;  /* 0x00005cff01007387 */ /* 0x000fe20000100800 */
[----:B------:R-:W-:Y:S02]  /*0330*/  IMAD.MOV R9, RZ, RZ, -R10 ;  /* 0x000000ffff097224 */ /* 0x000fe400078e0a0a */
[----:B------:R-:W-:Y:S01]  /*0340*/  IMAD.HI.U32 R2, R5, R6, RZ ;  /* 0x0000000605027227 */ /* 0x000fe200078e00ff */
[----:B------:R-:W-:Y:S03]  /*0350*/  STL [R1+0x40], RZ ;  /* 0x000040ff01007387 */ /* 0x000fe60000100800 */
[----:B------:R-:W-:Y:S01]  /*0360*/  IMAD R4, R2, R9, R6 ;  /* 0x0000000902047224 */ /* 0x000fe200078e0206 */
[----:B------:R-:W-:Y:S04]  /*0370*/  STL [R1+0x44], RZ ;  /* 0x000044ff01007387 */ /* 0x000fe80000100800 */
[----:B------:R-:W-:Y:S01]  /*0380*/  ISETP.GT.U32.AND P1, PT, R7, R4, PT ;  /* 0x000000040700720c */ /* 0x000fe20003f24070 */
[----:B------:R-:W-:Y:S04]  /*0390*/  STL [R1+0x48], RZ ;  /* 0x000048ff01007387 */ /* 0x000fe80000100800 */
[----:B------:R-:W-:Y:S04]  /*03a0*/  STL [R1+0x4c], RZ ;  /* 0x00004cff01007387 */ /* 0x000fe80000100800 */
[----:B------:R-:W-:Y:S04]  /*03b0*/  STL [R1+0x30], RZ ;  /* 0x000030ff01007387 */ /* 0x000fe80000100800 */
[----:B------:R-:W-:Y:S01]  /*03c0*/  @!P1 IMAD.IADD R4, R4, 0x1, -R7 ;  /* 0x0000000104049824 */ /* 0x000fe200078e0a07 */
[----:B------:R-:W-:Y:S01]  /*03d0*/  @!P1 IADD3 R2, R2, 0x1, RZ ;  /* 0x0000000102029810 */ /* 0x000fe20007ffe0ff */
[----:B------:R-:W-:Y:S01]  /*03e0*/  STL [R1+0x34], RZ ;  /* 0x000034ff01007387 */ /* 0x000fe20000100800 */
[----:B------:R-:W-:-:S02]  /*03f0*/  ISETP.NE.AND P1, PT, R0, RZ, PT ;  /* 0x000000ff0000720c */ /* 0x000fc40003f25270 */
[----:B------:R-:W-:Y:S01]  /*0400*/  ISETP.GE.U32.AND P0, PT, R4, R7, PT ;  /* 0x000000070400720c */ /* 0x000fe20003f06070 */
[----:B------:R-:W-:Y:S01]  /*0410*/  STL [R1+0x38], RZ ;  /* 0x000038ff01007387 */ /* 0x000fe20000100800 */
[----:B------:R-:W-:-:S03]  /*0420*/  LOP3.LUT R4, R3, R0, RZ, 0x3c, !PT ;  /* 0x0000000003047212 */ /* 0x000fc600078e3cff */
[----:B------:R-:W-:Y:S01]  /*0430*/  STL [R1+0x3c], RZ ;  /* 0x00003cff01007387 */ /* 0x000fe20000100800 */
[----:B------:R-:W-:Y:S01]  /*0440*/  ISETP.GE.AND P2, PT, R4, RZ, PT ;  /* 0x000000ff0400720c */ /* 0x000fe20003f46270 */
[----:B------:R-:W-:Y:S02]  /*0450*/  IMAD.MOV.U32 R4, RZ, RZ, c[0x0][0x178] ;  /* 0x00005e00ff047624 */ /* 0x000fe400078e00ff */
[----:B------:R-:W-:Y:S03]  /*0460*/  STL [R1+0x20], RZ ;  /* 0x000020ff01007387 */ /* 0x000fe60000100800 */
[----:B------:R-:W-:Y:S01]  /*0470*/  IADD3 R4, R4, 0x1ff, RZ ;  /* 0x000001ff04047810 */ /* 0x000fe20007ffe0ff */
[----:B------:R-:W-:Y:S01]  /*0480*/  STL [R1+0x24], RZ ;  /* 0x000024ff01007387 */ /* 0x000fe20000100800 */
[----:B------:R-:W-:Y:S02]  /*0490*/  @P0 IADD3 R2, R2, 0x1, RZ ;  /* 0x0000000102020810 */ /* 0x000fe40007ffe0ff */
[----:B------:R-:W-:Y:S01]  /*04a0*/  SHF.R.S32.HI R5, RZ, 0x1f, R4 ;  /* 0x0000001fff057819 */ /* 0x000fe20000011404 */
[----:B------:R-:W-:Y:S02]  /*04b0*/  STL [R1+0x28], RZ ;  /* 0x000028ff01007387 */ /* 0x000fe40000100800 */
[----:B------:R-:W-:Y:S01]  /*04c0*/  @!P2 IMAD.MOV R2, RZ, RZ, -R2 ;  /* 0x000000ffff02a224 */ /* 0x000fe200078e0a02 */
[----:B------:R-:W-:Y:S01]  /*04d0*/  LEA.HI R5, R5, R4, RZ, 0x9 ;  /* 0x0000000405057211 */ /* 0x000fe200078f48ff */
[----:B------:R-:W-:Y:S01]  /*04e0*/  STL [R1+0x2c], RZ ;  /* 0x00002cff01007387 */ /* 0x000fe20000100800 */
[----:B------:R-:W-:-:S03]  /*04f0*/  @!P1 LOP3.LUT R2, RZ, R0, RZ, 0x33, !PT ;  /* 0x00000000ff029212 */ /* 0x000fc600078e33ff */
[----:B------:R-:W-:Y:S01]  /*0500*/  STL [R1+0x10], RZ ;  /* 0x000010ff01007387 */ /* 0x000fe20000100800 */
[----:B------:R-:W-:Y:S01]  /*0510*/  LEA.HI.SX32 R5, R5, -R2, 0x17 ;  /* 0x8000000205057211 */ /* 0x000fe200078fbaff */
[----:B------:R-:W-:Y:S02]  /*0520*/  IMAD.MOV R7, RZ, RZ, -R2 ;  /* 0x000000ffff077224 */ /* 0x000fe400078e0a02 */
[----:B------:R-:W-:Y:S01]  /*0530*/  STL [R1+0x14], RZ ;  /* 0x000014ff01007387 */ /* 0x000fe20000100800 */
[----:B------:R-:W-:Y:S01]  /*0540*/  IMNMX R10, R5, 0x1, PT ;  /* 0x00000001050a7817 */ /* 0x000fe20003800200 */
[----:B------:R-:W-:Y:S02]  /*0550*/  IMAD R9, R0, R7, R3 ;  /* 0x0000000700097224 */ /* 0x000fe400078e0203 */
[----:B------:R-:W-:Y:S01]  /*0560*/  STL [R1+0x18], RZ ;  /* 0x000018ff01007387 */ /* 0x000fe20000100800 */
[-C--:B------:R-:W-:Y:S02]  /*0570*/  IABS R8, R10.reuse ;  /* 0x0000000a00087213 */ /* 0x080fe40000000000 */
[----:B------:R-:W-:Y:S01]  /*0580*/  IABS R0, R10 ;  /* 0x0000000a00007213 */ /* 0x000fe20000000000 */
[----:B------:R-:W-:Y:S01]  /*0590*/  STL [R1+0x1c], RZ ;  /* 0x00001cff01007387 */ /* 0x000fe20000100800 */
[----:B------:R-:W0:Y:S01]  /*05a0*/  I2F.RP R6, R8 ;  /* 0x0000000800067306 */ /* 0x000e220000209400 */
[----:B------:R-:W-:-:S02]  /*05b0*/  IABS R7, R9 ;  /* 0x0000000900077213 */ /* 0x000fc40000000000 */
[----:B------:R-:W-:Y:S04]  /*05c0*/  STL [R1], RZ ;  /* 0x000000ff01007387 */ /* 0x000fe80000100800 */
[----:B------:R-:W-:Y:S04]  /*05d0*/  STL [R1+0x4], RZ ;  /* 0x000004ff01007387 */ /* 0x000fe80000100800 */
[----:B------:R-:W-:Y:S04]  /*05e0*/  STL [R1+0x8], RZ ;  /* 0x000008ff01007387 */ /* 0x000fe80000100800 */
[----:B------:R-:W-:Y:S01]  /*05f0*/  STL [R1+0xc], RZ ;  /* 0x00000cff01007387 */ /* 0x000fe20000100800 */
[----:B0-----:R-:W0:Y:S03]  /*0600*/  MUFU.RCP R6, R6 ;  /* 0x0000000600067308 */ /* 0x001e260000001000 */
        /* <DEDUP_REMOVED lines=14> */
[----:B------:R-:W-:-:S03]  /*06f0*/  IMAD.MOV.U32 R3, RZ, RZ, R11 ;  /* 0x000000ffff037224 */ /* 0x000fc600078e000b */
[----:B------:R-:W-:Y:S01]  /*0700*/  STL [R1+0xa8], RZ ;  /* 0x0000a8ff01007387 */ /* 0x000fe20000100800 */
[----:B------:R-:W-:-:S03]  /*0710*/  IMAD R3, R3, R8, RZ ;  /* 0x0000000803037224 */ /* 0x000fc600078e02ff */
[----:B------:R-:W-:Y:S01]  /*0720*/  STL [R1+0xac], RZ ;  /* 0x0000acff01007387 */ /* 0x000fe20000100800 */
[----:B------:R-:W-:-:S03]  /*0730*/  IMAD.HI.U32 R5, R5, R3, R4 ;  /* 0x0000000305057227 */ /* 0x000fc600078e0004 */
[----:B------:R-:W-:Y:S01]  /*0740*/  STL [R1+0xd0], RZ ;  /* 0x0000d0ff01007387 */ /* 0x000fe20000100800 */
[----:B------:R-:W-:Y:S02]  /*0750*/  IMAD.MOV R3, RZ, RZ, -R0 ;  /* 0x000000ffff037224 */ /* 0x000fe400078e0a00 */
[----:B------:R-:W-:Y:S01]  /*0760*/  IMAD.HI.U32 R0, R5, R7, RZ ;  /* 0x0000000705007227 */ /* 0x000fe200078e00ff */
[----:B------:R-:W-:Y:S03]  /*0770*/  STL [R1+0xd4], RZ ;  /* 0x0000d4ff01007387 */ /* 0x000fe60000100800 */
[----:B------:R-:W-:Y:S01]  /*0780*/  IMAD R3, R0, R3, R7 ;  /* 0x0000000300037224 */ /* 0x000fe200078e0207 */
[----:B------:R-:W-:Y:S01]  /*0790*/  STL [R1+0xd8], RZ ;  /* 0x0000d8ff01007387 */ /* 0x000fe20000100800 */
[----:B------:R-:W-:-:S03]  /*07a0*/  CS2R R6, SRZ ;  /* 0x0000000000067805 */ /* 0x000fc6000001ff00 */
[----:B------:R-:W-:Y:S01]  /*07b0*/  ISETP.GT.U32.AND P1, PT, R8, R3, PT ;  /* 0x000000030800720c */ /* 0x000fe20003f24070 */
[----:B------:R-:W-:Y:S04]  /*07c0*/  STL [R1+0xdc], RZ ;  /* 0x0000dcff01007387 */ /* 0x000fe80000100800 */
[----:B------:R-:W-:Y:S04]  /*07d0*/  STL [R1+0xe0], RZ ;  /* 0x0000e0ff01007387 */ /* 0x000fe80000100800 */
[----:B------:R-:W-:Y:S04]  /*07e0*/  STL [R1+0xe4], RZ ;  /* 0x0000e4ff01007387 */ /* 0x000fe80000100800 */
[----:B------:R-:W-:Y:S01]  /*07f0*/  @!P1 IMAD.IADD R3, R3, 0x1, -R8 ;  /* 0x0000000103039824 */ /* 0x000fe200078e0a08 */
[----:B------:R-:W-:Y:S01]  /*0800*/  STL [R1+0xe8], RZ ;  /* 0x0000e8ff01007387 */ /* 0x000fe20000100800 */
[----:B------:R-:W-:-:S02]  /*0810*/  @!P1 IADD3 R0, R0, 0x1, RZ ;  /* 0x0000000100009810 */ /* 0x000fc40007ffe0ff */
[----:B------:R-:W-:Y:S01]  /*0820*/  ISETP.NE.AND P1, PT, R10, RZ, PT ;  /* 0x000000ff0a00720c */ /* 0x000fe20003f25270 */
[----:B------:R-:W-:Y:S01]  /*0830*/  STL [R1+0xec], RZ ;  /* 0x0000ecff01007387 */ /* 0x000fe20000100800 */
[----:B------:R-:W-:Y:S02]  /*0840*/  ISETP.GE.U32.AND P0, PT, R3, R8, PT ;  /* 0x000000080300720c */ /* 0x000fe40003f06070 */
[----:B------:R-:W-:Y:S01]  /*0850*/  LOP3.LUT R3, R9, R10, RZ, 0x3c, !PT ;  /* 0x0000000a09037212 */ /* 0x000fe200078e3cff */
[----:B------:R-:W-:Y:S03]  /*0860*/  STL [R1+0xf0], RZ ;  /* 0x0000f0ff01007387 */ /* 0x000fe60000100800 */
[----:B------:R-:W-:Y:S01]  /*0870*/  ISETP.GE.AND P2, PT, R3, RZ, PT ;  /* 0x000000ff0300720c */ /* 0x000fe20003f46270 */
[----:B------:R-:W-:Y:S01]  /*0880*/  STL [R1+0xf4], RZ ;  /* 0x0000f4ff01007387 */ /* 0x000fe20000100800 */
[----:B------:R-:W-:-:S03]  /*0890*/  IMAD.MOV.U32 R3, RZ, RZ, c[0x0][0x180] ;  /* 0x00006000ff037624 */ /* 0x000fc600078e00ff */
[----:B------:R-:W-:Y:S02]  /*08a0*/  STL [R1+0xf8], RZ ;  /* 0x0000f8ff01007387 */ /* 0x000fe40000100800 */
[----:B------:R-:W-:Y:S02]  /*08b0*/  @P0 IADD3 R0, R0, 0x1, RZ ;  /* 0x0000000100000810 */ /* 0x000fe40007ffe0ff */
[----:B------:R-:W-:Y:S01]  /*08c0*/  STL [R1+0xfc], RZ ;  /* 0x0000fcff01007387 */ /* 0x000fe20000100800 */
[----:B------:R-:W-:-:S03]  /*08d0*/  IADD3 R3, R3, 0x3f, RZ ;  /* 0x0000003f03037810 */ /* 0x000fc60007ffe0ff */
[----:B------:R-:W-:Y:S01]  /*08e0*/  STL [R1+0x100], RZ ;  /* 0x000100ff01007387 */ /* 0x000fe20000100800 */
[----:B------:R-:W-:Y:S01]  /*08f0*/  @!P2 IMAD.MOV R0, RZ, RZ, -R0 ;  /* 0x000000ffff00a224 */ /* 0x000fe200078e0a00 */
[----:B------:R-:W-:Y:S02]  /*0900*/  @!P1 LOP3.LUT R0, RZ, R10, RZ, 0x33, !PT ;  /* 0x0000000aff009212 */ /* 0x000fe400078e33ff */
[----:B------:R-:W-:Y:S01]  /*0910*/  STL [R1+0x104], RZ ;  /* 0x000104ff01007387 */ /* 0x000fe20000100800 */
[----:B------:R-:W-:Y:S02]  /*0920*/  ISETP.GE.AND P0, PT, R3, 0x40, PT ;  /* 0x000000400300780c */ /* 0x000fe40003f06270 */
[----:B------:R-:W-:Y:S01]  /*0930*/  IMAD.MOV R5, RZ, RZ, -R0 ;  /* 0x000000ffff057224 */ /* 0x000fe200078e0a00 */
[----:B------:R-:W-:Y:S03]  /*0940*/  STL [R1+0x108], RZ ;  /* 0x000108ff01007387 */ /* 0x000fe60000100800 */
[----:B------:R-:W-:Y:S01]  /*0950*/  IMAD R5, R10, R5, R9 ;  /* 0x000000050a057224 */ /* 0x000fe200078e0209 */
[----:B------:R-:W-:Y:S01]  /*0960*/  STL [R1+0x10c], RZ ;  /* 0x00010cff01007387 */ /* 0x000fe20000100800 */
[----:B------:R-:W-:Y:S01]  /*0970*/  CS2R R8, SRZ ;  /* 0x0000000000087805 */ /* 0x000fe2000001ff00 */
[----:B------:R-:W-:Y:S01]  /*0980*/  CS2R R10, SRZ ;  /* 0x00000000000a7805 */ /* 0x000fe2000001ff00 */
[----:B------:R-:W-:Y:S01]  /*0990*/  IMAD.IADD R2, R2, 0x1, R5 ;  /* 0x0000000102027824 */ /* 0x000fe200078e0205 */
[----:B------:R-:W-:Y:S01]  /*09a0*/  STL [R1+0x110], RZ ;  /* 0x000110ff01007387 */ /* 0x000fe20000100800 */
[----:B------:R-:W-:-:S02]  /*09b0*/  IMAD.MOV.U32 R5, RZ, RZ, RZ ;  /* 0x000000ffff057224 */ /* 0x000fc400078e00ff */
[----:B------:R-:W-:Y:S01]  /*09c0*/  IMAD R2, R2, 0x200, R28 ;  /* 0x0000020002027824 */ /* 0x000fe200078e021c */
[----:B------:R-:W-:Y:S01]  /*09d0*/  STL [R1+0x114], RZ ;  /* 0x000114ff01007387 */ /* 0x000fe20000100800 */
[----:B------:R-:W-:-:S03]  /*09e0*/  IMAD.SHL.U32 R28, R0, 0x40, RZ ;  /* 0x00000040001c7824 */ /* 0x000fc600078e00ff */
[----:B------:R-:W-:Y:S01]  /*09f0*/  STL [R1+0x118], RZ ;  /* 0x000118ff01007387 */ /* 0x000fe20000100800 */
[C---:B------:R-:W-:Y:S02]  /*0a00*/  IADD3 R3, R2.reuse, 0x100, RZ ;  /* 0x0000010002037810 */ /* 0x040fe40007ffe0ff */
[C---:B------:R-:W-:Y:S01]  /*0a10*/  IADD3 R0, R2.reuse, 0x80, RZ ;  /* 0x0000008002007810 */ /* 0x040fe20007ffe0ff */
[----:B------:R-:W-:Y:S04]  /*0a20*/  STL [R1+0x11c], RZ ;  /* 0x00011cff01007387 */ /* 0x000fe80000100800 */
        /* <DEDUP_REMOVED lines=32> */
[----:B------:R-:W-:Y:S04]  /*0c30*/  STL [R1+0x7d4], R2 ;  /* 0x0007d40201007387 */ /* 0x000fe80000100800 */
[----:B------:R0:W-:Y:S02]  /*0c40*/  STL [R1+0x10c4], R3 ;  /* 0x0010c40301007387 */ /* 0x0001e40000100800 */
[----:B0-----:R-:W-:-:S05]  /*0c50*/  IADD3 R3, R2, 0x180, RZ ;  /* 0x0000018002037810 */ /* 0x001fca0007ffe0ff */
[----:B------:R0:W-:Y:S04]  /*0c60*/  STL [R1+0x10c0], R3 ;  /* 0x0010c00301007387 */ /* 0x0001e80000100800 */
[----:B------:R1:W-:Y:S04]  /*0c70*/  STL [R1+0x7d8], R28 ;  /* 0x0007d81c01007387 */ /* 0x0003e80000100800 */
[----:B------:R1:W-:Y:S01]  /*0c80*/  STL [R1+0x1058], R0 ;  /* 0x0010580001007387 */ /* 0x0003e20000100800 */
[----:B0-----:R-:W-:-:S05]  /*0c90*/  IMAD.MOV.U32 R3, RZ, RZ, c[0x0][0x180] ;  /* 0x00006000ff037624 */ /* 0x001fca00078e00ff */
[----:B------:R-:W-:Y:S01]  /*0ca0*/  IADD3 R3, R3, 0x3f, RZ ;  /* 0x0000003f03037810 */ /* 0x000fe20007ffe0ff */
[----:B------:R-:W-:Y:S05]  /*0cb0*/  @!P0 BRA `(.L_x_0) ;  /* 0x0002ca5000008947 */ /* 0x000fea0003800000 */
[----:B------:R-:W2:Y:S04]  /*0cc0*/  LDL R26, [R1+0x10c4] ;  /* 0x0010c400011a7983 */ /* 0x000ea80000100800 */
[----:B------:R-:W3:Y:S01]  /*0cd0*/  LDL R27, [R1+0x10c0] ;  /* 0x0010c000011b7983 */ /* 0x000ee20000100800 */
[----:B------:R-:W-:Y:S01]  /*0ce0*/  IMAD.MOV.U32 R25, RZ, RZ, R0 ;  /* 0x000000ffff197224 */ /* 0x000fe200078e0000 */
[----:B-1----:R-:W-:Y:S02]  /*0cf0*/  IABS R0, c[0x0][0x17c] ;  /* 0x00005f0000007a13 */ /* 0x002fe40000000000 */
[----:B------:R-:W-:Y:S01]  /*0d00*/  IABS R8, c[0x0][0x178] ;  /* 0x00005e0000087a13 */ /* 0x000fe20000000000 */
[----:B------:R-:W-:Y:S01]  /*0d10*/  IMAD.MOV.U32 R24, RZ, RZ, R2 ;  /* 0x000000ffff187224 */ /* 0x000fe200078e0002 */
[----:B------:R-:W0:Y:S08]  /*0d20*/  I2F.RP R9, R0 ;  /* 0x0000000000097306 */ /* 0x000e300000209400 */
[----:B------:R-:W1:Y:S08]  /*0d30*/  I2F.RP R2, R8 ;  /* 0x0000000800027306 */ /* 0x000e700000209400 */
[----:B0-----:R-:W0:Y:S08]  /*0d40*/  MUFU.RCP R9, R9 ;  /* 0x0000000900097308 */ /* 0x001e300000001000 */
[----:B-1----:R-:W1:Y:S01]  /*0d50*/  MUFU.RCP R2, R2 ;  /* 0x0000000200027308 */ /* 0x002e620000001000 */
[----:B0-----:R-:W-:-:S02]  /*0d60*/  IADD3 R5, R9, 0xffffffe, RZ ;  /* 0x0ffffffe09057810 */ /* 0x001fc40007ffe0ff */
[----:B-1----:R-:W-:-:S05]  /*0d70*/  IADD3 R6, R2, 0xffffffe, RZ ;  /* 0x0ffffffe02067810 */ /* 0x002fca0007ffe0ff */
[----:B------:R-:W0:Y:S08]  /*0d80*/  F2I.FTZ.U32.TRUNC.NTZ R5, R5 ;  /* 0x0000000500057305 */ /* 0x000e30000021f000 */
[----:B------:R-:W1:Y:S01]  /*0d90*/  F2I.FTZ.U32.TRUNC.NTZ R7, R6 ;  /* 0x0000000600077305 */ /* 0x000e62000021f000 */
[----:B------:R-:W-:Y:S02]  /*0da0*/  LOP3.LUT R11, R29, 0x3f, RZ, 0xc0, !PT ;  /* 0x0000003f1d0b7812 */ /* 0x000fe400078ec0ff */
[----:B------:R-:W-:-:S02]  /*0db0*/  SHF.R.S32.HI R10, RZ, 0x1f, R3 ;  /* 0x0000001fff0a7819 */ /* 0x000fc40000011403 */
[--C-:B------:R-:W-:Y:S01]  /*0dc0*/  SHF.R.S32.HI R4, RZ, 0x6, R29.reuse ;  /* 0x00000006ff047819 */ /* 0x100fe2000001141d */
[----:B------:R-:W-:Y:S01]  /*0dd0*/  IMAD.SHL.U32 R11, R11, 0x2, RZ ;  /* 0x000000020b0b7824 */ /* 0x000fe200078e00ff */
[----:B------:R-:W-:Y:S02]  /*0de0*/  LEA.HI R3, R10, R3, RZ, 0x6 ;  /* 0x000000030a037211 */ /* 0x000fe400078f30ff */
[----:B------:R-:W-:Y:S01]  /*0df0*/  SHF.R.U32.HI R2, RZ, 0x6, R29 ;  /* 0x00000006ff027819 */ /* 0x000fe2000001161d */
[----:B0-----:R-:W-:Y:S01]  /*0e00*/  IMAD.MOV R13, RZ, RZ, -R5 ;  /* 0x000000ffff0d7224 */ /* 0x001fe200078e0a05 */
[----:B------:R-:W-:Y:S01]  /*0e10*/  SGXT R4, R4, 0x1 ;  /* 0x000000010404781a */ /* 0x000fe20000000200 */
[----:B------:R0:W-:Y:S01]  /*0e20*/  STL [R1+0x50], R3 ;  /* 0x0000500301007387 */ /* 0x0001e20000100800 */
[----:B------:R-:W-:Y:S01]  /*0e30*/  SGXT.U32 R2, R2, 0x1 ;  /* 0x000000010202781a */ /* 0x000fe20000000000 */
[----:B-1----:R-:W-:Y:S01]  /*0e40*/  IMAD.MOV R9, RZ, RZ, -R7 ;  /* 0x000000ffff097224 */ /* 0x002fe200078e0a07 */
[----:B------:R-:W-:Y:S01]  /*0e50*/  LOP3.LUT R10, R11, 0x90, R4, 0x78, !PT ;  /* 0x000000900b0a7812 */ /* 0x000fe200078e7804 */
[----:B------:R-:W-:Y:S01]  /*0e60*/  IMAD.MOV.U32 R6, RZ, RZ, RZ ;  /* 0x000000ffff067224 */ /* 0x000fe200078e00ff */
[----:B------:R-:W-:Y:S01]  /*0e70*/  LOP3.LUT R2, R28, R2, RZ, 0xfc, !PT ;  /* 0x000000021c027212 */ /* 0x000fe200078efcff */
[----:B------:R-:W-:-:S02]  /*0e80*/  IMAD.MOV.U32 R4, RZ, RZ, RZ ;  /* 0x000000ffff047224 */ /* 0x000fc400078e00ff */
[----:B0-----:R-:W-:Y:S02]  /*0e90*/  IMAD R3, R9, R8, RZ ;  /* 0x0000000809037224 */ /* 0x001fe400078e02ff */
[----:B------:R-:W-:Y:S02]  /*0ea0*/  IMAD R9, R13, R0, RZ ;  /* 0x000000000d097224 */ /* 0x000fe400078e02ff */
[----:B------:R-:W-:Y:S01]  /*0eb0*/  IMAD.HI.U32 R6, R7, R3, R6 ;  /* 0x0000000307067227 */ /* 0x000fe200078e0006 */
[----:B------:R-:W-:Y:S02]  /*0ec0*/  IABS R19, R24 ;  /* 0x0000001800137213 */ /* 0x000fe40000000000 */
[----:B------:R-:W-:Y:S01]  /*0ed0*/  IABS R17, R25 ;  /* 0x0000001900117213 */ /* 0x000fe20000000000 */
[----:B------:R-:W-:Y:S01]  /*0ee0*/  IMAD.HI.U32 R3, R5, R9, R4 ;  /* 0x0000000905037227 */ /* 0x000fe200078e0004 */
[----:B------:R-:W-:Y:S01]  /*0ef0*/  LOP3.LUT R4, R2, 0x3e, RZ, 0xfc, !PT ;  /* 0x0000003e02047812 */ /* 0x000fe200078efcff */
[----:B------:R0:W-:Y:S02]  /*0f00*/  STL [R1+0x49c], R10 ;  /* 0x00049c0a01007387 */ /* 0x0001e40000100800 */
[----:B------:R-:W-:Y:S01]  /*0f10*/  IMAD.HI.U32 R5, R6, R17, RZ ;  /* 0x0000001106057227 */ /* 0x000fe200078e00ff */
[----:B------:R-:W-:-:S02]  /*0f20*/  ISETP.GE.AND P2, PT, R4, RZ, PT ;  /* 0x000000ff0400720c */ /* 0x000fc40003f46270 */
[----:B0-----:R-:W-:Y:S01]  /*0f30*/  IABS R10, R4 ;  /* 0x00000004000a7213 */ /* 0x001fe20000000000 */
[----:B------:R-:W-:-:S04]  /*0f40*/  IMAD.HI.U32 R4, R6, R19, RZ ;  /* 0x0000001306047227 */ /* 0x000fc800078e00ff */
[----:B------:R-:W-:Y:S02]  /*0f50*/  IMAD.MOV R4, RZ, RZ, -R4 ;  /* 0x000000ffff047224 */ /* 0x000fe400078e0a04 */
[----:B------:R-:W-:Y:S02]  /*0f60*/  IMAD.MOV R5, RZ, RZ, -R5 ;  /* 0x000000ffff057224 */ /* 0x000fe400078e0a05 */
[C---:B------:R-:W-:Y:S02]  /*0f70*/  IMAD R19, R8.reuse, R4, R19 ;  /* 0x0000000408137224 */ /* 0x040fe400078e0213 */
[----:B------:R-:W-:-:S03]  /*0f80*/  IMAD R17, R8, R5, R17 ;  /* 0x0000000508117224 */ /* 0x000fc600078e0211 */
[C---:B------:R-:W-:Y:S02]  /*0f90*/  ISETP.GT.U32.AND P6, PT, R8.reuse, R19, PT ;  /* 0x000000130800720c */ /* 0x040fe40003fc4070 */
[----:B------:R-:W-:-:S11]  /*0fa0*/  ISETP.GT.U32.AND P0, PT, R8, R17, PT ;  /* 0x000000110800720c */ /* 0x000fd60003f04070 */
[--C-:B------:R-:W-:Y:S02]  /*0fb0*/  @!P6 IMAD.IADD R19, R19, 0x1, -R8.reuse ;  /* 0x000000011313e824 */ /* 0x100fe400078e0a08 */
[----:B------:R-:W-:-:S03]  /*0fc0*/  @!P0 IMAD.IADD R17, R17, 0x1, -R8 ;  /* 0x0000000111118824 */ /* 0x000fc600078e0a08 */
[C---:B------:R-:W-:Y:S02]  /*0fd0*/  ISETP.GT.U32.AND P6, PT, R8.reuse, R19, PT ;  /* 0x000000130800720c */ /* 0x040fe40003fc4070 */
[----:B------:R-:W-:Y:S01]  /*0fe0*/  ISETP.GT.U32.AND P0, PT, R8, R17, PT ;  /* 0x000000110800720c */ /* 0x000fe20003f04070 */
[----:B------:R-:W-:Y:S01]  /*0ff0*/  IMAD.HI.U32 R12, R3, R10, RZ ;  /* 0x0000000a030c7227 */ /* 0x000fe200078e00ff */
[----:B------:R-:W-:-:S03]  /*1000*/  LOP3.LUT R4, R2, 0x38, RZ, 0xfc, !PT ;  /* 0x0000003802047812 */ /* 0x000fc600078efcff */
[----:B------:R-:W-:Y:S01]  /*1010*/  IMAD.MOV R13, RZ, RZ, -R12 ;  /* 0x000000ffff0d7224 */ /* 0x000fe200078e0a0c */
[----:B------:R-:W-:Y:S02]  /*1020*/  LOP3.LUT R5, R2, 0x3c, RZ, 0xfc, !PT ;  /* 0x0000003c02057812 */ /* 0x000fe400078efcff */
[----:B------:R-:W-:Y:S01]  /*1030*/  IABS R29, R4 ;  /* 0x00000004001d7213 */ /* 0x000fe20000000000 */
[----:B------:R-:W-:Y:S02]  /*1040*/  IMAD R10, R0, R13, R10 ;  /* 0x0000000d000a7224 */ /* 0x000fe400078e020a */
[--C-:B------:R-:W-:Y:S01]  /*1050*/  @!P6 IMAD.IADD R19, R19, 0x1, -R8.reuse ;  /* 0x000000011313e824 */ /* 0x100fe200078e0a08 */
[----:B------:R-:W-:Y:S01]  /*1060*/  ISETP.GE.AND P6, PT, R24, RZ, PT ;  /* 0x000000ff1800720c */ /* 0x000fe20003fc6270 */
[----:B------:R-:W-:Y:S01]  /*1070*/  @!P0 IMAD.IADD R17, R17, 0x1, -R8 ;  /* 0x0000000111118824 */ /* 0x000fe200078e0a08 */
[----:B------:R-:W-:Y:S02]  /*1080*/  ISETP.GE.AND P0, PT, R25, RZ, PT ;  /* 0x000000ff1900720c */ /* 0x000fe40003f06270 */
[----:B------:R-:W-:-:S02]  /*1090*/  LOP3.LUT R13, R2, 0x36, RZ, 0xfc, !PT ;  /* 0x00000036020d7812 */ /* 0x000fc400078efcff */
[----:B------:R-:W-:Y:S02]  /*10a0*/  IABS R15, R5 ;  /* 0x00000005000f7213 */ /* 0x000fe40000000000 */
[----:B------:R-:W-:Y:S02]  /*10b0*/  IABS R28, R13 ;  /* 0x0000000d001c7213 */ /* 0x000fe40000000000 */
[----:B------:R-:W-:Y:S01]  /*10c0*/  ISETP.GE.AND P1, PT, R5, RZ, PT ;  /* 0x000000ff0500720c */ /* 0x000fe20003f26270 */
[----:B------:R-:W-:-:S04]  /*10d0*/  IMAD.HI.U32 R12, R3, R15, RZ ;  /* 0x0000000f030c7227 */ /* 0x000fc800078e00ff */
[----:B------:R-:W-:-:S04]  /*10e0*/  IMAD.HI.U32 R5, R3, R28, RZ ;  /* 0x0000001c03057227 */ /* 0x000fc800078e00ff */
[----:B------:R-:W-:Y:S02]  /*10f0*/  IMAD.MOV R12, RZ, RZ, -R12 ;  /* 0x000000ffff0c7224 */ /* 0x000fe400078e0a0c */
[----:B------:R-:W-:Y:S01]  /*1100*/  @!P6 IMAD.MOV R19, RZ, RZ, -R19 ;  /* 0x000000ffff13e224 */ /* 0x000fe200078e0a13 */
[----:B------:R-:W-:Y:S01]  /*1110*/  ISETP.NE.AND P6, PT, RZ, c[0x0][0x178], PT ;  /* 0x00005e00ff007a0c */ /* 0x000fe20003fc5270 */
[----:B------:R-:W-:Y:S02]  /*1120*/  @!P0 IMAD.MOV R17, RZ, RZ, -R17 ;  /* 0x000000ffff118224 */ /* 0x000fe400078e0a11 */
[----:B------:R-:W-:Y:S02]  /*1130*/  IMAD.MOV R5, RZ, RZ, -R5 ;  /* 0x000000ffff057224 */ /* 0x000fe400078e0a05 */
[C---:B------:R-:W-:Y:S01]  /*1140*/  IMAD R15, R0.reuse, R12, R15 ;  /* 0x0000000c000f7224 */ /* 0x040fe200078e020f */
[C---:B------:R-:W-:Y:S01]  /*1150*/  ISETP.GT.U32.AND P0, PT, R0.reuse, R10, PT ;  /* 0x0000000a0000720c */ /* 0x040fe20003f04070 */
[----:B------:R-:W-:-:S12]  /*1160*/  IMAD R28, R0, R5, R28 ;  /* 0x00000005001c7224 */ /* 0x000fd800078e021c */
[----:B------:R-:W-:-:S05]  /*1170*/  @!P0 IMAD.IADD R10, R10, 0x1, -R0 ;  /* 0x000000010a0a8824 */ /* 0x000fca00078e0a00 */
[----:B------:R-:W-:Y:S02]  /*1180*/  ISETP.GT.U32.AND P0, PT, R0, R10, PT ;  /* 0x0000000a0000720c */ /* 0x000fe40003f04070 */
[----:B--2---:R-:W-:Y:S02]  /*1190*/  IABS R11, R26 ;  /* 0x0000001a000b7213 */ /* 0x004fe40000000000 */
[----:B---3--:R-:W-:-:S03]  /*11a0*/  IABS R9, R27 ;  /* 0x0000001b00097213 */ /* 0x008fc60000000000 */
[----:B------:R-:W-:-:S04]  /*11b0*/  IMAD.HI.U32 R7, R6, R11, RZ ;  /* 0x0000000b06077227 */ /* 0x000fc800078e00ff */
        /* <DEDUP_REMOVED lines=10> */
[----:B------:R-:W-:Y:S02]  /*1260*/  ISETP.GT.U32.AND P3, PT, R8, R9, PT ;  /* 0x000000090800720c */ /* 0x000fe40003f64070 */
[----:B------:R-:W-:-:S04]  /*1270*/  LOP3.LUT R6, R2, 0x3a, RZ, 0xfc, !PT ;  /* 0x0000003a02067812 */ /* 0x000fc800078efcff */
[----:B------:R-:W-:-:S05]  /*1280*/  IABS R14, R6 ;  /* 0x00000006000e7213 */ /* 0x000fca0000000000 */
[--C-:B------:R-:W-:Y:S01]  /*1290*/  @!P5 IMAD.IADD R11, R11, 0x1, -R8.reuse ;  /* 0x000000010b0bd824 */ /* 0x100fe200078e0a08 */
[----:B------:R-:W-:Y:S01]  /*12a0*/  ISETP.GE.AND P5, PT, R26, RZ, PT ;  /* 0x000000ff1a00720c */ /* 0x000fe20003fa6270 */
[----:B------:R-:W-:Y:S01]  /*12b0*/  @!P3 IMAD.IADD R9, R9, 0x1, -R8 ;  /* 0x000000010909b824 */ /* 0x000fe200078e0a08 */
[----:B------:R-:W-:Y:S01]  /*12c0*/  ISETP.GE.AND P3, PT, R27, RZ, PT ;  /* 0x000000ff1b00720c */ /* 0x000fe20003f66270 */
[----:B------:R-:W-:Y:S01]  /*12d0*/  IMAD.HI.U32 R7, R3, R14, RZ ;  /* 0x0000000e03077227 */ /* 0x000fe200078e00ff */
[----:B------:R-:W-:-:S03]  /*12e0*/  ISETP.GE.AND P4, PT, R6, RZ, PT ;  /* 0x000000ff0600720c */ /* 0x000fc60003f86270 */
[----:B------:R-:W-:Y:S01]  /*12f0*/  IMAD.HI.U32 R6, R3, R29, RZ ;  /* 0x0000001d03067227 */ /* 0x000fe200078e00ff */
[----:B------:R-:W-:-:S03]  /*1300*/  LOP3.LUT R8, RZ, c[0x0][0x178], RZ, 0x33, !PT ;  /* 0x00005e00ff087a12 */ /* 0x000fc600078e33ff */
[----:B------:R-:W-:Y:S02]  /*1310*/  IMAD.MOV R7, RZ, RZ, -R7 ;  /* 0x000000ffff077224 */ /* 0x000fe400078e0a07 */
[----:B------:R-:W-:Y:S02]  /*1320*/  IMAD.MOV R6, RZ, RZ, -R6 ;  /* 0x000000ffff067224 */ /* 0x000fe400078e0a06 */
[----:B------:R-:W-:Y:S02]  /*1330*/  @!P5 IMAD.MOV R11, RZ, RZ, -R11 ;  /* 0x000000ffff0bd224 */ /* 0x000fe400078e0a0b */
[----:B------:R-:W-:Y:S02]  /*1340*/  @!P3 IMAD.MOV R9, RZ, RZ, -R9 ;  /* 0x000000ffff09b224 */ /* 0x000fe400078e0a09 */
[----:B------:R-:W-:Y:S01]  /*1350*/  IMAD R14, R0, R7, R14 ;  /* 0x00000007000e7224 */ /* 0x000fe200078e020e */
[----:B------:R-:W-:Y:S01]  /*1360*/  LOP3.LUT R7, R2, 0x34, RZ, 0xfc, !PT ;  /* 0x0000003402077812 */ /* 0x000fe200078efcff */
[----:B------:R-:W-:Y:S01]  /*1370*/  IMAD R29, R0, R6, R29 ;  /* 0x00000006001d7224 */ /* 0x000fe200078e021d */
[----:B------:R-:W-:-:S02]  /*1380*/  SEL R16, R8, R19, !P6 ;  /* 0x0000001308107207 */ /* 0x000fc40007000000 */
[C---:B------:R-:W-:Y:S02]  /*1390*/  SEL R12, R8.reuse, R17, !P6 ;  /* 0x00000011080c7207 */ /* 0x040fe40007000000 */
[C---:B------:R-:W-:Y:S02]  /*13a0*/  SEL R11, R8.reuse, R11, !P6 ;  /* 0x0000000b080b7207 */ /* 0x040fe40007000000 */
[----:B------:R-:W-:Y:S02]  /*13b0*/  SEL R8, R8, R9, !P6 ;  /* 0x0000000908087207 */ /* 0x000fe40007000000 */
[----:B------:R-:W-:Y:S02]  /*13c0*/  IABS R5, R7 ;  /* 0x0000000700057213 */ /* 0x000fe40000000000 */
[C---:B------:R-:W-:Y:S02]  /*13d0*/  ISETP.GT.U32.AND P6, PT, R0.reuse, R29, PT ;  /* 0x0000001d0000720c */ /* 0x040fe40003fc4070 */
[C---:B------:R-:W-:Y:S01]  /*13e0*/  ISETP.GT.U32.AND P5, PT, R0.reuse, R15, PT ;  /* 0x0000000f0000720c */ /* 0x040fe20003fa4070 */
[----:B------:R-:W-:Y:S01]  /*13f0*/  IMAD.HI.U32 R6, R3, R5, RZ ;  /* 0x0000000503067227 */ /* 0x000fe200078e00ff */
[----:B------:R-:W-:-:S02]  /*1400*/  ISETP.GT.U32.AND P3, PT, R0, R14, PT ;  /* 0x0000000e0000720c */ /* 0x000fc40003f64070 */
[----:B------:R-:W-:Y:S01]  /*1410*/  LOP3.LUT R9, R2, 0x32, RZ, 0xfc, !PT ;  /* 0x0000003202097812 */ /* 0x000fe200078efcff */
[----:B------:R-:W-:-:S04]  /*1420*/  IMAD.MOV R6, RZ, RZ, -R6 ;  /* 0x000000ffff067224 */ /* 0x000fc800078e0a06 */
[C---:B------:R-:W-:Y:S01]  /*1430*/  IMAD R5, R0.reuse, R6, R5 ;  /* 0x0000000600057224 */ /* 0x040fe200078e0205 */
[----:B------:R-:W-:Y:S01]  /*1440*/  IABS R6, R9 ;  /* 0x0000000900067213 */ /* 0x000fe20000000000 */
[--C-:B------:R-:W-:Y:S02]  /*1450*/  @!P6 IMAD.IADD R29, R29, 0x1, -R0.reuse ;  /* 0x000000011d1de824 */ /* 0x100fe400078e0a00 */
[----:B------:R-:W-:Y:S02]  /*1460*/  @!P5 IMAD.IADD R15, R15, 0x1, -R0 ;  /* 0x000000010f0fd824 */ /* 0x000fe400078e0a00 */
[----:B------:R-:W-:Y:S01]  /*1470*/  IMAD.HI.U32 R18, R3, R6, RZ ;  /* 0x0000000603127227 */ /* 0x000fe200078e00ff */
[----:B------:R-:W-:-:S03]  /*1480*/  ISETP.GT.U32.AND P6, PT, R0, R29, PT ;  /* 0x0000001d0000720c */ /* 0x000fc60003fc4070 */
[----:B------:R-:W-:Y:S01]  /*1490*/  @!P3 IMAD.IADD R14, R14, 0x1, -R0 ;  /* 0x000000010e0eb824 */ /* 0x000fe200078e0a00 */
[----:B------:R-:W-:Y:S01]  /*14a0*/  ISETP.GT.U32.AND P5, PT, R0, R15, PT ;  /* 0x0000000f0000720c */ /* 0x000fe20003fa4070 */
[----:B------:R-:W-:-:S03]  /*14b0*/  IMAD.MOV R18, RZ, RZ, -R18 ;  /* 0x000000ffff127224 */ /* 0x000fc600078e0a12 */
[C---:B------:R-:W-:Y:S01]  /*14c0*/  ISETP.GT.U32.AND P3, PT, R0.reuse, R14, PT ;  /* 0x0000000e0000720c */ /* 0x040fe20003f64070 */
[----:B------:R-:W-:Y:S01]  /*14d0*/  IMAD R6, R0, R18, R6 ;  /* 0x0000001200067224 */ /* 0x000fe200078e0206 */
[----:B------:R-:W-:Y:S01]  /*14e0*/  STL [R1+0x40], R16 ;  /* 0x0000401001007387 */ /* 0x000fe20000100800 */
[--C-:B------:R-:W-:Y:S01]  /*14f0*/  @!P0 IMAD.IADD R10, R10, 0x1, -R0.reuse ;  /* 0x000000010a0a8824 */ /* 0x100fe200078e0a00 */
[C---:B------:R-:W-:Y:S01]  /*1500*/  ISETP.GT.U32.AND P0, PT, R0.reuse, R28, PT ;  /* 0x0000001c0000720c */ /* 0x040fe20003f04070 */
[----:B------:R-:W-:Y:S01]  /*1510*/  @!P6 IMAD.IADD R29, R29, 0x1, -R0 ;  /* 0x000000011d1de824 */ /* 0x000fe200078e0a00 */
[----:B------:R0:W-:Y:S01]  /*1520*/  STL [R1+0x44], R12 ;  /* 0x0000440c01007387 */ /* 0x0001e20000100800 */
[----:B------:R-:W-:-:S03]  /*1530*/  ISETP.GT.U32.AND P6, PT, R0, R6, PT ;  /* 0x000000060000720c */ /* 0x000fc60003fc4070 */
[----:B------:R1:W-:Y:S01]  /*1540*/  STL [R1+0x48], R11 ;  /* 0x0000480b01007387 */ /* 0x0003e20000100800 */
[--C-:B------:R-:W-:Y:S01]  /*1550*/  @!P5 IMAD.IADD R15, R15, 0x1, -R0.reuse ;  /* 0x000000010f0fd824 */ /* 0x100fe200078e0a00 */
[----:B0-----:R-:W-:Y:S02]  /*1560*/  LOP3.LUT R12, R2, 0x2e, RZ, 0xfc, !PT ;  /* 0x0000002e020c7812 */ /* 0x001fe400078efcff */
[----:B------:R0:W-:Y:S01]  /*1570*/  STL [R1+0x4c], R8 ;  /* 0x00004c0801007387 */ /* 0x0001e20000100800 */
[----:B------:R-:W-:Y:S02]  /*1580*/  ISETP.GT.U32.AND P5, PT, R0, R5, PT ;  /* 0x000000050000720c */ /* 0x000fe40003fa4070 */
[----:B-1----:R-:W-:Y:S01]  /*1590*/  LOP3.LUT R11, R2, 0x30, RZ, 0xfc, !PT ;  /* 0x00000030020b7812 */ /* 0x002fe200078efcff */
[----:B------:R-:W-:Y:S01]  /*15a0*/  @!P3 IMAD.IADD R14, R14, 0x1, -R0 ;  /* 0x000000010e0eb824 */ /* 0x000fe200078e0a00 */
[----:B------:R-:W-:Y:S02]  /*15b0*/  ISETP.GE.AND P3, PT, R4, RZ, PT ;  /* 0x000000ff0400720c */ /* 0x000fe40003f66270 */
[----:B------:R-:W-:-:S02]  /*15c0*/  IABS R16, R11 ;  /* 0x0000000b00107213 */ /* 0x000fc40000000000 */
[----:B0-----:R-:W-:Y:S01]  /*15d0*/  IABS R8, R12 ;  /* 0x0000000c00087213 */ /* 0x001fe20000000000 */
[----:B------:R-:W-:-:S04]  /*15e0*/  @!P0 IMAD.IADD R28, R28, 0x1, -R0 ;  /* 0x000000011c1c8824 */ /* 0x000fc800078e0a00 */
[----:B------:R-:W-:Y:S01]  /*15f0*/  IMAD.HI.U32 R4, R3, R8, RZ ;  /* 0x0000000803047227 */ /* 0x000fe200078e00ff */
[----:B------:R-:W-:-:S03]  /*1600*/  ISETP.GE.AND P0, PT, R13, RZ, PT ;  /* 0x000000ff0d00720c */ /* 0x000fc60003f06270 */
[----:B------:R-:W-:Y:S01]  /*1610*/  IMAD.HI.U32 R17, R3, R16, RZ ;  /* 0x0000001003117227 */ /* 0x000fe200078e00ff */
[----:B------:R-:W-:-:S03]  /*1620*/  LOP3.LUT R13, R2, 0x2c, RZ, 0xfc, !PT ;  /* 0x0000002c020d7812 */ /* 0x000fc600078efcff */
[----:B------:R-:W-:Y:S02]  /*1630*/  IMAD.MOV.U32 R20, RZ, RZ, R10 ;  /* 0x000000ffff147224 */ /* 0x000fe400078e000a */
[----:B------:R-:W-:Y:S02]  /*1640*/  @!P6 IMAD.IADD R6, R6, 0x1, -R0 ;  /* 0x000000010606e824 */ /* 0x000fe400078e0a00 */
[----:B------:R-:W-:Y:S01]  /*1650*/  IMAD.MOV R4, RZ, RZ, -R4 ;  /* 0x000000ffff047224 */ /* 0x000fe200078e0a04 */
[C---:B------:R-:W-:Y:S01]  /*1660*/  ISETP.GT.U32.AND P6, PT, R0.reuse, R28, PT ;  /* 0x0000001c0000720c */ /* 0x040fe20003fc4070 */
[----:B------:R-:W-:Y:S02]  /*1670*/  IMAD.MOV R17, RZ, RZ, -R17 ;  /* 0x000000ffff117224 */ /* 0x000fe400078e0a11 */
[----:B------:R-:W-:Y:S01]  /*1680*/  @!P2 IMAD.MOV R20, RZ, RZ, -R20 ;  /* 0x000000ffff14a224 */ /* 0x000fe200078e0a14 */
[C---:B------:R-:W-:Y:S01]  /*1690*/  ISETP.GT.U32.AND P2, PT, R0.reuse, R6, PT ;  /* 0x000000060000720c */ /* 0x040fe20003f44070 */
[----:B------:R-:W-:Y:S01]  /*16a0*/  IMAD R8, R0, R4, R8 ;  /* 0x0000000400087224 */ /* 0x000fe200078e0208 */
[----:B------:R-:W-:Y:S01]  /*16b0*/  LOP3.LUT R4, R2, 0x2a, RZ, 0xfc, !PT ;  /* 0x0000002a02047812 */ /* 0x000fe200078efcff */
[----:B------:R-:W-:Y:S01]  /*16c0*/  @!P5 IMAD.IADD R5, R5, 0x1, -R0 ;  /* 0x000000010505d824 */ /* 0x000fe200078e0a00 */
[----:B------:R-:W-:Y:S01]  /*16d0*/  ISETP.GE.AND P5, PT, R7, RZ, PT ;  /* 0x000000ff0700720c */ /* 0x000fe20003fa6270 */
[----:B------:R-:W-:Y:S01]  /*16e0*/  IMAD.MOV.U32 R19, RZ, RZ, R15 ;  /* 0x000000ffff137224 */ /* 0x000fe200078e000f */
[----:B------:R-:W-:Y:S01]  /*16f0*/  IABS R10, R13 ;  /* 0x0000000d000a7213 */ /* 0x000fe20000000000 */
[----:B------:R-:W-:-:S02]  /*1700*/  IMAD R7, R0, R17, R16 ;  /* 0x0000001100077224 */ /* 0x000fc400078e0210 */
[----:B------:R-:W-:Y:S01]  /*1710*/  IMAD.MOV.U32 R15, RZ, RZ, R14 ;  /* 0x000000ffff0f7224 */ /* 0x000fe200078e000e */
[----:B------:R-:W-:Y:S01]  /*1720*/  IABS R14, R4 ;  /* 0x00000004000e7213 */ /* 0x000fe20000000000 */
[----:B------:R-:W-:Y:S01]  /*1730*/  @!P3 IMAD.MOV R29, RZ, RZ, -R29 ;  /* 0x000000ffff1db224 */ /* 0x000fe200078e0a1d */
[----:B------:R-:W-:Y:S01]  /*1740*/  ISETP.GE.AND P3, PT, R9, RZ, PT ;  /* 0x000000ff0900720c */ /* 0x000fe20003f66270 */
[----:B------:R-:W-:Y:S01]  /*1750*/  @!P4 IMAD.MOV R15, RZ, RZ, -R15 ;  /* 0x000000ffff0fc224 */ /* 0x000fe200078e0a0f */
[C---:B------:R-:W-:Y:S01]  /*1760*/  ISETP.GT.U32.AND P4, PT, R0.reuse, R7, PT ;  /* 0x000000070000720c */ /* 0x040fe20003f84070 */
[----:B------:R-:W-:Y:S02]  /*1770*/  IMAD.MOV.U32 R9, RZ, RZ, R10 ;  /* 0x000000ffff097224 */ /* 0x000fe400078e000a */
[----:B------:R-:W-:Y:S01]  /*1780*/  @!P1 IMAD.MOV R19, RZ, RZ, -R19 ;  /* 0x000000ffff139224 */ /* 0x000fe200078e0a13 */
[----:B------:R-:W-:Y:S01]  /*1790*/  ISETP.GT.U32.AND P1, PT, R0, R5, PT ;  /* 0x000000050000720c */ /* 0x000fe20003f24070 */
[----:B------:R-:W-:-:S02]  /*17a0*/  IMAD.MOV.U32 R10, RZ, RZ, R14 ;  /* 0x000000ffff0a7224 */ /* 0x000fc400078e000e */
[----:B------:R-:W-:-:S04]  /*17b0*/  IMAD.HI.U32 R14, R3, R9, RZ ;  /* 0x00000009030e7227 */ /* 0x000fc800078e00ff */
[--C-:B------:R-:W-:Y:S01]  /*17c0*/  @!P6 IMAD.IADD R28, R28, 0x1, -R0.reuse ;  /* 0x000000011c1ce824 */ /* 0x100fe200078e0a00 */
[----:B------:R-:W-:Y:S01]  /*17d0*/  ISETP.GT.U32.AND P6, PT, R0, R8, PT ;  /* 0x000000080000720c */ /* 0x000fe20003fc4070 */
[----:B------:R-:W-:Y:S01]  /*17e0*/  @!P2 IMAD.IADD R6, R6, 0x1, -R0 ;  /* 0x000000010606a824 */ /* 0x000fe200078e0a00 */
[----:B------:R-:W-:Y:S01]  /*17f0*/  ISETP.GE.AND P2, PT, R12, RZ, PT ;  /* 0x000000ff0c00720c */ /* 0x000fe20003f46270 */
[----:B------:R-:W-:Y:S02]  /*1800*/  IMAD.MOV R12, RZ, RZ, -R14 ;  /* 0x000000ffff0c7224 */ /* 0x000fe400078e0a0e */
[--C-:B------:R-:W-:Y:S02]  /*1810*/  @!P4 IMAD.IADD R7, R7, 0x1, -R0.reuse ;  /* 0x000000010707c824 */ /* 0x100fe400078e0a00 */
[C---:B------:R-:W-:Y:S02]  /*1820*/  IMAD R9, R0.reuse, R12, R9 ;  /* 0x0000000c00097224 */ /* 0x040fe400078e0209 */
[----:B------:R-:W-:Y:S01]  /*1830*/  @!P1 IMAD.IADD R5, R5, 0x1, -R0 ;  /* 0x0000000105059824 */ /* 0x000fe200078e0a00 */
[----:B------:R-:W-:Y:S01]  /*1840*/  ISETP.GE.AND P1, PT, R11, RZ, PT ;  /* 0x000000ff0b00720c */ /* 0x000fe20003f26270 */
[----:B------:R-:W-:Y:S01]  /*1850*/  @!P3 IMAD.MOV R6, RZ, RZ, -R6 ;  /* 0x000000ffff06b224 */ /* 0x000fe200078e0a06 */
[----:B------:R-:W-:Y:S01]  /*1860*/  ISETP.GT.U32.AND P3, PT, R0, R9, PT ;  /* 0x000000090000720c */ /* 0x000fe20003f64070 */
[----:B------:R-:W-:-:S04]  /*1870*/  IMAD.HI.U32 R11, R3, R10, RZ ;  /* 0x0000000a030b7227 */ /* 0x000fc800078e00ff */
[----:B------:R-:W-:Y:S01]  /*1880*/  @!P0 IMAD.MOV R28, RZ, RZ, -R28 ;  /* 0x000000ffff1c8224 */ /* 0x000fe200078e0a1c */
[----:B------:R-:W-:Y:S01]  /*1890*/  ISETP.GT.U32.AND P0, PT, R0, R7, PT ;  /* 0x000000070000720c */ /* 0x000fe20003f04070 */
[----:B------:R-:W-:Y:S02]  /*18a0*/  @!P6 IMAD.IADD R8, R8, 0x1, -R0 ;  /* 0x000000010808e824 */ /* 0x000fe400078e0a00 */
[----:B------:R-:W-:Y:S02]  /*18b0*/  IMAD.MOV R11, RZ, RZ, -R11 ;  /* 0x000000ffff0b7224 */ /* 0x000fe400078e0a0b */
[----:B------:R-:W-:Y:S01]  /*18c0*/  @!P5 IMAD.MOV R5, RZ, RZ, -R5 ;  /* 0x000000ffff05d224 */ /* 0x000fe200078e0a05 */
[C---:B------:R-:W-:Y:S01]  /*18d0*/  ISETP.GT.U32.AND P5, PT, R0.reuse, R8, PT ;  /* 0x000000080000720c */ /* 0x040fe20003fa4070 */
[----:B------:R-:W-:Y:S01]  /*18e0*/  STL [R1+0x8], R20 ;  /* 0x0000081401007387 */ /* 0x000fe20000100800 */
[----:B------:R-:W-:-:S03]  /*18f0*/  IMAD R10, R0, R11, R10 ;  /* 0x0000000b000a7224 */ /* 0x000fc600078e020a */
[----:B------:R-:W-:Y:S01]  /*1900*/  STL [R1+0x4], R19 ;  /* 0x0000041301007387 */ /* 0x000fe20000100800 */
[----:B------:R-:W-:-:S03]  /*1910*/  @!P3 IMAD.IADD R9, R9, 0x1, -R0 ;  /* 0x000000010909b824 */ /* 0x000fc600078e0a00 */
[----:B------:R-:W-:Y:S01]  /*1920*/  STL [R1+0x1134], R29 ;  /* 0x0011341d01007387 */ /* 0x000fe20000100800 */
[----:B------:R-:W-:-:S03]  /*1930*/  ISETP.GT.U32.AND P3, PT, R0, R10, PT ;  /* 0x0000000a0000720c */ /* 0x000fc60003f64070 */
[----:B------:R0:W-:Y:S01]  /*1940*/  STL [R1], R15 ;  /* 0x0000000f01007387 */ /* 0x0001e20000100800 */
[----:B------:R-:W-:Y:S01]  /*1950*/  @!P0 IMAD.IADD R7, R7, 0x1, -R0 ;  /* 0x0000000107078824 */ /* 0x000fe200078e0a00 */
[C---:B------:R-:W-:Y:S02]  /*1960*/  LOP3.LUT R12, R2.reuse, 0x26, RZ, 0xfc, !PT ;  /* 0x00000026020c7812 */ /* 0x040fe400078efcff */
[----:B0-----:R-:W-:-:S04]  /*1970*/  LOP3.LUT R15, R2, 0x28, RZ, 0xfc, !PT ;  /* 0x00000028020f7812 */ /* 0x001fc800078efcff */
[----:B------:R-:W-:Y:S02]  /*1980*/  ISETP.GE.AND P0, PT, R15, RZ, PT ;  /* 0x000000ff0f00720c */ /* 0x000fe40003f06270 */
[----:B------:R-:W-:Y:S01]  /*1990*/  IABS R15, R15 ;  /* 0x0000000f000f7213 */ /* 0x000fe20000000000 */
[--C-:B------:R-:W-:Y:S01]  /*19a0*/  @!P5 IMAD.IADD R8, R8, 0x1, -R0.reuse ;  /* 0x000000010808d824 */ /* 0x100fe200078e0a00 */
[----:B------:R-:W-:Y:S01]  /*19b0*/  ISETP.GE.AND P5, PT, R12, RZ, PT ;  /* 0x000000ff0c00720c */ /* 0x000fe20003fa6270 */
[----:B------:R-:W-:Y:S01]  /*19c0*/  @!P1 IMAD.MOV R7, RZ, RZ, -R7 ;  /* 0x000000ffff079224 */ /* 0x000fe200078e0a07 */
[----:B------:R-:W-:Y:S01]  /*19d0*/  IABS R12, R12 ;  /* 0x0000000c000c7213 */ /* 0x000fe20000000000 */
[----:B------:R-:W-:Y:S01]  /*19e0*/  IMAD.HI.U32 R17, R3, R15, RZ ;  /* 0x0000000f03117227 */ /* 0x000fe200078e00ff */
[----:B------:R-:W-:Y:S02]  /*19f0*/  ISETP.GT.U32.AND P1, PT, R0, R9, PT ;  /* 0x000000090000720c */ /* 0x000fe40003f24070 */
[----:B------:R-:W-:Y:S01]  /*1a00*/  LOP3.LUT R11, R2, 0x24, RZ, 0xfc, !PT ;  /* 0x00000024020b7812 */ /* 0x000fe200078efcff */
[----:B------:R-:W-:Y:S01]  /*1a10*/  IMAD.MOV R17, RZ, RZ, -R17 ;  /* 0x000000ffff117224 */ /* 0x000fe200078e0a11 */
[----:B------:R-:W-:Y:S01]  /*1a20*/  ISETP.GE.AND P4, PT, R13, RZ, PT ;  /* 0x000000ff0d00720c */ /* 0x000fe20003f86270 */
[----:B------:R-:W-:Y:S01]  /*1a30*/  @!P3 IMAD.IADD R10, R10, 0x1, -R0 ;  /* 0x000000010a0ab824 */ /* 0x000fe200078e0a00 */
[----:B------:R-:W-:Y:S01]  /*1a40*/  ISETP.GE.AND P6, PT, R4, RZ, PT ;  /* 0x000000ff0400720c */ /* 0x000fe20003fc6270 */
[----:B------:R-:W-:Y:S01]  /*1a50*/  IMAD.HI.U32 R4, R3, R12, RZ ;  /* 0x0000000c03047227 */ /* 0x000fe200078e00ff */
[----:B------:R-:W-:-:S02]  /*1a60*/  LOP3.LUT R16, R2, 0x22, RZ, 0xfc, !PT ;  /* 0x0000002202107812 */ /* 0x000fc400078efcff */
[----:B------:R-:W-:Y:S01]  /*1a70*/  IABS R13, R11 ;  /* 0x0000000b000d7213 */ /* 0x000fe20000000000 */
[----:B------:R-:W-:Y:S01]  /*1a80*/  @!P2 IMAD.MOV R8, RZ, RZ, -R8 ;  /* 0x000000ffff08a224 */ /* 0x000fe200078e0a08 */
[----:B------:R-:W-:Y:S01]  /*1a90*/  ISETP.GE.AND P2, PT, R11, RZ, PT ;  /* 0x000000ff0b00720c */ /* 0x000fe20003f46270 */
[C---:B------:R-:W-:Y:S01]  /*1aa0*/  IMAD R11, R0.reuse, R17, R15 ;  /* 0x00000011000b7224 */ /* 0x040fe200078e020f */
[----:B------:R-:W-:Y:S01]  /*1ab0*/  IABS R14, R16 ;  /* 0x00000010000e7213 */ /* 0x000fe20000000000 */
[----:B------:R-:W-:Y:S01]  /*1ac0*/  IMAD.MOV R17, RZ, RZ, -R4 ;  /* 0x000000ffff117224 */ /* 0x000fe200078e0a04 */
[C---:B------:R-:W-:Y:S01]  /*1ad0*/  ISETP.GT.U32.AND P3, PT, R0.reuse, R10, PT ;  /* 0x0000000a0000720c */ /* 0x040fe20003f64070 */
[----:B------:R-:W-:Y:S02]  /*1ae0*/  @!P1 IMAD.IADD R9, R9, 0x1, -R0 ;  /* 0x0000000109099824 */ /* 0x000fe400078e0a00 */
[----:B------:R-:W-:Y:S02]  /*1af0*/  IMAD R12, R0, R17, R12 ;  /* 0x00000011000c7224 */ /* 0x000fe400078e020c */
[----:B------:R-:W-:-:S04]  /*1b00*/  IMAD.HI.U32 R4, R3, R14, RZ ;  /* 0x0000000e03047227 */ /* 0x000fc800078e00ff */
[----:B------:R-:W-:Y:S01]  /*1b10*/  @!P4 IMAD.MOV R9, RZ, RZ, -R9 ;  /* 0x000000ffff09c224 */ /* 0x000fe200078e0a09 */
[----:B------:R-:W-:Y:S01]  /*1b20*/  ISETP.GT.U32.AND P4, PT, R0, R12, PT ;  /* 0x0000000c0000720c */ /* 0x000fe20003f84070 */
[----:B------:R-:W-:Y:S02]  /*1b30*/  IMAD.MOV R4, RZ, RZ, -R4 ;  /* 0x000000ffff047224 */ /* 0x000fe400078e0a04 */
[----:B------:R-:W-:Y:S02]  /*1b40*/  @!P3 IMAD.IADD R10, R10, 0x1, -R0 ;  /* 0x000000010a0ab824 */ /* 0x000fe400078e0a00 */
[----:B------:R-:W-:Y:S02]  /*1b50*/  IMAD R14, R0, R4, R14 ;  /* 0x00000004000e7224 */ /* 0x000fe400078e020e */
[----:B------:R-:W-:Y:S01]  /*1b60*/  IMAD.HI.U32 R15, R3, R13, RZ ;  /* 0x0000000d030f7227 */ /* 0x000fe200078e00ff */
[----:B------:R-:W-:-:S03]  /*1b70*/  LOP3.LUT R21, R2, 0x20, RZ, 0xfc, !PT ;  /* 0x0000002002157812 */ /* 0x000fc600078efcff */
[----:B------:R-:W-:Y:S01]  /*1b80*/  @!P6 IMAD.MOV R10, RZ, RZ, -R10 ;  /* 0x000000ffff0ae224 */ /* 0x000fe200078e0a0a */
[----:B------:R-:W-:Y:S01]  /*1b90*/  ISETP.GT.U32.AND P6, PT, R0, R14, PT ;  /* 0x0000000e0000720c */ /* 0x000fe20003fc4070 */
[----:B------:R-:W-:Y:S02]  /*1ba0*/  IMAD.MOV R15, RZ, RZ, -R15 ;  /* 0x000000ffff0f7224 */ /* 0x000fe400078e0a0f */
[----:B------:R-:W-:Y:S01]  /*1bb0*/  @!P4 IMAD.IADD R12, R12, 0x1, -R0 ;  /* 0x000000010c0cc824 */ /* 0x000fe200078e0a00 */
[----:B------:R-:W-:Y:S01]  /*1bc0*/  IABS R4, R21 ;  /* 0x0000001500047213 */ /* 0x000fe20000000000 */
[----:B------:R-:W-:Y:S01]  /*1bd0*/  IMAD R13, R0, R15, R13 ;  /* 0x0000000f000d7224 */ /* 0x000fe200078e020d */
[----:B------:R-:W-:Y:S02]  /*1be0*/  LOP3.LUT R15, R2, 0x1e, RZ, 0xfc, !PT ;  /* 0x0000001e020f7812 */ /* 0x000fe400078efcff */
[C---:B------:R-:W-:Y:S01]  /*1bf0*/  ISETP.GT.U32.AND P4, PT, R0.reuse, R12, PT ;  /* 0x0000000c0000720c */ /* 0x040fe20003f84070 */
[----:B------:R-:W-:Y:S01]  /*1c00*/  IMAD.HI.U32 R19, R3, R4, RZ ;  /* 0x0000000403137227 */ /* 0x000fe200078e00ff */
[----:B------:R-:W-:-:S02]  /*1c10*/  ISETP.GT.U32.AND P3, PT, R0, R13, PT ;  /* 0x0000000d0000720c */ /* 0x000fc40003f64070 */
[----:B------:R-:W-:Y:S01]  /*1c20*/  IABS R18, R15 ;  /* 0x0000000f00127213 */ /* 0x000fe20000000000 */
[----:B------:R-:W-:Y:S02]  /*1c30*/  @!P6 IMAD.IADD R14, R14, 0x1, -R0 ;  /* 0x000000010e0ee824 */ /* 0x000fe400078e0a00 */
[----:B------:R-:W-:Y:S01]  /*1c40*/  IMAD.MOV R19, RZ, RZ, -R19 ;  /* 0x000000ffff137224 */ /* 0x000fe200078e0a13 */
[C---:B------:R-:W-:Y:S02]  /*1c50*/  ISETP.GT.U32.AND P1, PT, R0.reuse, R11, PT ;  /* 0x0000000b0000720c */ /* 0x040fe40003f24070 */
[C---:B------:R-:W-:Y:S01]  /*1c60*/  ISETP.GT.U32.AND P6, PT, R0.reuse, R14, PT ;  /* 0x0000000e0000720c */ /* 0x040fe20003fc4070 */
[----:B------:R-:W-:Y:S02]  /*1c70*/  IMAD R4, R0, R19, R4 ;  /* 0x0000001300047224 */ /* 0x000fe400078e0204 */
[----:B------:R-:W-:-:S04]  /*1c80*/  IMAD.HI.U32 R19, R3, R18, RZ ;  /* 0x0000001203137227 */ /* 0x000fc800078e00ff */
[--C-:B------:R-:W-:Y:S02]  /*1c90*/  @!P4 IMAD.IADD R12, R12, 0x1, -R0.reuse ;  /* 0x000000010c0cc824 */ /* 0x100fe400078e0a00 */
[----:B------:R-:W-:Y:S02]  /*1ca0*/  IMAD.MOV R19, RZ, RZ, -R19 ;  /* 0x000000ffff137224 */ /* 0x000fe400078e0a13 */
[----:B------:R-:W-:Y:S02]  /*1cb0*/  @!P3 IMAD.IADD R13, R13, 0x1, -R0 ;  /* 0x000000010d0db824 */ /* 0x000fe400078e0a00 */
[----:B------:R-:W-:Y:S01]  /*1cc0*/  @!P5 IMAD.MOV R12, RZ, RZ, -R12 ;  /* 0x000000ffff0cd224 */ /* 0x000fe200078e0a0c */
[----:B------:R-:W-:Y:S01]  /*1cd0*/  ISETP.GE.AND P5, PT, R15, RZ, PT ;  /* 0x000000ff0f00720c */ /* 0x000fe20003fa6270 */
[C---:B------:R-:W-:Y:S01]  /*1ce0*/  IMAD R15, R0.reuse, R19, R18 ;  /* 0x00000013000f7224 */ /* 0x040fe200078e0212 */
[----:B------:R-:W-:Y:S01]  /*1cf0*/  ISETP.GT.U32.AND P3, PT, R0, R13, PT ;  /* 0x0000000d0000720c */ /* 0x000fe20003f64070 */
[----:B------:R-:W-:-:S02]  /*1d00*/  @!P1 IMAD.IADD R11, R11, 0x1, -R0 ;  /* 0x000000010b0b9824 */ /* 0x000fc400078e0a00 */
[----:B------:R-:W-:Y:S01]  /*1d10*/  @!P6 IMAD.IADD R14, R14, 0x1, -R0 ;  /* 0x000000010e0ee824 */ /* 0x000fe200078e0a00 */
[C---:B------:R-:W-:Y:S02]  /*1d20*/  ISETP.GT.U32.AND P6, PT, R0.reuse, R15, PT ;  /* 0x0000000f0000720c */ /* 0x040fe40003fc4070 */
[----:B------:R-:W-:Y:S02]  /*1d30*/  ISETP.GT.U32.AND P1, PT, R0, R11, PT ;  /* 0x0000000b0000720c */ /* 0x000fe40003f24070 */
[----:B------:R-:W-:-:S04]  /*1d40*/  LOP3.LUT R17, R2, 0x1c, RZ, 0xfc, !PT ;  /* 0x0000001c02117812 */ /* 0x000fc800078efcff */
[----:B------:R-:W-:Y:S01]  /*1d50*/  IABS R20, R17 ;  /* 0x0000001100147213 */ /* 0x000fe20000000000 */
[--C-:B------:R-:W-:Y:S01]  /*1d60*/  @!P3 IMAD.IADD R13, R13, 0x1, -R0.reuse ;  /* 0x000000010d0db824 */ /* 0x100fe200078e0a00 */
[----:B------:R-:W-:Y:S02]  /*1d70*/  ISETP.GE.AND P3, PT, R17, RZ, PT ;  /* 0x000000ff1100720c */ /* 0x000fe40003f66270 */
[----:B------:R-:W-:Y:S01]  /*1d80*/  LOP3.LUT R17, R2, 0x1a, RZ, 0xfc, !PT ;  /* 0x0000001a02117812 */ /* 0x000fe200078efcff */
[--C-:B------:R-:W-:Y:S01]  /*1d90*/  @!P6 IMAD.IADD R15, R15, 0x1, -R0.reuse ;  /* 0x000000010f0fe824 */ /* 0x100fe200078e0a00 */
[----:B------:R-:W-:Y:S01]  /*1da0*/  ISETP.GT.U32.AND P4, PT, R0, R4, PT ;  /* 0x000000040000720c */ /* 0x000fe20003f84070 */
[----:B------:R-:W-:Y:S01]  /*1db0*/  @!P1 IMAD.IADD R11, R11, 0x1, -R0 ;  /* 0x000000010b0b9824 */ /* 0x000fe200078e0a00 */
[----:B------:R-:W-:Y:S01]  /*1dc0*/  ISETP.GE.AND P1, PT, R16, RZ, PT ;  /* 0x000000ff1000720c */ /* 0x000fe20003f26270 */
[----:B------:R-:W-:Y:S01]  /*1dd0*/  @!P2 IMAD.MOV R13, RZ, RZ, -R13 ;  /* 0x000000ffff0da224 */ /* 0x000fe200078e0a0d */
[----:B------:R-:W-:Y:S01]  /*1de0*/  ISETP.GE.AND P2, PT, R17, RZ, PT ;  /* 0x000000ff1100720c */ /* 0x000fe20003f46270 */
[----:B------:R-:W-:Y:S01]  /*1df0*/  IMAD.MOV.U32 R16, RZ, RZ, R20 ;  /* 0x000000ffff107224 */ /* 0x000fe200078e0014 */
[----:B------:R-:W-:-:S02]  /*1e00*/  IABS R17, R17 ;  /* 0x0000001100117213 */ /* 0x000fc40000000000 */
[----:B------:R-:W-:Y:S01]  /*1e10*/  ISETP.GT.U32.AND P6, PT, R0, R15, PT ;  /* 0x0000000f0000720c */ /* 0x000fe20003fc4070 */
[----:B------:R-:W-:-:S04]  /*1e20*/  IMAD.HI.U32 R20, R3, R16, RZ ;  /* 0x0000001003147227 */ /* 0x000fc800078e00ff */
[----:B------:R-:W-:-:S04]  /*1e30*/  IMAD.HI.U32 R22, R3, R17, RZ ;  /* 0x0000001103167227 */ /* 0x000fc800078e00ff */
[----:B------:R-:W-:Y:S02]  /*1e40*/  IMAD.MOV R20, RZ, RZ, -R20 ;  /* 0x000000ffff147224 */ /* 0x000fe400078e0a14 */
[----:B------:R-:W-:Y:S02]  /*1e50*/  IMAD.MOV R22, RZ, RZ, -R22 ;  /* 0x000000ffff167224 */ /* 0x000fe400078e0a16 */
[----:B------:R-:W-:Y:S02]  /*1e60*/  IMAD R16, R0, R20, R16 ;  /* 0x0000001400107224 */ /* 0x000fe400078e0210 */
[--C-:B------:R-:W-:Y:S02]  /*1e70*/  @!P4 IMAD.IADD R4, R4, 0x1, -R0.reuse ;  /* 0x000000010404c824 */ /* 0x100fe400078e0a00 */
[C---:B------:R-:W-:Y:S02]  /*1e80*/  IMAD R17, R0.reuse, R22, R17 ;  /* 0x0000001600117224 */ /* 0x040fe400078e0211 */
[----:B------:R-:W-:Y:S01]  /*1e90*/  @!P6 IMAD.IADD R15, R15, 0x1, -R0 ;  /* 0x000000010f0fe824 */ /* 0x000fe200078e0a00 */
[----:B------:R-:W-:-:S02]  /*1ea0*/  ISETP.GT.U32.AND P4, PT, R0, R4, PT ;  /* 0x000000040000720c */ /* 0x000fc40003f84070 */
[C---:B------:R-:W-:Y:S01]  /*1eb0*/  ISETP.GT.U32.AND P6, PT, R0.reuse, R16, PT ;  /* 0x000000100000720c */ /* 0x040fe20003fc4070 */
[----:B------:R-:W-:Y:S01]  /*1ec0*/  @!P5 IMAD.MOV R15, RZ, RZ, -R15 ;  /* 0x000000ffff0fd224 */ /* 0x000fe200078e0a0f */
[----:B------:R-:W-:Y:S02]  /*1ed0*/  ISETP.GT.U32.AND P5, PT, R0, R17, PT ;  /* 0x000000110000720c */ /* 0x000fe40003fa4070 */
[C---:B------:R-:W-:Y:S02]  /*1ee0*/  LOP3.LUT R18, R2.reuse, 0x18, RZ, 0xfc, !PT ;  /* 0x0000001802127812 */ /* 0x040fe400078efcff */
[----:B------:R-:W-:Y:S01]  /*1ef0*/  LOP3.LUT R19, R2, 0x16, RZ, 0xfc, !PT ;  /* 0x0000001602137812 */ /* 0x000fe200078efcff */
[----:B------:R-:W-:Y:S01]  /*1f00*/  STL [R1+0x1138], R28 ;  /* 0x0011381c01007387 */ /* 0x000fe20000100800 */
[----:B------:R-:W-:Y:S01]  /*1f10*/  @!P0 IMAD.MOV R11, RZ, RZ, -R11 ;  /* 0x000000ffff0b8224 */ /* 0x000fe200078e0a0b */
[----:B------:R-:W-:Y:S01]  /*1f20*/  ISETP.GE.AND P0, PT, R21, RZ, PT ;  /* 0x000000ff1500720c */ /* 0x000fe20003f06270 */
[----:B------:R-:W-:Y:S01]  /*1f30*/  @!P1 IMAD.MOV R14, RZ, RZ, -R14 ;  /* 0x000000ffff0e9224 */ /* 0x000fe200078e0a0e */
[----:B------:R-:W-:Y:S01]  /*1f40*/  STL [R1+0x113c], R5 ;  /* 0x00113c0501007387 */ /* 0x000fe20000100800 */
[----:B------:R-:W-:Y:S01]  /*1f50*/  ISETP.GE.AND P1, PT, R18, RZ, PT ;  /* 0x000000ff1200720c */ /* 0x000fe20003f26270 */
[--C-:B------:R-:W-:Y:S01]  /*1f60*/  @!P4 IMAD.IADD R4, R4, 0x1, -R0.reuse ;  /* 0x000000010404c824 */ /* 0x100fe200078e0a00 */
[----:B------:R-:W-:Y:S01]  /*1f70*/  LOP3.LUT R23, R2, 0x12, RZ, 0xfc, !PT ;  /* 0x0000001202177812 */ /* 0x000fe200078efcff */
[--C-:B------:R-:W-:Y:S01]  /*1f80*/  @!P6 IMAD.IADD R16, R16, 0x1, -R0.reuse ;  /* 0x000000011010e824 */ /* 0x100fe200078e0a00 */
[----:B------:R-:W-:Y:S01]  /*1f90*/  STL [R1+0x1140], R6 ;  /* 0x0011400601007387 */ /* 0x000fe20000100800 */
[----:B------:R-:W-:Y:S01]  /*1fa0*/  IABS R18, R18 ;  /* 0x0000001200127213 */ /* 0x000fe20000000000 */
[----:B------:R-:W-:Y:S01]  /*1fb0*/  @!P5 IMAD.IADD R17, R17, 0x1, -R0 ;  /* 0x000000011111d824 */ /* 0x000fe200078e0a00 */
[----:B------:R-:W-:Y:S01]  /*1fc0*/  ISETP.GE.AND P4, PT, R19, RZ, PT ;  /* 0x000000ff1300720c */ /* 0x000fe20003f86270 */
[----:B------:R-:W-:Y:S01]  /*1fd0*/  STL [R1+0x1144], R7 ;  /* 0x0011440701007387 */ /* 0x000fe20000100800 */
[----:B------:R-:W-:Y:S01]  /*1fe0*/  IABS R19, R19 ;  /* 0x0000001300137213 */ /* 0x000fe20000000000 */
[----:B------:R-:W-:-:S02]  /*1ff0*/  IMAD.MOV.U32 R24, RZ, RZ, R4 ;  /* 0x000000ffff187224 */ /* 0x000fc400078e0004 */
[----:B------:R-:W-:Y:S01]  /*2000*/  STL [R1+0x1148], R8 ;  /* 0x0011480801007387 */ /* 0x000fe20000100800 */
[C---:B------:R-:W-:Y:S01]  /*2010*/  ISETP.GT.U32.AND P6, PT, R0.reuse, R16, PT ;  /* 0x000000100000720c */ /* 0x040fe20003fc4070 */
[----:B------:R-:W-:Y:S02]  /*2020*/  IMAD.HI.U32 R4, R3, R18, RZ ;  /* 0x0000001203047227 */ /* 0x000fe400078e00ff */
[----:B------:R-:W-:Y:S01]  /*2030*/  STL [R1+0x114c], R9 ;  /* 0x00114c0901007387 */ /* 0x000fe20000100800 */
[----:B------:R-:W-:Y:S02]  /*2040*/  IABS R21, R23 ;  /* 0x0000001700157213 */ /* 0x000fe40000000000 */
[----:B------:R-:W-:Y:S01]  /*2050*/  ISETP.GT.U32.AND P5, PT, R0, R17, PT ;  /* 0x000000110000720c */ /* 0x000fe20003fa4070 */
[----:B------:R-:W-:Y:S04]  /*2060*/  STL [R1+0x1150], R10 ;  /* 0x0011500a01007387 */ /* 0x000fe80000100800 */
[----:B------:R0:W-:Y:S01]  /*2070*/  STL [R1+0x3c], R23 ;  /* 0x00003c1701007387 */ /* 0x0001e20000100800 */
[----:B------:R-:W-:Y:S01]  /*2080*/  LOP3.LUT R20, R2, 0x14, RZ, 0xfc, !PT ;  /* 0x0000001402147812 */ /* 0x000fe200078efcff */
[----:B------:R-:W-:-:S02]  /*2090*/  IMAD.MOV R4, RZ, RZ, -R4 ;  /* 0x000000ffff047224 */ /* 0x000fc400078e0a04 */
[----:B------:R-:W-:Y:S02]  /*20a0*/  @!P0 IMAD.MOV R24, RZ, RZ, -R24 ;  /* 0x000000ffff188224 */ /* 0x000fe400078e0a18 */
[----:B0-----:R-:W-:Y:S01]  /*20b0*/  IMAD.HI.U32 R23, R3, R19, RZ ;  /* 0x0000001303177227 */ /* 0x001fe200078e00ff */
[----:B------:R-:W-:-:S03]  /*20c0*/  ISETP.GE.AND P0, PT, R20, RZ, PT ;  /* 0x000000ff1400720c */ /* 0x000fc60003f06270 */
[----:B------:R-:W-:Y:S01]  /*20d0*/  IMAD.MOV R23, RZ, RZ, -R23 ;  /* 0x000000ffff177224 */ /* 0x000fe200078e0a17 */
[----:B------:R-:W-:Y:S01]  /*20e0*/  IABS R20, R20 ;  /* 0x0000001400147213 */ /* 0x000fe20000000000 */
[C---:B------:R-:W-:Y:S02]  /*20f0*/  IMAD R18, R0.reuse, R4, R18 ;  /* 0x0000000400127224 */ /* 0x040fe400078e0212 */
[----:B------:R-:W-:Y:S02]  /*2100*/  IMAD R19, R0, R23, R19 ;  /* 0x0000001700137224 */ /* 0x000fe400078e0213 */
[--C-:B------:R-:W-:Y:S01]  /*2110*/  @!P6 IMAD.IADD R16, R16, 0x1, -R0.reuse ;  /* 0x000000011010e824 */ /* 0x100fe200078e0a00 */
[C---:B------:R-:W-:Y:S01]  /*2120*/  ISETP.GT.U32.AND P6, PT, R0.reuse, R18, PT ;  /* 0x000000120000720c */ /* 0x040fe20003fc4070 */
[----:B------:R-:W-:Y:S01]  /*2130*/  @!P5 IMAD.IADD R17, R17, 0x1, -R0 ;  /* 0x000000011111d824 */ /* 0x000fe200078e0a00 */
[----:B------:R-:W-:Y:S01]  /*2140*/  ISETP.GT.U32.AND P5, PT, R0, R19, PT ;  /* 0x000000130000720c */ /* 0x000fe20003fa4070 */
[----:B------:R-:W-:-:S04]  /*2150*/  IMAD.HI.U32 R22, R3, R20, RZ ;  /* 0x0000001403167227 */ /* 0x000fc800078e00ff */
[----:B------:R-:W-:Y:S01]  /*2160*/  IMAD.MOV R22, RZ, RZ, -R22 ;  /* 0x000000ffff167224 */ /* 0x000fe200078e0a16 */
[----:B------:R-:W-:Y:S01]  /*2170*/  LOP3.LUT R6, R2, 0x10, RZ, 0xfc, !PT ;  /* 0x0000001002067812 */ /* 0x000fe200078efcff */
[----:B------:R-:W-:-:S04]  /*2180*/  IMAD.HI.U32 R4, R3, R21, RZ ;  /* 0x0000001503047227 */ /* 0x000fc800078e00ff */
[----:B------:R-:W-:Y:S02]  /*2190*/  IMAD R20, R0, R22, R20 ;  /* 0x0000001600147224 */ /* 0x000fe400078e0214 */
[--C-:B------:R-:W-:Y:S01]  /*21a0*/  @!P6 IMAD.IADD R18, R18, 0x1, -R0.reuse ;  /* 0x000000011212e824 */ /* 0x100fe200078e0a00 */
[----:B------:R-:W-:Y:S01]  /*21b0*/  IABS R22, R6 ;  /* 0x0000000600167213 */ /* 0x000fe20000000000 */
[----:B------:R-:W-:Y:S01]  /*21c0*/  @!P5 IMAD.IADD R19, R19, 0x1, -R0 ;  /* 0x000000011313d824 */ /* 0x000fe200078e0a00 */
[----:B------:R-:W-:Y:S01]  /*21d0*/  ISETP.GT.U32.AND P6, PT, R0, R20, PT ;  /* 0x000000140000720c */ /* 0x000fe20003fc4070 */
[----:B------:R-:W-:Y:S01]  /*21e0*/  IMAD.MOV R4, RZ, RZ, -R4 ;  /* 0x000000ffff047224 */ /* 0x000fe200078e0a04 */
[----:B------:R-:W-:Y:S02]  /*21f0*/  LOP3.LUT R9, R2, 0xe, RZ, 0xfc, !PT ;  /* 0x0000000e02097812 */ /* 0x000fe400078efcff */
[C---:B------:R-:W-:Y:S01]  /*2200*/  ISETP.GT.U32.AND P5, PT, R0.reuse, R19, PT ;  /* 0x000000130000720c */ /* 0x040fe20003fa4070 */
[----:B------:R-:W-:-:S02]  /*2210*/  IMAD R21, R0, R4, R21 ;  /* 0x0000000400157224 */ /* 0x000fc400078e0215 */
[C---:B------:R-:W-:Y:S01]  /*2220*/  IMAD.HI.U32 R4, R3.reuse, R22, RZ ;  /* 0x0000001603047227 */ /* 0x040fe200078e00ff */
[C---:B------:R-:W-:Y:S02]  /*2230*/  LOP3.LUT R5, R2.reuse, 0x8, RZ, 0xfc, !PT ;  /* 0x0000000802057812 */ /* 0x040fe400078efcff */
[----:B------:R-:W-:Y:S01]  /*2240*/  IABS R23, R9 ;  /* 0x0000000900177213 */ /* 0x000fe20000000000 */
[----:B------:R-:W-:Y:S01]  /*2250*/  IMAD.MOV R4, RZ, RZ, -R4 ;  /* 0x000000ffff047224 */ /* 0x000fe200078e0a04 */
[C---:B------:R-:W-:Y:S02]  /*2260*/  LOP3.LUT R8, R2.reuse, 0xc, RZ, 0xfc, !PT ;  /* 0x0000000c02087812 */ /* 0x040fe400078efcff */
[----:B------:R-:W-:Y:S01]  /*2270*/  LOP3.LUT R28, R2, 0xa, RZ, 0xfc, !PT ;  /* 0x0000000a021c7812 */ /* 0x000fe200078efcff */
[----:B------:R0:W-:Y:S01]  /*2280*/  STL [R1+0x18], R24 ;  /* 0x0000181801007387 */ /* 0x0001e20000100800 */
[----:B------:R-:W-:Y:S01]  /*2290*/  IABS R27, R5 ;  /* 0x00000005001b7213 */ /* 0x000fe20000000000 */
[----:B------:R-:W-:Y:S01]  /*22a0*/  @!P6 IMAD.IADD R20, R20, 0x1, -R0 ;  /* 0x000000011414e824 */ /* 0x000fe200078e0a00 */
[----:B------:R-:W-:Y:S01]  /*22b0*/  IABS R26, R28 ;  /* 0x0000001c001a7213 */ /* 0x000fe20000000000 */
[----:B------:R-:W-:-:S04]  /*22c0*/  IMAD.HI.U32 R25, R3, R23, RZ ;  /* 0x0000001703197227 */ /* 0x000fc800078e00ff */
[C---:B------:R-:W-:Y:S01]  /*22d0*/  IMAD R22, R0.reuse, R4, R22 ;  /* 0x0000000400167224 */ /* 0x040fe200078e0216 */
[----:B0-----:R-:W-:Y:S01]  /*22e0*/  IABS R24, R8 ;  /* 0x0000000800187213 */ /* 0x001fe20000000000 */
[----:B------:R-:W-:Y:S01]  /*22f0*/  @!P2 IMAD.MOV R17, RZ, RZ, -R17 ;  /* 0x000000ffff11a224 */ /* 0x000fe200078e0a11 */
[----:B------:R0:W-:Y:S01]  /*2300*/  STL [R1+0x2c], R6 ;  /* 0x00002c0601007387 */ /* 0x0001e20000100800 */
[----:B------:R-:W-:Y:S01]  /*2310*/  IMAD.MOV.U32 R7, RZ, RZ, R27 ;  /* 0x000000ffff077224 */ /* 0x000fe200078e001b */
[C---:B------:R-:W-:Y:S01]  /*2320*/  ISETP.GT.U32.AND P6, PT, R0.reuse, R20, PT ;  /* 0x000000140000720c */ /* 0x040fe20003fc4070 */
[----:B------:R-:W-:Y:S01]  /*2330*/  IMAD.MOV R25, RZ, RZ, -R25 ;  /* 0x000000ffff197224 */ /* 0x000fe200078e0a19 */
[C---:B------:R-:W-:Y:S01]  /*2340*/  ISETP.GT.U32.AND P2, PT, R0.reuse, R21, PT ;  /* 0x000000150000720c */ /* 0x040fe20003f44070 */
[----:B------:R-:W-:Y:S01]  /*2350*/  @!P5 IMAD.IADD R19, R19, 0x1, -R0 ;  /* 0x000000011313d824 */ /* 0x000fe200078e0a00 */
[----:B------:R-:W-:Y:S01]  /*2360*/  ISETP.GT.U32.AND P5, PT, R0, R22, PT ;  /* 0x000000160000720c */ /* 0x000fe20003fa4070 */
[----:B------:R-:W-:-:S04]  /*2370*/  IMAD.HI.U32 R27, R3, R24, RZ ;  /* 0x00000018031b7227 */ /* 0x000fc800078e00ff */
[----:B0-----:R-:W-:-:S04]  /*2380*/  IMAD.HI.U32 R6, R3, R26, RZ ;  /* 0x0000001a03067227 */ /* 0x001fc800078e00ff */
[C---:B------:R-:W-:Y:S02]  /*2390*/  IMAD R23, R0.reuse, R25, R23 ;  /* 0x0000001900177224 */ /* 0x040fe400078e0217 */
[----:B------:R-:W-:Y:S01]  /*23a0*/  @!P3 IMAD.MOV R16, RZ, RZ, -R16 ;  /* 0x000000ffff10b224 */ /* 0x000fe200078e0a10 */
[----:B------:R-:W-:Y:S01]  /*23b0*/  ISETP.GT.U32.AND P3, PT, R0, R18, PT ;  /* 0x000000120000720c */ /* 0x000fe20003f64070 */
[----:B------:R-:W-:Y:S02]  /*23c0*/  IMAD.MOV R4, RZ, RZ, -R27 ;  /* 0x000000ffff047224 */ /* 0x000fe400078e0a1b */
[----:B------:R-:W-:Y:S01]  /*23d0*/  IMAD.MOV R25, RZ, RZ, -R6 ;  /* 0x000000ffff197224 */ /* 0x000fe200078e0a06 */
[----:B------:R-:W-:Y:S01]  /*23e0*/  LOP3.LUT R6, R2, 0x6, RZ, 0xfc, !PT ;  /* 0x0000000602067812 */ /* 0x000fe200078efcff */
[----:B------:R-:W-:-:S04]  /*23f0*/  IMAD.HI.U32 R27, R3, R7, RZ ;  /* 0x00000007031b7227 */ /* 0x000fc800078e00ff */
[----:B------:R-:W-:Y:S01]  /*2400*/  IMAD R24, R0, R4, R24 ;  /* 0x0000000400187224 */ /* 0x000fe200078e0218 */
[----:B------:R-:W-:Y:S01]  /*2410*/  LOP3.LUT R4, R2, 0x4, RZ, 0xfc, !PT ;  /* 0x0000000402047812 */ /* 0x000fe200078efcff */
[----:B------:R-:W-:Y:S02]  /*2420*/  IMAD R25, R0, R25, R26 ;  /* 0x0000001900197224 */ /* 0x000fe400078e021a */
[----:B------:R-:W-:Y:S01]  /*2430*/  IMAD.MOV R26, RZ, RZ, -R27 ;  /* 0x000000ffff1a7224 */ /* 0x000fe200078e0a1b */
[----:B------:R-:W-:Y:S01]  /*2440*/  IABS R27, R6 ;  /* 0x00000006001b7213 */ /* 0x000fe20000000000 */
[--C-:B------:R-:W-:Y:S01]  /*2450*/  @!P6 IMAD.IADD R20, R20, 0x1, -R0.reuse ;  /* 0x000000011414e824 */ /* 0x100fe200078e0a00 */
[----:B------:R0:W-:Y:S01]  /*2460*/  STL [R1+0x24], R6 ;  /* 0x0000240601007387 */ /* 0x0001e20000100800 */
[--C-:B------:R-:W-:Y:S01]  /*2470*/  @!P2 IMAD.IADD R21, R21, 0x1, -R0.reuse ;  /* 0x000000011515a824 */ /* 0x100fe200078e0a00 */
[----:B------:R-:W-:Y:S01]  /*2480*/  ISETP.GT.U32.AND P6, PT, R0, R23, PT ;  /* 0x000000170000720c */ /* 0x000fe20003fc4070 */
[----:B------:R-:W-:Y:S01]  /*2490*/  @!P5 IMAD.IADD R22, R22, 0x1, -R0 ;  /* 0x000000011616d824 */ /* 0x000fe200078e0a00 */
[C---:B------:R-:W-:Y:S01]  /*24a0*/  ISETP.GT.U32.AND P2, PT, R0.reuse, R24, PT ;  /* 0x000000180000720c */ /* 0x040fe20003f44070 */
[----:B------:R1:W-:Y:S01]  /*24b0*/  STL [R1+0x20], R4 ;  /* 0x0000200401007387 */ /* 0x0003e20000100800 */
[----:B------:R-:W-:Y:S01]  /*24c0*/  ISETP.GT.U32.AND P5, PT, R0, R25, PT ;  /* 0x000000190000720c */ /* 0x000fe20003fa4070 */
[----:B------:R-:W-:Y:S01]  /*24d0*/  IMAD.HI.U32 R29, R3, R27, RZ ;  /* 0x0000001b031d7227 */ /* 0x000fe200078e00ff */
[----:B0-----:R-:W-:-:S03]  /*24e0*/  IABS R6, R2 ;  /* 0x0000000200067213 */ /* 0x001fc60000000000 */
[----:B------:R-:W-:Y:S01]  /*24f0*/  IMAD R26, R0, R26, R7 ;  /* 0x0000001a001a7224 */ /* 0x000fe200078e0207 */
[----:B------:R-:W-:Y:S01]  /*2500*/  LOP3.LUT R7, R2, 0x2, RZ, 0xfc, !PT ;  /* 0x0000000202077812 */ /* 0x000fe200078efcff */
[----:B------:R-:W-:Y:S01]  /*2510*/  @!P3 IMAD.IADD R18, R18, 0x1, -R0 ;  /* 0x000000011212b824 */ /* 0x000fe200078e0a00 */
[----:B-1----:R-:W-:Y:S02]  /*2520*/  IABS R4, R4 ;  /* 0x0000000400047213 */ /* 0x002fe40000000000 */
[----:B------:R-:W-:Y:S01]  /*2530*/  ISETP.GE.AND P3, PT, R2, RZ, PT ;  /* 0x000000ff0200720c */ /* 0x000fe20003f66270 */
[----:B------:R-:W-:Y:S02]  /*2540*/  IMAD.MOV R2, RZ, RZ, -R29 ;  /* 0x000000ffff027224 */ /* 0x000fe400078e0a1d */
[----:B------:R-:W-:-:S04]  /*2550*/  IMAD.HI.U32 R10, R3, R4, RZ ;  /* 0x00000004030a7227 */ /* 0x000fc800078e00ff */
[----:B------:R-:W-:Y:S02]  /*2560*/  IMAD R27, R0, R2, R27 ;  /* 0x00000002001b7224 */ /* 0x000fe400078e021b */
[----:B------:R-:W-:Y:S02]  /*2570*/  IMAD.MOV R2, RZ, RZ, -R10 ;  /* 0x000000ffff027224 */ /* 0x000fe400078e0a0a */
[----:B------:R-:W-:Y:S01]  /*2580*/  IMAD.MOV.U32 R10, RZ, RZ, R6 ;  /* 0x000000ffff0a7224 */ /* 0x000fe200078e0006 */
[----:B------:R-:W-:Y:S01]  /*2590*/  IABS R6, R7 ;  /* 0x0000000700067213 */ /* 0x000fe20000000000 */
[--C-:B------:R-:W-:Y:S02]  /*25a0*/  @!P6 IMAD.IADD R23, R23, 0x1, -R0.reuse ;  /* 0x000000011717e824 */ /* 0x100fe400078e0a00 */
[--C-:B------:R-:W-:Y:S02]  /*25b0*/  @!P2 IMAD.IADD R24, R24, 0x1, -R0.reuse ;  /* 0x000000011818a824 */ /* 0x100fe400078e0a00 */
[----:B------:R-:W-:Y:S01]  /*25c0*/  @!P5 IMAD.IADD R25, R25, 0x1, -R0 ;  /* 0x000000011919d824 */ /* 0x000fe200078e0a00 */
[C---:B------:R-:W-:Y:S01]  /*25d0*/  ISETP.GT.U32.AND P6, PT, R0.reuse, R21, PT ;  /* 0x000000150000720c */ /* 0x040fe20003fc4070 */
[C---:B------:R-:W-:Y:S01]  /*25e0*/  IMAD R2, R0.reuse, R2, R4 ;  /* 0x0000000200027224 */ /* 0x040fe200078e0204 */
[C---:B------:R-:W-:Y:S01]  /*25f0*/  ISETP.GT.U32.AND P2, PT, R0.reuse, R23, PT ;  /* 0x000000170000720c */ /* 0x040fe20003f44070 */
[----:B------:R-:W-:Y:S01]  /*2600*/  @!P1 IMAD.MOV R18, RZ, RZ, -R18 ;  /* 0x000000ffff129224 */ /* 0x000fe200078e0a12 */
[C---:B------:R-:W-:Y:S01]  /*2610*/  ISETP.GT.U32.AND P1, PT, R0.reuse, R22, PT ;  /* 0x000000160000720c */ /* 0x040fe20003f24070 */
[----:B------:R-:W-:Y:S01]  /*2620*/  @!P4 IMAD.MOV R19, RZ, RZ, -R19 ;  /* 0x000000ffff13c224 */ /* 0x000fe200078e0a13 */
[C---:B------:R-:W-:Y:S01]  /*2630*/  ISETP.GT.U32.AND P4, PT, R0.reuse, R24, PT ;  /* 0x000000180000720c */ /* 0x040fe20003f84070 */
[----:B------:R-:W-:Y:S01]  /*2640*/  IMAD.MOV.U32 R4, RZ, RZ, R6 ;  /* 0x000000ffff047224 */ /* 0x000fe200078e0006 */
[----:B------:R-:W-:Y:S01]  /*2650*/  ISETP.GT.U32.AND P5, PT, R0, R25, PT ;  /* 0x000000190000720c */ /* 0x000fe20003fa4070 */
[----:B------:R-:W-:-:S04]  /*2660*/  IMAD.HI.U32 R6, R3, R10, RZ ;  /* 0x0000000a03067227 */ /* 0x000fc800078e00ff */
[----:B------:R-:W-:Y:S02]  /*2670*/  IMAD.MOV R29, RZ, RZ, -R6 ;  /* 0x000000ffff1d7224 */ /* 0x000fe400078e0a06 */
[----:B------:R-:W-:-:S04]  /*2680*/  IMAD.HI.U32 R6, R3, R4, RZ ;  /* 0x0000000403067227 */ /* 0x000fc800078e00ff */
[C---:B------:R-:W-:Y:S02]  /*2690*/  IMAD R3, R0.reuse, R29, R10 ;  /* 0x0000001d00037224 */ /* 0x040fe400078e020a */
[----:B------:R-:W-:Y:S01]  /*26a0*/  IMAD.MOV R6, RZ, RZ, -R6 ;  /* 0x000000ffff067224 */ /* 0x000fe200078e0a06 */
[----:B------:R-:W2:Y:S01]  /*26b0*/  LDL.LU R10, [R1+0x1150] ;  /* 0x00115000010a7983 */ /* 0x000ea20000300800 */
[--C-:B------:R-:W-:Y:S01]  /*26c0*/  @!P6 IMAD.IADD R21, R21, 0x1, -R0.reuse ;  /* 0x000000011515e824 */ /* 0x100fe200078e0a00 */
[----:B------:R-:W-:Y:S01]  /*26d0*/  ISETP.GT.U32.AND P6, PT, R0, R26, PT ;  /* 0x0000001a0000720c */ /* 0x000fe20003fc4070 */
[--C-:B------:R-:W-:Y:S01]  /*26e0*/  @!P1 IMAD.IADD R22, R22, 0x1, -R0.reuse ;  /* 0x0000000116169824 */ /* 0x100fe200078e0a00 */
[C---:B------:R-:W-:Y:S01]  /*26f0*/  ISETP.GT.U32.AND P1, PT, R0.reuse, R27, PT ;  /* 0x0000001b0000720c */ /* 0x040fe20003f24070 */
[--C-:B------:R-:W-:Y:S01]  /*2700*/  @!P2 IMAD.IADD R23, R23, 0x1, -R0.reuse ;  /* 0x000000011717a824 */ /* 0x100fe200078e0a00 */
[----:B------:R-:W-:Y:S01]  /*2710*/  ISETP.GT.U32.AND P2, PT, R0, R3, PT ;  /* 0x000000030000720c */ /* 0x000fe20003f44070 */
[----:B------:R-:W-:Y:S01]  /*2720*/  @!P4 IMAD.IADD R24, R24, 0x1, -R0 ;  /* 0x000000011818c824 */ /* 0x000fe200078e0a00 */
[C---:B------:R-:W-:Y:S01]  /*2730*/  ISETP.GT.U32.AND P4, PT, R0.reuse, R2, PT ;  /* 0x000000020000720c */ /* 0x040fe20003f84070 */
[----:B------:R-:W-:-:S02]  /*2740*/  IMAD R4, R0, R6, R4 ;  /* 0x0000000600047224 */ /* 0x000fc400078e0204 */
[----:B------:R-:W-:Y:S02]  /*2750*/  @!P5 IMAD.IADD R25, R25, 0x1, -R0 ;  /* 0x000000011919d824 */ /* 0x000fe400078e0a00 */
[----:B------:R-:W3:Y:S04]  /*2760*/  LDL.LU R0, [R1+0x3c] ;  /* 0x00003c0001007983 */ /* 0x000ee80000300800 */
[----:B------:R-:W0:Y:S01]  /*2770*/  S2R R29, SR_TID.X ;  /* 0x00000000001d7919 */ /* 0x000e220000002100 */
[----:B---3--:R-:W-:Y:S02]  /*2780*/  ISETP.GE.AND P5, PT, R0, RZ, PT ;  /* 0x000000ff0000720c */ /* 0x008fe40003fa6270 */
[----:B------:R-:W-:-:S05]  /*2790*/  IABS R0, c[0x0][0x17c] ;  /* 0x00005f0000007a13 */ /* 0x000fca0000000000 */
[--C-:B------:R-:W-:Y:S01]  /*27a0*/  @!P6 IMAD.IADD R26, R26, 0x1, -R0.reuse ;  /* 0x000000011a1ae824 */ /* 0x100fe200078e0a00 */
[----:B------:R-:W-:Y:S01]  /*27b0*/  ISETP.GT.U32.AND P6, PT, R0, R4, PT ;  /* 0x000000040000720c */ /* 0x000fe20003fc4070 */
[----:B------:R-:W-:Y:S02]  /*27c0*/  @!P1 IMAD.IADD R27, R27, 0x1, -R0 ;  /* 0x000000011b1b9824 */ /* 0x000fe400078e0a00 */
[----:B------:R-:W3:Y:S01]  /*27d0*/  LDL.LU R0, [R1+0x2c] ;  /* 0x00002c0001007983 */ /* 0x000ee20000300800 */
[C---:B0-----:R-:W-:Y:S01]  /*27e0*/  LOP3.LUT R6, R29.reuse, 0x7, RZ, 0xc0, !PT ;  /* 0x000000071d067812 */ /* 0x041fe200078ec0ff */
[----:B------:R-:W-:Y:S02]  /*27f0*/  IMAD.SHL.U32 R29, R29, 0x2, RZ ;  /* 0x000000021d1d7824 */ /* 0x000fe400078e00ff */
[----:B------:R-:W-:Y:S02]  /*2800*/  @!P0 IMAD.MOV R20, RZ, RZ, -R20 ;  /* 0x000000ffff148224 */ /* 0x000fe400078e0a14 */
[----:B------:R-:W-:Y:S01]  /*2810*/  @!P5 IMAD.MOV R21, RZ, RZ, -R21 ;  /* 0x000000ffff15d224 */ /* 0x000fe200078e0a15 */
[----:B---3--:R-:W-:-:S02]  /*2820*/  ISETP.GE.AND P1, PT, R0, RZ, PT ;  /* 0x000000ff0000720c */ /* 0x008fc40003f26270 */
[----:B------:R-:W-:-:S05]  /*2830*/  IABS R0, c[0x0][0x17c] ;  /* 0x00005f0000007a13 */ /* 0x000fca0000000000 */
[----:B------:R-:W-:Y:S02]  /*2840*/  @!P2 IMAD.IADD R3, R3, 0x1, -R0 ;  /* 0x000000010303a824 */ /* 0x000fe400078e0a00 */
[----:B------:R-:W-:-:S05]  /*2850*/  IMAD R0, R6, 0x90, RZ ;  /* 0x0000009006007824 */ /* 0x000fca00078e02ff */
[----:B------:R-:W-:Y:S02]  /*2860*/  LOP3.LUT R0, R0, 0x30, R29, 0x78, !PT ;  /* 0x0000003000007812 */ /* 0x000fe400078e781d */
[----:B------:R-:W-:-:S05]  /*2870*/  IABS R0, c[0x0][0x17c] ;  /* 0x00005f0000007a13 */ /* 0x000fca0000000000 */
[----:B------:R-:W-:Y:S02]  /*2880*/  @!P4 IMAD.IADD R2, R2, 0x1, -R0 ;  /* 0x000000010202c824 */ /* 0x000fe400078e0a00 */
[----:B------:R-:W0:Y:S01]  /*2890*/  S2R R0, SR_TID.X ;  /* 0x0000000000007919 */ /* 0x000e220000002100 */
[----:B------:R-:W-:Y:S02]  /*28a0*/  LOP3.LUT R29, R29, 0x10, RZ, 0xc0, !PT ;  /* 0x000000101d1d7812 */ /* 0x000fe400078ec0ff */
[----:B------:R-:W-:Y:S02]  /*28b0*/  ISETP.GE.AND P2, PT, R9, RZ, PT ;  /* 0x000000ff0900720c */ /* 0x000fe40003f46270 */
[----:B------:R-:W-:Y:S01]  /*28c0*/  ISETP.GE.AND P4, PT, R8, RZ, PT ;  /* 0x000000ff0800720c */ /* 0x000fe20003f86270 */
[----:B------:R-:W-:Y:S01]  /*28d0*/  IMAD R6, R6, 0x410, RZ ;  /* 0x0000041006067824 */ /* 0x000fe200078e02ff */
[----:B------:R-:W3:Y:S01]  /*28e0*/  LDL.LU R9, [R1+0x114c] ;  /* 0x00114c0001097983 */ /* 0x000ee20000300800 */
[----:B------:R-:W-:-:S03]  /*28f0*/  @!P1 IMAD.MOV R22, RZ, RZ, -R22 ;  /* 0x000000ffff169224 */ /* 0x000fc600078e0a16 */
[----:B------:R-:W4:Y:S01]  /*2900*/  LDL.LU R8, [R1+0x1148] ;  /* 0x0011480001087983 */ /* 0x000f220000300800 */
[----:B0-----:R-:W-:Y:S02]  /*2910*/  LOP3.LUT R29, R29, 0x60, R0, 0xf8, !PT ;  /* 0x000000601d1d7812 */ /* 0x001fe400078ef800 */
[----:B------:R-:W-:-:S04]  /*2920*/  IABS R0, c[0x0][0x17c] ;  /* 0x00005f0000007a13 */ /* 0x000fc80000000000 */
[C---:B------:R-:W-:Y:S02]  /*2930*/  ISETP.GT.U32.AND P0, PT, R0.reuse, R26, PT ;  /* 0x0000001a0000720c */ /* 0x040fe40003f04070 */
[----:B------:R-:W-:Y:S01]  /*2940*/  ISETP.GT.U32.AND P5, PT, R0, R27, PT ;  /* 0x0000001b0000720c */ /* 0x000fe20003fa4070 */
[----:B------:R-:W-:Y:S01]  /*2950*/  @!P6 IMAD.IADD R4, R4, 0x1, -R0 ;  /* 0x000000010404e824 */ /* 0x000fe200078e0a00 */
[----:B------:R-:W-:Y:S01]  /*2960*/  ISETP.GE.AND P6, PT, R28, RZ, PT ;  /* 0x000000ff1c00720c */ /* 0x000fe20003fc6270 */
[----:B------:R-:W-:Y:S01]  /*2970*/  @!P2 IMAD.MOV R23, RZ, RZ, -R23 ;  /* 0x000000ffff17a224 */ /* 0x000fe200078e0a17 */
[----:B------:R-:W-:Y:S01]  /*2980*/  LOP3.LUT R6, R6, R29, RZ, 0x3c, !PT ;  /* 0x0000001d06067212 */ /* 0x000fe200078e3cff */
[----:B------:R-:W-:Y:S01]  /*2990*/  @!P4 IMAD.MOV R24, RZ, RZ, -R24 ;  /* 0x000000ffff18c224 */ /* 0x000fe200078e0a18 */
[----:B------:R-:W-:-:S05]  /*29a0*/  ISETP.GT.U32.AND P1, PT, R0, R3, PT ;  /* 0x000000030000720c */ /* 0x000fca0003f24070 */
[--C-:B------:R-:W-:Y:S01]  /*29b0*/  @!P0 IMAD.IADD R26, R26, 0x1, -R0.reuse ;  /* 0x000000011a1a8824 */ /* 0x100fe200078e0a00 */
[----:B------:R-:W-:Y:S02]  /*29c0*/  ISETP.GE.AND P0, PT, R5, RZ, PT ;  /* 0x000000ff0500720c */ /* 0x000fe40003f06270 */
[----:B------:R-:W5:Y:S01]  /*29d0*/  LDL.LU R5, [R1+0x8] ;  /* 0x0000080001057983 */ /* 0x000f620000300800 */
[C---:B------:R-:W-:Y:S01]  /*29e0*/  ISETP.GT.U32.AND P2, PT, R0.reuse, R2, PT ;  /* 0x000000020000720c */ /* 0x040fe20003f44070 */
[----:B------:R-:W-:Y:S01]  /*29f0*/  @!P5 IMAD.IADD R27, R27, 0x1, -R0 ;  /* 0x000000011b1bd824 */ /* 0x000fe200078e0a00 */
[----:B------:R-:W-:Y:S01]  /*2a00*/  ISETP.GT.U32.AND P4, PT, R0, R4, PT ;  /* 0x000000040000720c */ /* 0x000fe20003f84070 */
[----:B------:R-:W2:Y:S04]  /*2a10*/  LDL.LU R28, [R1+0x4] ;  /* 0x00000400011c7983 */ /* 0x000ea80000300800 */
[----:B------:R-:W2:Y:S04]  /*2a20*/  LDL.LU R29, [R1] ;  /* 0x00000000011d7983 */ /* 0x000ea80000300800 */
[----:B------:R-:W2:Y:S02]  /*2a30*/  LDL.LU R0, [R1+0x24] ;  /* 0x0000240001007983 */ /* 0x000ea40000300800 */
[----:B--2---:R-:W-:-:S02]  /*2a40*/  ISETP.GE.AND P5, PT, R0, RZ, PT ;  /* 0x000000ff0000720c */ /* 0x004fc40003fa6270 */
[----:B------:R-:W-:-:S05]  /*2a50*/  IABS R0, c[0x0][0x17c] ;  /* 0x00005f0000007a13 */ /* 0x000fca0000000000 */
[----:B------:R-:W-:Y:S02]  /*2a60*/  @!P1 IMAD.IADD R3, R3, 0x1, -R0 ;  /* 0x0000000103039824 */ /* 0x000fe400078e0a00 */
[----:B------:R-:W2:Y:S01]  /*2a70*/  LDL.LU R0, [R1+0x20] ;  /* 0x0000200001007983 */ /* 0x000ea20000300800 */
[----:B------:R-:W-:Y:S01]  /*2a80*/  @!P6 IMAD.MOV R25, RZ, RZ, -R25 ;  /* 0x000000ffff19e224 */ /* 0x000fe200078e0a19 */
[----:B--2---:R-:W-:Y:S02]  /*2a90*/  ISETP.GE.AND P1, PT, R0, RZ, PT ;  /* 0x000000ff0000720c */ /* 0x004fe40003f26270 */
[----:B------:R-:W-:-:S05]  /*2aa0*/  IABS R0, c[0x0][0x17c] ;  /* 0x00005f0000007a13 */ /* 0x000fca0000000000 */
[----:B------:R-:W-:Y:S02]  /*2ab0*/  @!P2 IMAD.IADD R2, R2, 0x1, -R0 ;  /* 0x000000010202a824 */ /* 0x000fe400078e0a00 */
[----:B------:R-:W0:Y:S02]  /*2ac0*/  S2R R0, SR_TID.X ;  /* 0x0000000000007919 */ /* 0x000e240000002100 */
[----:B0-----:R-:W-:-:S05]  /*2ad0*/  IMAD.SHL.U32 R0, R0, 0x200, RZ ;  /* 0x0000020000007824 */ /* 0x001fca00078e00ff */
[----:B------:R-:W-:-:S05]  /*2ae0*/  LOP3.LUT R0, R0, 0x2000, RZ, 0xc0, !PT ;  /* 0x0000200000007812 */ /* 0x000fca00078ec0ff */
[----:B------:R-:W-:Y:S01]  /*2af0*/  IMAD.IADD R0, R0, 0x1, R6 ;  /* 0x0000000100007824 */ /* 0x000fe200078e0206 */
[----:B------:R-:W-:-:S05]  /*2b00*/  IABS R0, c[0x0][0x17c] ;  /* 0x00005f0000007a13 */ /* 0x000fca0000000000 */
[----:B------:R-:W-:Y:S02]  /*2b10*/  @!P4 IMAD.IADD R4, R4, 0x1, -R0 ;  /* 0x000000010404c824 */ /* 0x000fe400078e0a00 */
[----:B------:R-:W0:Y:S01]  /*2b20*/  S2R R0, SR_TID.X ;  /* 0x0000000000007919 */ /* 0x000e220000002100 */
[----:B------:R-:W-:-:S03]  /*2b30*/  ISETP.GE.AND P2, PT, R7, RZ, PT ;  /* 0x000000ff0700720c */ /* 0x000fc60003f46270 */
[----:B------:R-:W2:Y:S01]  /*2b40*/  LDL.LU R7, [R1+0x1144] ;  /* 0x0011440001077983 */ /* 0x000ea20000300800 */
[----:B------:R-:W-:-:S03]  /*2b50*/  ISETP.NE.AND P4, PT, RZ, c[0x0][0x17c], PT ;  /* 0x00005f00ff007a0c */ /* 0x000fc60003f85270 */
[----:B------:R-:W2:Y:S01]  /*2b60*/  LDL.LU R6, [R1+0x1140] ;  /* 0x0011400001067983 */ /* 0x000ea20000300800 */
[----:B0-----:R-:W-:-:S05]  /*2b70*/  LOP3.LUT R0, R0, 0x3f, RZ, 0xc0, !PT ;  /* 0x0000003f00007812 */ /* 0x001fca00078ec0ff */
[----:B------:R-:W-:-:S05]  /*2b80*/  IMAD R0, R0, c[0x0][0x18c], RZ ;  /* 0x0000630000007a24 */ /* 0x000fca00078e02ff */
[----:B------:R-:W-:-:S05]  /*2b90*/  LEA R0, P6, R0, c[0x0][0x168], 0x1 ;  /* 0x00005a0000007a11 */ /* 0x000fca00078c08ff */
[----:B------:R0:W-:Y:S02]  /*2ba0*/  STL [R1+0x1110], R0 ;  /* 0x0011100001007387 */ /* 0x0001e40000100800 */
[----:B0-----:R-:W-:-:S04]  /*2bb0*/  LOP3.LUT R0, RZ, c[0x0][0x17c], RZ, 0x33, !PT ;  /* 0x00005f00ff007a12 */ /* 0x001fc800078e33ff */
[C---:B-----5:R-:W-:Y:S02]  /*2bc0*/  SEL R5, R0.reuse, R5, !P4 ;  /* 0x0000000500057207 */ /* 0x060fe40006000000 */
[C---:B------:R-:W-:Y:S02]  /*2bd0*/  SEL R28, R0.reuse, R28, !P4 ;  /* 0x0000001c001c7207 */ /* 0x040fe40006000000 */
[C---:B------:R-:W-:Y:S01]  /*2be0*/  SEL R29, R0.reuse, R29, !P4 ;  /* 0x0000001d001d7207 */ /* 0x040fe20006000000 */
[----:B------:R0:W-:Y:S04]  /*2bf0*/  STL [R1+0x10], R5 ;  /* 0x0000100501007387 */ /* 0x0001e80000100800 */
[----:B0-----:R-:W5:Y:S04]  /*2c00*/  LDL.LU R5, [R1+0x113c] ;  /* 0x00113c0001057983 */ /* 0x001f680000300800 */
[----:B------:R0:W-:Y:S04]  /*2c10*/  STL [R1+0xc], R28 ;  /* 0x00000c1c01007387 */ /* 0x0001e80000100800 */
[----:B0-----:R-:W2:Y:S04]  /*2c20*/  LDL.LU R28, [R1+0x1138] ;  /* 0x00113800011c7983 */ /* 0x001ea80000300800 */
[----:B------:R0:W-:Y:S04]  /*2c30*/  STL [R1+0x8], R29 ;  /* 0x0000081d01007387 */ /* 0x0001e80000100800 */
[----:B0-----:R-:W2:Y:S02]  /*2c40*/  LDL.LU R29, [R1+0x1134] ;  /* 0x00113400011d7983 */ /* 0x001ea40000300800 */
[----:B--2---:R-:W-:-:S02]  /*2c50*/  SEL R29, R0, R29, !P4 ;  /* 0x0000001d001d7207 */ /* 0x004fc40006000000 */
[----:B------:R-:W-:-:S05]  /*2c60*/  SEL R0, R0, R28, !P4 ;  /* 0x0000001c00007207 */ /* 0x000fca0006000000 */
[----:B------:R0:W-:Y:S04]  /*2c70*/  STL [R1+0x1114], R0 ;  /* 0x0011140001007387 */ /* 0x0001e80000100800 */
[----:B------:R-:W-:Y:S04]  /*2c80*/  STL [R1+0x4], R29 ;  /* 0x0000041d01007387 */ /* 0x000fe80000100800 */
[----:B0-----:R-:W2:Y:S04]  /*2c90*/  LDL.LU R0, [R1+0x8] ;  /* 0x0000080001007983 */ /* 0x001ea80000300800 */
[----:B--2---:R0:W-:Y:S04]  /*2ca0*/  STL [R1+0x1118], R0 ;  /* 0x0011180001007387 */ /* 0x0041e80000100800 */
        /* <DEDUP_REMOVED lines=11> */
[----:B--2---:R0:W-:Y:S02]  /*2d60*/  STL [R1+0x1130], R0 ;  /* 0x0011300001007387 */ /* 0x0041e40000100800 */
[----:B0-----:R-:W-:-:S04]  /*2d70*/  LOP3.LUT R0, RZ, c[0x0][0x17c], RZ, 0x33, !PT ;  /* 0x00005f00ff007a12 */ /* 0x001fc800078e33ff */
[C---:B-----5:R-:W-:Y:S02]  /*2d80*/  SEL R29, R0.reuse, R5, !P4 ;  /* 0x00000005001d7207 */ /* 0x060fe40006000000 */
[----:B------:R-:W2:Y:S01]  /*2d90*/  LDL.LU R5, [R1+0x18] ;  /* 0x0000180001057983 */ /* 0x000ea20000300800 */
[----:B------:R-:W-:Y:S02]  /*2da0*/  @!P0 IMAD.MOV R26, RZ, RZ, -R26 ;  /* 0x000000ffff1a8224 */ /* 0x000fe400078e0a1a */
[----:B------:R-:W-:Y:S02]  /*2db0*/  @!P5 IMAD.MOV R27, RZ, RZ, -R27 ;  /* 0x000000ffff1bd224 */ /* 0x000fe400078e0a1b */
[----:B------:R-:W-:Y:S02]  /*2dc0*/  @!P3 IMAD.MOV R3, RZ, RZ, -R3 ;  /* 0x000000ffff03b224 */ /* 0x000fe400078e0a03 */
[----:B------:R-:W-:Y:S02]  /*2dd0*/  @!P1 IMAD.MOV R2, RZ, RZ, -R2 ;  /* 0x000000ffff029224 */ /* 0x000fe400078e0a02 */
[----:B------:R-:W-:Y:S01]  /*2de0*/  @!P2 IMAD.MOV R4, RZ, RZ, -R4 ;  /* 0x000000ffff04a224 */ /* 0x000fe200078e0a04 */
[----:B------:R-:W-:-:S02]  /*2df0*/  SEL R28, R0, R6, !P4 ;  /* 0x00000006001c7207 */ /* 0x000fc40006000000 */
[C---:B------:R-:W-:Y:S02]  /*2e00*/  SEL R7, R0.reuse, R7, !P4 ;  /* 0x0000000700077207 */ /* 0x040fe40006000000 */
[C---:B----4-:R-:W-:Y:S02]  /*2e10*/  SEL R8, R0.reuse, R8, !P4 ;  /* 0x0000000800087207 */ /* 0x050fe40006000000 */
[C---:B---3--:R-:W-:Y:S02]  /*2e20*/  SEL R9, R0.reuse, R9, !P4 ;  /* 0x0000000900097207 */ /* 0x048fe40006000000 */
[C---:B------:R-:W-:Y:S02]  /*2e30*/  SEL R10, R0.reuse, R10, !P4 ;  /* 0x0000000a000a7207 */ /* 0x040fe40006000000 */
[C---:B------:R-:W-:Y:S02]  /*2e40*/  SEL R11, R0.reuse, R11, !P4 ;  /* 0x0000000b000b7207 */ /* 0x040fe40006000000 */
[----:B------:R-:W-:-:S02]  /*2e50*/  SEL R12, R0, R12, !P4 ;  /* 0x0000000c000c7207 */ /* 0x000fc40006000000 */
[C---:B------:R-:W-:Y:S02]  /*2e60*/  SEL R13, R0.reuse, R13, !P4 ;  /* 0x0000000d000d7207 */ /* 0x040fe40006000000 */
[C---:B------:R-:W-:Y:S02]  /*2e70*/  SEL R14, R0.reuse, R14, !P4 ;  /* 0x0000000e000e7207 */ /* 0x040fe40006000000 */
[C---:B------:R-:W-:Y:S02]  /*2e80*/  SEL R15, R0.reuse, R15, !P4 ;  /* 0x0000000f000f7207 */ /* 0x040fe40006000000 */
        /* <DEDUP_REMOVED lines=15> */
[----:B--2---:R-:W-:Y:S02]  /*2f80*/  SEL R5, R0, R5, !P4 ;  /* 0x0000000500057207 */ /* 0x004fe40006000000 */
[----:B------:R-:W2:Y:S04]  /*2f90*/  LDL.LU R0, [R1+0x1130] ;  /* 0x0011300001007983 */ /* 0x000ea80000300800 */
[----:B------:R-:W0:Y:S02]  /*2fa0*/  S2R R2, SR_TID.X ;  /* 0x0000000000027919 */ /* 0x000e240000002100 */
[----:B0-----:R-:W-:-:S05]  /*2fb0*/  LOP3.LUT R2, R2, 0x3f, RZ, 0xc0, !PT ;  /* 0x0000003f02027812 */ /* 0x001fca00078ec0ff */
[----:B------:R-:W-:-:S05]  /*2fc0*/  IMAD R2, R2, c[0x0][0x18c], RZ ;  /* 0x0000630002027a24 */ /* 0x000fca00078e02ff */
[----:B------:R-:W-:-:S05]  /*2fd0*/  LEA.HI.X.SX32 R2, R2, c[0x0][0x16c], 0x1, P6 ;  /* 0x00005b0002027a11 */ /* 0x000fca00030f0eff */
[----:B------:R0:W-:Y:S04]  /*2fe0*/  STL [R1+0x110c], R2 ;  /* 0x00110c0201007387 */ /* 0x0001e80000100800 */
[----:B0-----:R-:W3:Y:S01]  /*2ff0*/  LDL.LU R2, [R1+0x4] ;  /* 0x0000040001027983 */ /* 0x001ee20000300800 */
[----:B--2---:R-:W-:-:S05]  /*3000*/  IMAD R0, R0, c[0x0][0x184], RZ ;  /* 0x0000610000007a24 */ /* 0x004fca00078e02ff */
[----:B------:R0:W-:Y:S04]  /*3010*/  STL [R1+0x20], R0 ;  /* 0x0000200001007387 */ /* 0x0001e80000100800 */
[----:B0-----:R-:W2:Y:S02]  /*3020*/  LDL.LU R0, [R1+0x112c] ;  /* 0x00112c0001007983 */ /* 0x001ea40000300800 */
        /* <DEDUP_REMOVED lines=17> */
[----:B0-----:R-:W2:Y:S01]  /*3140*/  LDL.LU R0, [R1+0x1114] ;  /* 0x0011140001007983 */ /* 0x001ea20000300800 */
[----:B---3--:R-:W-:Y:S02]  /*3150*/  IMAD R2, R2, c[0x0][0x190], RZ ;  /* 0x0000640002027a24 */ /* 0x008fe400078e02ff */
[----:B------:R-:W-:-:S03]  /*3160*/  IMAD R8, R8, c[0x0][0x190], RZ ;  /* 0x0000640008087a24 */ /* 0x000fc600078e02ff */
[----:B------:R2:W-:Y:S01]  /*3170*/  STL [R1+0x4], R2 ;  /* 0x0000040201007387 */ /* 0x0005e20000100800 */
[----:B------:R-:W-:Y:S02]  /*3180*/  IMAD R9, R9, c[0x0][0x190], RZ ;  /* 0x0000640009097a24 */ /* 0x000fe400078e02ff */
[----:B------:R-:W-:Y:S02]  /*3190*/  IMAD R10, R10, c[0x0][0x190], RZ ;  /* 0x000064000a0a7a24 */ /* 0x000fe400078e02ff */
[----:B------:R-:W-:Y:S02]  /*31a0*/  IMAD R11, R11, c[0x0][0x190], RZ ;  /* 0x000064000b0b7a24 */ /* 0x000fe400078e02ff */
[----:B------:R-:W-:Y:S02]  /*31b0*/  IMAD R12, R12, c[0x0][0x190], RZ ;  /* 0x000064000c0c7a24 */ /* 0x000fe400078e02ff */
[----:B--2---:R-:W-:Y:S02]  /*31c0*/  IMAD R2, R0, c[0x0][0x190], RZ ;  /* 0x0000640000027a24 */ /* 0x004fe400078e02ff */
[----:B------:R-:W2:Y:S04]  /*31d0*/  LDL.LU R0, [R1+0x1110] ;  /* 0x0011100001007983 */ /* 0x000ea80000300800 */
[----:B------:R-:W-:Y:S04]  /*31e0*/  STL [R1], R2 ;  /* 0x0000000201007387 */ /* 0x000fe80000100800 */
[----:B------:R0:W-:Y:S04]  /*31f0*/  STL [R1+0x1108], R8 ;  /* 0x0011080801007387 */ /* 0x0001e80000100800 */
[----:B0-----:R-:W2:Y:S04]  /*3200*/  LDL.LU R8, [R1+0x10] ;  /* 0x0000100001087983 */ /* 0x001ea80000300800 */
[----:B------:R0:W-:Y:S04]  /*3210*/  STL [R1+0x1104], R9 ;  /* 0x0011040901007387 */ /* 0x0001e80000100800 */
[----:B0-----:R-:W3:Y:S04]  /*3220*/  LDL.LU R9, [R1+0xc] ;  /* 0x00000c0001097983 */ /* 0x001ee80000300800 */
[----:B------:R0:W-:Y:S04]  /*3230*/  STL [R1+0x1100], R10 ;  /* 0x0011000a01007387 */ /* 0x0001e80000100800 */
[----:B0-----:R-:W4:Y:S04]  /*3240*/  LDL.LU R10, [R1+0x8] ;  /* 0x00000800010a7983 */ /* 0x001f280000300800 */
[----:B------:R0:W-:Y:S04]  /*3250*/  STL [R1+0x10fc], R11 ;  /* 0x0010fc0b01007387 */ /* 0x0001e80000100800 */
[----:B0-----:R-:W5:Y:S04]  /*3260*/  LDL.LU R11, [R1+0x4] ;  /* 0x00000400010b7983 */ /* 0x001f680000300800 */
[----:B------:R0:W-:Y:S04]  /*3270*/  STL [R1+0x10f8], R12 ;  /* 0x0010f80c01007387 */ /* 0x0001e80000100800 */
[----:B0-----:R-:W5:Y:S01]  /*3280*/  LDL.LU R12, [R1] ;  /* 0x00000000010c7983 */ /* 0x001f620000300800 */
[----:B------:R-:W-:-:S02]  /*3290*/  IMAD R29, R29, c[0x0][0x190], RZ ;  /* 0x000064001d1d7a24 */ /* 0x000fc400078e02ff */
[----:B------:R-:W-:Y:S01]  /*32a0*/  IMAD R28, R28, c[0x0][0x190], RZ ;  /* 0x000064001c1c7a24 */ /* 0x000fe200078e02ff */
[----:B--2---:R-:W-:-:S05]  /*32b0*/  LEA R2, P6, R8, R0, 0x1 ;  /* 0x0000000008027211 */ /* 0x004fca00078c08ff */
[----:B------:R3:W-:Y:S02]  /*32c0*/  STL [R1+0x10a4], R2 ;  /* 0x0010a40201007387 */ /* 0x0007e40000100800 */
[----:B---3--:R-:W-:-:S05]  /*32d0*/  LEA R2, P5, R9, R0, 0x1 ;  /* 0x0000000009027211 */ /* 0x008fca00078a08ff */
[----:B------:R4:W-:Y:S02]  /*32e0*/  STL [R1+0x10a8], R2 ;  /* 0x0010a80201007387 */ /* 0x0009e40000100800 */
[----:B----4-:R-:W-:-:S05]  /*32f0*/  LEA R2, P4, R10, R0, 0x1 ;  /* 0x000000000a027211 */ /* 0x010fca00078808ff */
[----:B------:R5:W-:Y:S02]  /*3300*/  STL [R1+0x10ac], R2 ;  /* 0x0010ac0201007387 */ /* 0x000be40000100800 */
[----:B-----5:R-:W-:-:S05]  /*3310*/  LEA R2, P3, R11, R0, 0x1 ;  /* 0x000000000b027211 */ /* 0x020fca00078608ff */
[----:B------:R0:W-:Y:S02]  /*3320*/  STL [R1+0x10b0], R2 ;  /* 0x0010b00201007387 */ /* 0x0001e40000100800 */
[----:B0-----:R-:W-:-:S05]  /*3330*/  LEA R2, P2, R12, R0, 0x1 ;  /* 0x000000000c027211 */ /* 0x001fca00078408ff */
[----:B------:R0:W-:Y:S02]  /*3340*/  STL [R1+0x10b4], R2 ;  /* 0x0010b40201007387 */ /* 0x0001e40000100800 */
[----:B0-----:R-:W-:-:S05]  /*3350*/  LEA R2, P0, R29, R0, 0x1 ;  /* 0x000000001d027211 */ /* 0x001fca00078008ff */
[----:B------:R0:W-:Y:S02]  /*3360*/  STL [R1+0x10b8], R2 ;  /* 0x0010b80201007387 */ /* 0x0001e40000100800 */
[----:B0-----:R-:W-:-:S05]  /*3370*/  LEA R2, P1, R28, R0, 0x1 ;  /* 0x000000001c027211 */ /* 0x001fca00078208ff */
[----:B------:R0:W-:Y:S04]  /*3380*/  STL [R1+0x10bc], R2 ;  /* 0x0010bc0201007387 */ /* 0x0001e80000100800 */
[----:B0-----:R-:W2:Y:S01]  /*3390*/  LDL.LU R2, [R1+0x110c] ;  /* 0x00110c0001027983 */ /* 0x001ea20000300800 */
[----:B------:R-:W-:Y:S01]  /*33a0*/  IMAD R7, R7, c[0x0][0x190], RZ ;  /* 0x0000640007077a24 */ /* 0x000fe200078e02ff */
[----:B--2---:R-:W-:-:S05]  /*33b0*/  LEA.HI.X.SX32 R8, R8, R2, 0x1, P6 ;  /* 0x0000000208087211 */ /* 0x004fca00030f0eff */
[----:B------:R0:W-:Y:S02]  /*33c0*/  STL [R1+0x109c], R8 ;  /* 0x00109c0801007387 */ /* 0x0001e40000100800 */
[----:B0-----:R-:W-:-:S05]  /*33d0*/  LEA R8, P6, R7, R0, 0x1 ;  /* 0x0000000007087211 */ /* 0x001fca00078c08ff */
[----:B------:R0:W-:Y:S04]  /*33e0*/  STL [R1+0x10a0], R8 ;  /* 0x0010a00801007387 */ /* 0x0001e80000100800 */
[----:B0-----:R-:W2:Y:S01]  /*33f0*/  LDL.LU R8, [R1+0x1108] ;  /* 0x0011080001087983 */ /* 0x001ea20000300800 */
[----:B------:R-:W-:-:S05]  /*3400*/  LEA.HI.X.SX32 R9, R9, R2, 0x1, P5 ;  /* 0x0000000209097211 */ /* 0x000fca00028f0eff */
[----:B------:R2:W-:Y:S02]  /*3410*/  STL [R1+0x1094], R9 ;  /* 0x0010940901007387 */ /* 0x0005e40000100800 */
[----:B--2---:R-:W-:-:S05]  /*3420*/  LEA R9, P5, R8, R0, 0x1 ;  /* 0x0000000008097211 */ /* 0x004fca00078a08ff */
        /* <DEDUP_REMOVED lines=18> */
[----:B------:R2:W-:Y:S01]  /*3550*/  STL [R1+0x1074], R29 ;  /* 0x0010741d01007387 */ /* 0x0005e20000100800 */
[----:B------:R-:W-:Y:S02]  /*3560*/  IMAD R13, R13, c[0x0][0x190], RZ ;  /* 0x000064000d0d7a24 */ /* 0x000fe400078e02ff */
[----:B------:R-:W-:Y:S02]  /*3570*/  IMAD R14, R14, c[0x0][0x190], RZ ;  /* 0x000064000e0e7a24 */ /* 0x000fe400078e02ff */
[----:B------:R-:W-:Y:S02]  /*3580*/  IMAD R5, R5, c[0x0][0x190], RZ ;  /* 0x0000640005057a24 */ /* 0x000fe400078e02ff */
[----:B------:R-:W-:Y:S02]  /*3590*/  IMAD R15, R15, c[0x0][0x190], RZ ;  /* 0x000064000f0f7a24 */ /* 0x000fe400078e02ff */
[----:B------:R-:W-:Y:S02]  /*35a0*/  IMAD R16, R16, c[0x0][0x190], RZ ;  /* 0x0000640010107a24 */ /* 0x000fe400078e02ff */
[----:B------:R-:W-:-:S02]  /*35b0*/  IMAD R17, R17, c[0x0][0x190], RZ ;  /* 0x0000640011117a24 */ /* 0x000fc400078e02ff */
[----:B------:R-:W-:Y:S02]  /*35c0*/  IMAD R18, R18, c[0x0][0x190], RZ ;  /* 0x0000640012127a24 */ /* 0x000fe400078e02ff */
[----:B------:R-:W-:Y:S02]  /*35d0*/  IMAD R19, R19, c[0x0][0x190], RZ ;  /* 0x0000640013137a24 */ /* 0x000fe400078e02ff */
[----:B------:R-:W-:Y:S02]  /*35e0*/  IMAD R20, R20, c[0x0][0x190], RZ ;  /* 0x0000640014147a24 */ /* 0x000fe400078e02ff */
[----:B------:R-:W-:Y:S01]  /*35f0*/  IMAD R21, R21, c[0x0][0x190], RZ ;  /* 0x0000640015157a24 */ /* 0x000fe200078e02ff */
[----:B--2---:R-:W-:-:S05]  /*3600*/  LEA R29, P0, R12, R0, 0x1 ;  /* 0x000000000c1d7211 */ /* 0x004fca00078008ff */
[----:B------:R0:W-:Y:S02]  /*3610*/  STL [R1+0x1078], R29 ;  /* 0x0010781d01007387 */ /* 0x0001e40000100800 */
[----:B0-----:R-:W-:Y:S02]  /*3620*/  LEA.HI.X.SX32 R29, R28, R2, 0x1, P1 ;  /* 0x000000021c1d7211 */ /* 0x001fe400008f0eff */
[----:B------:R-:W-:-:S03]  /*3630*/  LEA R28, P1, R13, R0, 0x1 ;  /* 0x000000000d1c7211 */ /* 0x000fc600078208ff */
[----:B------:R0:W-:Y:S04]  /*3640*/  STL [R1+0x106c], R29 ;  /* 0x00106c1d01007387 */ /* 0x0001e80000100800 */
[----:B------:R1:W-:Y:S01]  /*3650*/  STL [R1+0x1070], R28 ;  /* 0x0010701c01007387 */ /* 0x0003e20000100800 */
[----:B0-----:R-:W-:Y:S02]  /*3660*/  LEA.HI.X.SX32 R29, R7, R2, 0x1, P6 ;  /* 0x00000002071d7211 */ /* 0x001fe400030f0eff */
[----:B------:R-:W-:Y:S02]  /*3670*/  LEA R7, P6, R14, R0, 0x1 ;  /* 0x000000000e077211 */ /* 0x000fe400078c08ff */
[----:B-1----:R-:W-:Y:S01]  /*3680*/  LEA.HI.X.SX32 R28, R8, R2, 0x1, P5 ;  /* 0x00000002081c7211 */ /* 0x002fe200028f0eff */
[----:B------:R-:W-:Y:S01]  /*3690*/  STL [R1+0x1064], R29 ;  /* 0x0010641d01007387 */ /* 0x000fe20000100800 */
[----:B------:R-:W-:-:S03]  /*36a0*/  LEA R8, P5, R5, R0, 0x1 ;  /* 0x0000000005087211 */ /* 0x000fc600078a08ff */
[----:B------:R0:W-:Y:S04]  /*36b0*/  STL [R1+0x1068], R7 ;  /* 0x0010680701007387 */ /* 0x0001e80000100800 */
[----:B------:R-:W-:Y:S01]  /*36c0*/  STL [R1+0x105c], R28 ;  /* 0x00105c1c01007387 */ /* 0x000fe20000100800 */
[----:B0-----:R-:W-:-:S03]  /*36d0*/  LEA.HI.X.SX32 R7, R9, R2, 0x1, P4 ;  /* 0x0000000209077211 */ /* 0x001fc600020f0eff */
[----:B------:R0:W-:Y:S01]  /*36e0*/  STL [R1+0x1060], R8 ;  /* 0x0010600801007387 */ /* 0x0001e20000100800 */
[----:B------:R-:W-:-:S03]  /*36f0*/  LEA R9, P4, R15, R0, 0x1 ;  /* 0x000000000f097211 */ /* 0x000fc600078808ff */
[----:B------:R1:W-:Y:S01]  /*3700*/  STL [R1+0x1050], R7 ;  /* 0x0010500701007387 */ /* 0x0003e20000100800 */
[----:B0-----:R-:W-:-:S03]  /*3710*/  LEA.HI.X.SX32 R8, R10, R2, 0x1, P3 ;  /* 0x000000020a087211 */ /* 0x001fc600018f0eff */
[----:B------:R0:W-:Y:S01]  /*3720*/  STL [R1+0x1054], R9 ;  /* 0x0010540901007387 */ /* 0x0001e20000100800 */
[----:B-1----:R-:W-:-:S03]  /*3730*/  LEA R7, P3, R16, R0, 0x1 ;  /* 0x0000000010077211 */ /* 0x002fc600078608ff */
[----:B0-----:R-:W2:Y:S04]  /*3740*/  LDL.LU R9, [R1+0x14] ;  /* 0x0000140001097983 */ /* 0x001ea80000300800 */
[----:B------:R0:W-:Y:S01]  /*3750*/  STL [R1+0x1048], R8 ;  /* 0x0010480801007387 */ /* 0x0001e20000100800 */
[----:B------:R-:W-:-:S03]  /*3760*/  LEA.HI.X.SX32 R10, R12, R2, 0x1, P0 ;  /* 0x000000020c0a7211 */ /* 0x000fc600000f0eff */
[----:B------:R1:W-:Y:S01]  /*3770*/  STL [R1+0x104c], R7 ;  /* 0x00104c0701007387 */ /* 0x0003e20000100800 */
[----:B0-----:R-:W-:Y:S02]  /*3780*/  LEA.HI.X.SX32 R8, R11, R2, 0x1, P2 ;  /* 0x000000020b087211 */ /* 0x001fe400010f0eff */
[----:B-1----:R-:W-:-:S03]  /*3790*/  LEA R7, P2, R17, R0, 0x1 ;  /* 0x0000000011077211 */ /* 0x002fc600078408ff */
[----:B------:R0:W-:Y:S04]  /*37a0*/  STL [R1+0x1040], R8 ;  /* 0x0010400801007387 */ /* 0x0001e80000100800 */
[----:B0-----:R-:W3:Y:S04]  /*37b0*/  LDL.LU R8, [R1+0x18] ;  /* 0x0000180001087983 */ /* 0x001ee80000300800 */
[----:B------:R0:W-:Y:S04]  /*37c0*/  STL [R1+0x1044], R7 ;  /* 0x0010440701007387 */ /* 0x0001e80000100800 */
[----:B------:R1:W-:Y:S01]  /*37d0*/  STL [R1+0x1038], R10 ;  /* 0x0010380a01007387 */ /* 0x0003e20000100800 */
[----:B0-----:R-:W-:-:S02]  /*37e0*/  LEA R7, P0, R18, R0, 0x1 ;  /* 0x0000000012077211 */ /* 0x001fc400078008ff */
[----:B-1----:R-:W-:-:S03]  /*37f0*/  LEA.HI.X.SX32 R10, R13, R2, 0x1, P1 ;  /* 0x000000020d0a7211 */ /* 0x002fc600008f0eff */
[----:B------:R0:W-:Y:S01]  /*3800*/  STL [R1+0x103c], R7 ;  /* 0x00103c0701007387 */ /* 0x0001e20000100800 */
[----:B------:R-:W-:-:S03]  /*3810*/  LEA R11, P1, R19, R0, 0x1 ;  /* 0x00000000130b7211 */ /* 0x000fc600078208ff */
[----:B------:R1:W-:Y:S01]  /*3820*/  STL [R1+0x1030], R10 ;  /* 0x0010300a01007387 */ /* 0x0003e20000100800 */
[-C--:B------:R-:W-:Y:S02]  /*3830*/  LEA.HI.X.SX32 R5, R5, R2.reuse, 0x1, P5 ;  /* 0x0000000205057211 */ /* 0x080fe400028f0eff */
[----:B0-----:R-:W-:Y:S01]  /*3840*/  LEA.HI.X.SX32 R7, R14, R2, 0x1, P6 ;  /* 0x000000020e077211 */ /* 0x001fe200030f0eff */
[----:B------:R-:W-:Y:S01]  /*3850*/  STL [R1+0x1034], R11 ;  /* 0x0010340b01007387 */ /* 0x000fe20000100800 */
[----:B-1----:R-:W-:-:S03]  /*3860*/  LEA R10, P6, R20, R0, 0x1 ;  /* 0x00000000140a7211 */ /* 0x002fc600078c08ff */
[----:B------:R0:W-:Y:S04]  /*3870*/  STL [R1+0x1028], R7 ;  /* 0x0010280701007387 */ /* 0x0001e80000100800 */
[----:B------:R1:W-:Y:S01]  /*3880*/  STL [R1+0x102c], R10 ;  /* 0x00102c0a01007387 */ /* 0x0003e20000100800 */
[----:B0-----:R-:W-:-:S03]  /*3890*/  LEA R7, P5, R21, R0, 0x1 ;  /* 0x0000000015077211 */ /* 0x001fc600078a08ff */
[----:B------:R-:W-:Y:S01]  /*38a0*/  STL [R1+0x1020], R5 ;  /* 0x0010200501007387 */ /* 0x000fe20000100800 */
[----:B-1----:R-:W-:-:S03]  /*38b0*/  LEA.HI.X.SX32 R10, R15, R2, 0x1, P4 ;  /* 0x000000020f0a7211 */ /* 0x002fc600020f0eff */
[----:B------:R0:W-:Y:S04]  /*38c0*/  STL [R1+0x1024], R7 ;  /* 0x0010240701007387 */ /* 0x0001e80000100800 */
[----:B0-----:R-:W4:Y:S04]  /*38d0*/  LDL.LU R7, [R1+0x20] ;  /* 0x0000200001077983 */ /* 0x001f280000300800 */
[----:B------:R0:W-:Y:S04]  /*38e0*/  STL [R1+0x1018], R10 ;  /* 0x0010180a01007387 */ /* 0x0001e80000100800 */
[----:B------:R-:W5:Y:S01]  /*38f0*/  LDL.LU R28, [R1+0x1c] ;  /* 0x00001c00011c7983 */ /* 0x000f620000300800 */
[----:B------:R-:W-:-:S02]  /*3900*/  IMAD R22, R22, c[0x0][0x190], RZ ;  /* 0x0000640016167a24 */ /* 0x000fc400078e02ff */
[----:B------:R-:W-:-:S03]  /*3910*/  IMAD R23, R23, c[0x0][0x190], RZ ;  /* 0x0000640017177a24 */ /* 0x000fc600078e02ff */
[----:B------:R-:W-:Y:S01]  /*3920*/  LEA R5, P4, R22, R0, 0x1 ;  /* 0x0000000016057211 */ /* 0x000fe200078808ff */
[----:B------:R-:W-:Y:S01]  /*3930*/  IMAD R24, R24, c[0x0][0x190], RZ ;  /* 0x0000640018187a24 */ /* 0x000fe200078e02ff */
[----:B------:R-:W-:Y:S02]  /*3940*/  LEA.HI.X.SX32 R11, R16, R2, 0x1, P3 ;  /* 0x00000002100b7211 */ /* 0x000fe400018f0eff */
[----:B0-----:R-:W-:Y:S01]  /*3950*/  LEA R10, P3, R23, R0, 0x1 ;  /* 0x00000000170a7211 */ /* 0x001fe200078608ff */
[----:B------:R0:W-:Y:S01]  /*3960*/  STL [R1+0x101c], R5 ;  /* 0x00101c0501007387 */ /* 0x0001e20000100800 */
[----:B------:R-:W-:-:S03]  /*3970*/  IMAD R25, R25, c[0x0][0x190], RZ ;  /* 0x0000640019197a24 */ /* 0x000fc600078e02ff */
[----:B------:R1:W-:Y:S01]  /*3980*/  STL [R1+0x1010], R11 ;  /* 0x0010100b01007387 */ /* 0x0003e20000100800 */
[----:B0-----:R-:W-:-:S03]  /*3990*/  LEA.HI.X.SX32 R5, R17, R2, 0x1, P2 ;  /* 0x0000000211057211 */ /* 0x001fc600010f0eff */
[----:B------:R0:W-:Y:S01]  /*39a0*/  STL [R1+0x1014], R10 ;  /* 0x0010140a01007387 */ /* 0x0001e20000100800 */
[----:B------:R-:W-:Y:S01]  /*39b0*/  IMAD R26, R26, c[0x0][0x190], RZ ;  /* 0x000064001a1a7a24 */ /* 0x000fe200078e02ff */
[----:B-1----:R-:W-:Y:S02]  /*39c0*/  LEA R11, P2, R24, R0, 0x1 ;  /* 0x00000000180b7211 */ /* 0x002fe400078408ff */
[----:B------:R1:W-:Y:S01]  /*39d0*/  STL [R1+0x1008], R5 ;  /* 0x0010080501007387 */ /* 0x0003e20000100800 */
[----:B0-----:R-:W-:-:S03]  /*39e0*/  LEA.HI.X.SX32 R10, R18, R2, 0x1, P0 ;  /* 0x00000002120a7211 */ /* 0x001fc600000f0eff */
[----:B------:R0:W-:Y:S01]  /*39f0*/  STL [R1+0x100c], R11 ;  /* 0x00100c0b01007387 */ /* 0x0001e20000100800 */
[----:B-1----:R-:W-:-:S03]  /*3a00*/  LEA R5, P0, R25, R0, 0x1 ;  /* 0x0000000019057211 */ /* 0x002fc600078008ff */
[----:B------:R1:W-:Y:S01]  /*3a10*/  STL [R1+0xfd8], R10 ;  /* 0x000fd80a01007387 */ /* 0x0003e20000100800 */
[----:B------:R-:W-:-:S03]  /*3a20*/  IMAD R27, R27, c[0x0][0x190], RZ ;  /* 0x000064001b1b7a24 */ /* 0x000fc600078e02ff */
[----:B------:R1:W-:Y:S01]  /*3a30*/  STL [R1+0xff4], R5 ;  /* 0x000ff40501007387 */ /* 0x0003e20000100800 */
[----:B0-----:R-:W-:Y:S01]  /*3a40*/  LEA.HI.X.SX32 R11, R19, R2, 0x1, P1 ;  /* 0x00000002130b7211 */ /* 0x001fe200008f0eff */
[----:B------:R-:W-:Y:S01]  /*3a50*/  IMAD R6, R6, c[0x0][0x190], RZ ;  /* 0x0000640006067a24 */ /* 0x000fe200078e02ff */
[----:B-1----:R-:W-:-:S03]  /*3a60*/  LEA R10, P1, R26, R0, 0x1 ;  /* 0x000000001a0a7211 */ /* 0x002fc600078208ff */
[----:B------:R0:W-:Y:S01]  /*3a70*/  STL [R1+0xfdc], R11 ;  /* 0x000fdc0b01007387 */ /* 0x0001e20000100800 */
[----:B------:R-:W-:-:S03]  /*3a80*/  LEA.HI.X.SX32 R5, R20, R2, 0x1, P6 ;  /* 0x0000000214057211 */ /* 0x000fc600030f0eff */
[----:B------:R1:W-:Y:S01]  /*3a90*/  STL [R1+0xff8], R10 ;  /* 0x000ff80a01007387 */ /* 0x0003e20000100800 */
[----:B------:R-:W-:-:S03]  /*3aa0*/  IMAD R4, R4, c[0x0][0x190], RZ ;  /* 0x0000640004047a24 */ /* 0x000fc600078e02ff */
[----:B------:R1:W-:Y:S01]  /*3ab0*/  STL [R1+0xfe0], R5 ;  /* 0x000fe00501007387 */ /* 0x0003e20000100800 */
[----:B0-----:R-:W-:Y:S02]  /*3ac0*/  LEA R11, P6, R27, R0, 0x1 ;  /* 0x000000001b0b7211 */ /* 0x001fe400078c08ff */
[----:B-1----:R-:W-:-:S03]  /*3ad0*/  LEA.HI.X.SX32 R10, R21, R2, 0x1, P5 ;  /* 0x00000002150a7211 */ /* 0x002fc600028f0eff */
[----:B------:R0:W-:Y:S01]  /*3ae0*/  STL [R1+0xffc], R11 ;  /* 0x000ffc0b01007387 */ /* 0x0001e20000100800 */
[----:B------:R-:W-:-:S03]  /*3af0*/  LEA R5, P5, R6, R0, 0x1 ;  /* 0x0000000006057211 */ /* 0x000fc600078a08ff */
[----:B------:R1:W-:Y:S01]  /*3b00*/  STL [R1+0xfe4], R10 ;  /* 0x000fe40a01007387 */ /* 0x0003e20000100800 */
[----:B------:R-:W-:-:S03]  /*3b10*/  IMAD R3, R3, c[0x0][0x190], RZ ;  /* 0x0000640003037a24 */ /* 0x000fc600078e02ff */
[----:B------:R1:W-:Y:S01]  /*3b20*/  STL [R1+0x1000], R5 ;  /* 0x0010000501007387 */ /* 0x0003e20000100800 */
[----:B0-----:R-:W-:Y:S02]  /*3b30*/  LEA.HI.X.SX32 R11, R22, R2, 0x1, P4 ;  /* 0x00000002160b7211 */ /* 0x001fe400020f0eff */
[----:B-1----:R-:W-:-:S03]  /*3b40*/  LEA R10, P4, R4, R0, 0x1 ;  /* 0x00000000040a7211 */ /* 0x002fc600078808ff */
[----:B------:R-:W-:Y:S01]  /*3b50*/  STL [R1+0xfe8], R11 ;  /* 0x000fe80b01007387 */ /* 0x000fe20000100800 */
[----:B------:R-:W-:-:S03]  /*3b60*/  LEA.HI.X.SX32 R5, R23, R2, 0x1, P3 ;  /* 0x0000000217057211 */ /* 0x000fc600018f0eff */
[----:B------:R0:W-:Y:S04]  /*3b70*/  STL [R1+0x1004], R10 ;  /* 0x0010040a01007387 */ /* 0x0001e80000100800 */
[----:B------:R1:W-:Y:S01]  /*3b80*/  STL [R1+0xfec], R5 ;  /* 0x000fec0501007387 */ /* 0x0003e20000100800 */
[----:B0-----:R-:W-:Y:S02]  /*3b90*/  LEA.HI.X.SX32 R10, R24, R2, 0x1, P2 ;  /* 0x00000002180a7211 */ /* 0x001fe400010f0eff */
[----:B-1----:R-:W-:Y:S02]  /*3ba0*/  LEA R5, P2, R3, R0, 0x1 ;  /* 0x0000000003057211 */ /* 0x002fe400078408ff */
[-C--:B------:R-:W-:Y:S01]  /*3bb0*/  LEA.HI.X.SX32 R0, R25, R2.reuse, 0x1, P0 ;  /* 0x0000000219007211 */ /* 0x080fe200000f0eff */
[----:B------:R-:W-:Y:S04]  /*3bc0*/  STL [R1+0xff0], R10 ;  /* 0x000ff00a01007387 */ /* 0x000fe80000100800 */
[----:B------:R0:W-:Y:S04]  /*3bd0*/  STL [R1+0xfd4], R5 ;  /* 0x000fd40501007387 */ /* 0x0001e80000100800 */
[----:B------:R1:W-:Y:S01]  /*3be0*/  STL [R1+0xfc0], R0 ;  /* 0x000fc00001007387 */ /* 0x0003e20000100800 */
[----:B------:R-:W-:Y:S01]  /*3bf0*/  IMAD.MOV.U32 R29, RZ, RZ, c[0x0][0x188] ;  /* 0x00006200ff1d7624 */ /* 0x000fe200078e00ff */
[----:B0-----:R-:W-:-:S02]  /*3c00*/  LEA.HI.X.SX32 R5, R27, R2, 0x1, P6 ;  /* 0x000000021b057211 */ /* 0x001fc400030f0eff */
[----:B-1----:R-:W-:-:S05]  /*3c10*/  LEA.HI.X.SX32 R0, R26, R2, 0x1, P1 ;  /* 0x000000021a007211 */ /* 0x002fca00008f0eff */
[----:B------:R0:W-:Y:S01]  /*3c20*/  STL [R1+0xfc4], R0 ;  /* 0x000fc40001007387 */ /* 0x0001e20000100800 */
[----:B------:R-:W-:-:S03]  /*3c30*/  IMAD R29, R29, 0x3f, RZ ;  /* 0x0000003f1d1d7824 */ /* 0x000fc600078e02ff */
[----:B------:R1:W-:Y:S01]  /*3c40*/  STL [R1+0xfc8], R5 ;  /* 0x000fc80501007387 */ /* 0x0003e20000100800 */
[-C--:B0-----:R-:W-:Y:S02]  /*3c50*/  LEA.HI.X.SX32 R0, R6, R2.reuse, 0x1, P5 ;  /* 0x0000000206007211 */ /* 0x081fe400028f0eff */
[----:B------:R-:W-:Y:S01]  /*3c60*/  LEA.HI.X.SX32 R6, R4, R2, 0x1, P4 ;  /* 0x0000000204067211 */ /* 0x000fe200020f0eff */
[----:B------:R-:W-:Y:S01]  /*3c70*/  IMAD.MOV.U32 R11, RZ, RZ, c[0x0][0x188] ;  /* 0x00006200ff0b7624 */ /* 0x000fe200078e00ff */
[----:B--2---:R-:W-:-:S04]  /*3c80*/  LEA R18, P3, R9, c[0x0][0x160], 0x1 ;  /* 0x0000580009127a11 */ /* 0x004fc800078608ff */
[----:B------:R-:W-:-:S05]  /*3c90*/  LEA.HI.X.SX32 R19, R9, c[0x0][0x164], 0x1, P3 ;  /* 0x0000590009137a11 */ /* 0x000fca00018f0eff */
[----:B------:R-:W-:Y:S04]  /*3ca0*/  STL.64 [R1+0x5e0], R18 ;  /* 0x0005e01201007387 */ /* 0x000fe80000100a00 */
[----:B------:R0:W-:Y:S01]  /*3cb0*/  STL [R1+0xfcc], R0 ;  /* 0x000fcc0001007387 */ /* 0x0001e20000100800 */
[----:B-1----:R-:W-:-:S03]  /*3cc0*/  IMAD.WIDE R4, R29, 0x2, R18 ;  /* 0x000000021d047825 */ /* 0x002fc600078e0212 */
[----:B------:R-:W-:Y:S01]  /*3cd0*/  STL [R1+0xfd0], R6 ;  /* 0x000fd00601007387 */ /* 0x000fe20000100800 */
[----:B0-----:R-:W-:Y:S02]  /*3ce0*/  LEA.HI.X.SX32 R0, R3, R2, 0x1, P2 ;  /* 0x0000000203007211 */ /* 0x001fe400010f0eff */
[----:B---3--:R-:W-:-:S04]  /*3cf0*/  LEA R16, P0, R8, c[0x0][0x160], 0x1 ;  /* 0x0000580008107a11 */ /* 0x008fc800078008ff */
[----:B------:R-:W-:Y:S01]  /*3d00*/  LEA.HI.X.SX32 R17, R8, c[0x0][0x164], 0x1, P0 ;  /* 0x0000590008117a11 */ /* 0x000fe200000f0eff */
[----:B------:R0:W-:Y:S04]  /*3d10*/  STL [R1+0x7dc], R0 ;  /* 0x0007dc0001007387 */ /* 0x0001e80000100800 */
[----:B------:R-:W-:Y:S01]  /*3d20*/  STL [R1+0xfb8], R4 ;  /* 0x000fb80401007387 */ /* 0x000fe20000100800 */
[----:B------:R-:W-:-:S03]  /*3d30*/  IMAD.WIDE R2, R29, 0x2, R16 ;  /* 0x000000021d027825 */ /* 0x000fc600078e0210 */
[----:B------:R1:W-:Y:S01]  /*3d40*/  STL [R1+0x7e0], R5 ;  /* 0x0007e00501007387 */ /* 0x0003e20000100800 */
[----:B0-----:R-:W-:-:S03]  /*3d50*/  IMAD R0, R11, 0x3e, RZ ;  /* 0x0000003e0b007824 */ /* 0x001fc600078e02ff */
[----:B------:R-:W-:Y:S01]  /*3d60*/  STL.64 [R1+0x5e8], R16 ;  /* 0x0005e81001007387 */ /* 0x000fe20000100a00 */
[----:B------:R-:W-:Y:S01]  /*3d70*/  IMAD R8, R11, 0x3d, RZ ;  /* 0x0000003d0b087824 */ /* 0x000fe200078e02ff */
[C---:B----4-:R-:W-:Y:S02]  /*3d80*/  LEA R12, P1, R7.reuse, c[0x0][0x160], 0x1 ;  /* 0x00005800070c7a11 */ /* 0x050fe400078208ff */
[C---:B-----5:R-:W-:Y:S02]  /*3d90*/  LEA R14, P2, R28.reuse, c[0x0][0x160], 0x1 ;  /* 0x000058001c0e7a11 */ /* 0x060fe400078408ff */
[----:B------:R-:W-:Y:S02]  /*3da0*/  LEA.HI.X.SX32 R13, R7, c[0x0][0x164], 0x1, P1 ;  /* 0x00005900070d7a11 */ /* 0x000fe400008f0eff */
[----:B------:R-:W-:-:S03]  /*3db0*/  LEA.HI.X.SX32 R15, R28, c[0x0][0x164], 0x1, P2 ;  /* 0x000059001c0f7a11 */ /* 0x000fc600010f0eff */
[----:B------:R-:W-:Y:S02]  /*3dc0*/  STL.64 [R1+0x5f8], R12 ;  /* 0x0005f80c01007387 */ /* 0x000fe40000100a00 */
[C---:B------:R-:W-:Y:S02]  /*3dd0*/  IMAD.WIDE R6, R29.reuse, 0x2, R14 ;  /* 0x000000021d067825 */ /* 0x040fe400078e020e */
[----:B------:R-:W-:Y:S02]  /*3de0*/  STL.64 [R1+0x5f0], R14 ;  /* 0x0005f00e01007387 */ /* 0x000fe40000100a00 */
[----:B-1----:R-:W-:Y:S02]  /*3df0*/  IMAD.WIDE R4, R29, 0x2, R12 ;  /* 0x000000021d047825 */ /* 0x002fe400078e020c */
[----:B------:R-:W-:Y:S04]  /*3e00*/  STL [R1+0xfbc], R2 ;  /* 0x000fbc0201007387 */ /* 0x000fe80000100800 */
[----:B------:R0:W-:Y:S04]  /*3e10*/  STL [R1+0xfb0], R3 ;  /* 0x000fb00301007387 */ /* 0x0001e80000100800 */
[----:B------:R-:W-:Y:S04]  /*3e20*/  STL [R1+0xfb4], R6 ;  /* 0x000fb40601007387 */ /* 0x000fe80000100800 */
[----:B------:R1:W-:Y:S01]  /*3e30*/  STL [R1+0xf98], R7 ;  /* 0x000f980701007387 */ /* 0x0003e20000100800 */
[----:B0-----:R-:W-:-:S03]  /*3e40*/  IMAD.WIDE R2, R0, 0x2, R18 ;  /* 0x0000000200027825 */ /* 0x001fc600078e0212 */
[----:B------:R-:W-:Y:S04]  /*3e50*/  STL [R1+0xfac], R4 ;  /* 0x000fac0401007387 */ /* 0x000fe80000100800 */
[----:B------:R0:W-:Y:S01]  /*3e60*/  STL [R1+0xfa4], R5 ;  /* 0x000fa40501007387 */ /* 0x0001e20000100800 */
[----:B-1----:R-:W-:-:S03]  /*3e70*/  IMAD.WIDE R6, R0, 0x2, R14 ;  /* 0x0000000200067825 */ /* 0x002fc600078e020e */
[----:B------:R-:W-:Y:S01]  /*3e80*/  STL [R1+0xfa8], R2 ;  /* 0x000fa80201007387 */ /* 0x000fe20000100800 */
[----:B0-----:R-:W-:-:S03]  /*3e90*/  IMAD.WIDE R4, R0, 0x2, R16 ;  /* 0x0000000200047825 */ /* 0x001fc600078e0210 */
[----:B------:R0:W-:Y:S04]  /*3ea0*/  STL [R1+0xf9c], R3 ;  /* 0x000f9c0301007387 */ /* 0x0001e80000100800 */
[----:B------:R-:W-:Y:S04]  /*3eb0*/  STL [R1+0xfa0], R4 ;  /* 0x000fa00401007387 */ /* 0x000fe80000100800 */
[----:B------:R1:W-:Y:S01]  /*3ec0*/  STL [R1+0xf90], R5 ;  /* 0x000f900501007387 */ /* 0x0003e20000100800 */
[----:B0-----:R-:W-:-:S03]  /*3ed0*/  IMAD.WIDE R2, R0, 0x2, R12 ;  /* 0x0000000200027825 */ /* 0x001fc600078e020c */
[----:B------:R-:W-:Y:S04]  /*3ee0*/  STL [R1+0xf94], R6 ;  /* 0x000f940601007387 */ /* 0x000fe80000100800 */
[----:B------:R0:W-:Y:S01]  /*3ef0*/  STL [R1+0xf78], R7 ;  /* 0x000f780701007387 */ /* 0x0001e20000100800 */
[----:B-1----:R-:W-:-:S03]  /*3f00*/  IMAD.WIDE R4, R8, 0x2, R18 ;  /* 0x0000000208047825 */ /* 0x002fc600078e0212 */
[----:B------:R-:W-:Y:S04]  /*3f10*/  STL [R1+0xf8c], R2 ;  /* 0x000f8c0201007387 */ /* 0x000fe80000100800 */
[----:B------:R1:W-:Y:S01]  /*3f20*/  STL [R1+0xf84], R3 ;  /* 0x000f840301007387 */ /* 0x0003e20000100800 */
[----:B0-----:R-:W-:-:S03]  /*3f30*/  IMAD.WIDE R6, R8, 0x2, R14 ;  /* 0x0000000208067825 */ /* 0x001fc600078e020e */
[----:B------:R-:W-:Y:S01]  /*3f40*/  STL [R1+0xf88], R4 ;  /* 0x000f880401007387 */ /* 0x000fe20000100800 */
[----:B------:R-:W-:Y:S02]  /*3f50*/  IMAD R0, R11, 0x3c, RZ ;  /* 0x0000003c0b007824 */ /* 0x000fe400078e02ff */
[C---:B-1----:R-:W-:Y:S01]  /*3f60*/  IMAD.WIDE R2, R8.reuse, 0x2, R16 ;  /* 0x0000000208027825 */ /* 0x042fe200078e0210 */
        /* <DEDUP_REMOVED lines=100> */
[----:B------:R-:W-:Y:S02]  /*45b0*/  IMAD R0, R11, 0x34, RZ ;  /* 0x000000340b007824 */ /* 0x000fe400078e02ff */
[C---:B0-----:R-:W-:Y:S01]  /*45c0*/  IMAD.WIDE R6, R8.reuse, 0x2, R14 ;  /* 0x0000000208067825 */ /* 0x041fe200078e020e */
[----:B------:R-:W-:Y:S03]  /*45d0*/  STL [R1+0xe88], R4 ;  /* 0x000e880401007387 */ /* 0x000fe60000100800 */
        /* <DEDUP_REMOVED lines=10> */
[----:B------:R-:W-:-:S03]  /*4680*/  IMAD R8, R11, 0x33, RZ ;  /* 0x000000330b087824 */ /* 0x000fc600078e02ff */
[----:B------:R-:W-:Y:S01]  /*4690*/  STL [R1+0xe68], R2 ;  /* 0x000e680201007387 */ /* 0x000fe20000100800 */
[----:B0-----:R-:W-:-:S03]  /*46a0*/  IMAD.WIDE R6, R0, 0x2, R12 ;  /* 0x0000000200067825 */ /* 0x001fc600078e020c */
[----:B------:R0:W-:Y:S01]  /*46b0*/  STL [R1+0xe5c], R3 ;  /* 0x000e5c0301007387 */ /* 0x0001e20000100800 */
[----:B-1----:R-:W-:-:S05]  /*46c0*/  IMAD.WIDE R4, R0, 0x2, R16 ;  /* 0x0000000200047825 */ /* 0x002fca00078e0210 */
        /* <DEDUP_REMOVED lines=10> */
[----:B------:R-:W-:-:S03]  /*4770*/  IMAD R0, R11, 0x32, RZ ;  /* 0x000000320b007824 */ /* 0x000fc600078e02ff */
[----:B------:R1:W-:Y:S01]  /*4780*/  STL [R1+0x7f8], R5 ;  /* 0x0007f80501007387 */ /* 0x0003e20000100800 */
[----:B0-----:R-:W-:-:S03]  /*4790*/  IMAD.WIDE R6, R8, 0x2, R12 ;  /* 0x0000000208067825 */ /* 0x001fc600078e020c */
[----:B------:R-:W-:Y:S01]  /*47a0*/  STL [R1+0x804], R2 ;  /* 0x0008040201007387 */ /* 0x000fe20000100800 */
[----:B-1----:R-:W-:-:S03]  /*47b0*/  IMAD.WIDE R4, R8, 0x2, R14 ;  /* 0x0000000208047825 */ /* 0x002fc600078e020e */
[----:B------:R0:W-:Y:S01]  /*47c0*/  STL [R1+0x800], R3 ;  /* 0x0008000301007387 */ /* 0x0001e20000100800 */
[----:B------:R-:W-:-:S03]  /*47d0*/  IMAD.WIDE R8, R0, 0x2, R18 ;  /* 0x0000000200087825 */ /* 0x000fc600078e0212 */
[----:B------:R-:W-:Y:S04]  /*47e0*/  STL [R1+0x80c], R4 ;  /* 0x00080c0401007387 */ /* 0x000fe80000100800 */
[----:B------:R1:W-:Y:S01]  /*47f0*/  STL [R1+0x808], R5 ;  /* 0x0008080501007387 */ /* 0x0003e20000100800 */
[----:B0-----:R-:W-:-:S03]  /*4800*/  IMAD.WIDE R2, R0, 0x2, R16 ;  /* 0x0000000200027825 */ /* 0x001fc600078e0210 */
[----:B------:R-:W-:Y:S01]  /*4810*/  STL [R1+0x814], R6 ;  /* 0x0008140601007387 */ /* 0x000fe20000100800 */
[----:B------:R-:W-:-:S03]  /*4820*/  IMAD R10, R11, 0x31, RZ ;  /* 0x000000310b0a7824 */ /* 0x000fc600078e02ff */
[----:B------:R0:W-:Y:S01]  /*4830*/  STL [R1+0x810], R7 ;  /* 0x0008100701007387 */ /* 0x0001e20000100800 */
[----:B-1----:R-:W-:-:S03]  /*4840*/  IMAD.WIDE R4, R0, 0x2, R14 ;  /* 0x0000000200047825 */ /* 0x002fc600078e020e */
        /* <DEDUP_REMOVED lines=215> */
[----:B------:R-:W-:-:S03]  /*55c0*/  IMAD.SHL.U32 R0, R11, 0x20, RZ ;  /* 0x000000200b007824 */ /* 0x000fc600078e00ff */
        /* <DEDUP_REMOVED lines=394> */
[----:B------:R1:W-:Y:S04]  /*6e70*/  STL [R1+0xdfc], R8 ;  /* 0x000dfc0801007387 */ /* 0x0003e80000100800 */
[----:B------:R-:W-:Y:S01]  /*6e80*/  STL [R1+0xdf8], R9 ;  /* 0x000df80901007387 */ /* 0x000fe20000100800 */
[----:B0-----:R-:W-:-:S03]  /*6e90*/  IMAD.WIDE R6, R10, 0x2, R12 ;  /* 0x000000020a067825 */ /* 0x001fc600078e020c */
[----:B------:R-:W-:Y:S01]  /*6ea0*/  STL [R1+0xe04], R2 ;  /* 0x000e040201007387 */ /* 0x000fe20000100800 */
[----:B-1----:R-:W-:-:S03]  /*6eb0*/  IMAD.SHL.U32 R8, R11, 0x2, RZ ;  /* 0x000000020b087824 */ /* 0x002fc600078e00ff */
        /* <DEDUP_REMOVED lines=11> */
[----:B------:R-:W-:-:S03]  /*6f70*/  IMAD.WIDE R8, R8, 0x2, R12 ;  /* 0x0000000208087825 */ /* 0x000fc600078e020c */
[----:B------:R0:W-:Y:S01]  /*6f80*/  STL [R1+0xe20], R5 ;  /* 0x000e200501007387 */ /* 0x0001e20000100800 */
[----:B-1----:R-:W-:-:S03]  /*6f90*/  IMAD.WIDE R2, R11, 0x2, R18 ;  /* 0x000000020b027825 */ /* 0x002fc600078e0212 */
[----:B------:R-:W-:Y:S04]  /*6fa0*/  STL [R1+0xe2c], R6 ;  /* 0x000e2c0601007387 */ /* 0x000fe80000100800 */
[----:B------:R1:W-:Y:S01]  /*6fb0*/  STL [R1+0xe28], R7 ;  /* 0x000e280701007387 */ /* 0x0003e20000100800 */
[----:B0-----:R-:W-:-:S03]  /*6fc0*/  IMAD.WIDE R4, R11, 0x2, R16 ;  /* 0x000000020b047825 */ /* 0x001fc600078e0210 */
[----:B------:R-:W-:Y:S04]  /*6fd0*/  STL [R1+0xe34], R8 ;  /* 0x000e340801007387 */ /* 0x000fe80000100800 */
[----:B------:R-:W-:Y:S01]  /*6fe0*/  STL [R1+0xe30], R9 ;  /* 0x000e300901007387 */ /* 0x000fe20000100800 */
[----:B-1----:R-:W-:-:S03]  /*6ff0*/  IMAD.WIDE R6, R11, 0x2, R14 ;  /* 0x000000020b067825 */ /* 0x002fc600078e020e */
[----:B------:R-:W-:Y:S04]  /*7000*/  STL [R1+0xe3c], R2 ;  /* 0x000e3c0201007387 */ /* 0x000fe80000100800 */
[----:B------:R0:W-:Y:S04]  /*7010*/  STL [R1+0xe38], R3 ;  /* 0x000e380301007387 */ /* 0x0001e80000100800 */
[----:B------:R1:W-:Y:S04]  /*7020*/  STL [R1+0xe44], R4 ;  /* 0x000e440401007387 */ /* 0x0003e80000100800 */
[----:B------:R-:W-:Y:S01]  /*7030*/  STL [R1+0xe40], R5 ;  /* 0x000e400501007387 */ /* 0x000fe20000100800 */
[----:B0-----:R-:W-:-:S03]  /*7040*/  IMAD.WIDE R2, R11, 0x2, R12 ;  /* 0x000000020b027825 */ /* 0x001fc600078e020c */
[----:B------:R-:W-:Y:S04]  /*7050*/  STL [R1+0xe4c], R6 ;  /* 0x000e4c0601007387 */ /* 0x000fe80000100800 */
[----:B------:R-:W-:Y:S04]  /*7060*/  STL [R1+0xe48], R7 ;  /* 0x000e480701007387 */ /* 0x000fe80000100800 */
[----:B------:R0:W-:Y:S04]  /*7070*/  STL [R1+0xe54], R2 ;  /* 0x000e540201007387 */ /* 0x0001e80000100800 */
[----:B------:R2:W-:Y:S04]  /*7080*/  STL [R1+0xe50], R3 ;  /* 0x000e500301007387 */ /* 0x0005e80000100800 */
        /* <DEDUP_REMOVED lines=189> */
[----:B------:R-:W3:Y:S04]  /*7c60*/  S2R R29, SR_TID.X ;  /* 0x00000000001d7919 */ /* 0x000ee80000002100 */
[----:B------:R-:W-:Y:S04]  /*7c70*/  STL [R1+0x4a0], RZ ;  /* 0x0004a0ff01007387 */ /* 0x000fe80000100800 */
[----:B------:R-:W-:Y:S04]  /*7c80*/  STL [R1+0x4a4], RZ ;  /* 0x0004a4ff01007387 */ /* 0x000fe80000100800 */
[----:B------:R-:W-:Y:S04]  /*7c90*/  STL [R1+0x4a8], RZ ;  /* 0x0004a8ff01007387 */ /* 0x000fe80000100800 */
[----:B------:R-:W-:Y:S04]  /*7ca0*/  STL [R1+0x4ac], RZ ;  /* 0x0004acff01007387 */ /* 0x000fe80000100800 */
[----:B------:R-:W2:Y:S04]  /*7cb0*/  LDL.LU R28, [R1+0x50] ;  /* 0x00005000011c7983 */ /* 0x000ea80000300800 */
[----:B------:R-:W-:Y:S04]  /*7cc0*/  STL [R1+0x640], RZ ;  /* 0x000640ff01007387 */ /* 0x000fe80000100800 */
[----:B------:R-:W-:Y:S04]  /*7cd0*/  STL [R1+0x644], RZ ;  /* 0x000644ff01007387 */ /* 0x000fe80000100800 */
[----:B------:R-:W-:Y:S04]  /*7ce0*/  STL [R1+0x648], RZ ;  /* 0x000648ff01007387 */ /* 0x000fe80000100800 */
[----:B------:R-:W-:Y:S04]  /*7cf0*/  STL [R1+0x64c], RZ ;  /* 0x00064cff01007387 */ /* 0x000fe80000100800 */
[----:B------:R-:W-:Y:S04]  /*7d00*/  STL [R1+0x630], RZ ;  /* 0x000630ff01007387 */ /* 0x000fe80000100800 */
[----:B------:R-:W-:Y:S04]  /*7d10*/  STL [R1+0x634], RZ ;  /* 0x000634ff01007387 */ /* 0x000fe80000100800 */
[----:B------:R-:W-:Y:S01]  /*7d20*/  STL [R1+0x638], RZ ;  /* 0x000638ff01007387 */ /* 0x000fe20000100800 */
[----:B---3--:R-:W-:-:S03]  /*7d30*/  LOP3.LUT R29, R29, 0x7f, RZ, 0xc0, !PT ;  /* 0x0000007f1d1d7812 */ /* 0x008fc600078ec0ff */
[----:B------:R-:W-:Y:S04]  /*7d40*/  STL [R1+0x63c], RZ ;  /* 0x00063cff01007387 */ /* 0x000fe80000100800 */
[----:B------:R-:W-:Y:S04]  /*7d50*/  STL [R1+0x620], RZ ;  /* 0x000620ff01007387 */ /* 0x000fe80000100800 */
[----:B------:R-:W-:Y:S04]  /*7d60*/  STL [R1+0x624], RZ ;  /* 0x000624ff01007387 */ /* 0x000fe80000100800 */
[----:B------:R-:W-:Y:S04]  /*7d70*/  STL [R1+0x628], RZ ;  /* 0x000628ff01007387 */ /* 0x000fe80000100800 */
[----:B------:R-:W-:Y:S01]  /*7d80*/  STL [R1+0x62c], RZ ;  /* 0x00062cff01007387 */ /* 0x000fe20000100800 */
[----:B-1----:R-:W-:-:S03]  /*7d90*/  IMAD.SHL.U32 R4, R29, 0x2, RZ ;  /* 0x000000021d047824 */ /* 0x002fc600078e00ff */
[----:B------:R-:W-:Y:S04]  /*7da0*/  STL [R1+0x610], RZ ;  /* 0x000610ff01007387 */ /* 0x000fe80000100800 */
[----:B------:R-:W-:Y:S04]  /*7db0*/  STL [R1+0x614], RZ ;  /* 0x000614ff01007387 */ /* 0x000fe80000100800 */
[----:B------:R-:W-:Y:S04]  /*7dc0*/  STL [R1+0x618], RZ ;  /* 0x000618ff01007387 */ /* 0x000fe80000100800 */
[----:B------:R-:W-:Y:S04]  /*7dd0*/  STL [R1+0x61c], RZ ;  /* 0x00061cff01007387 */ /* 0x000fe80000100800 */
[----:B------:R-:W3:Y:S04]  /*7de0*/  LDL R29, [R1+0x49c] ;  /* 0x00049c00011d7983 */ /* 0x000ee80000100800 */
        /* <DEDUP_REMOVED lines=9> */
[----:B------:R-:W-:Y:S01]  /*7e80*/  STL [R1+0x4f4], RZ ;  /* 0x0004f4ff01007387 */ /* 0x000fe20000100800 */
[----:B0-----:R-:W-:-:S03]  /*7e90*/  IMAD.SHL.U32 R2, R11, 0x40, RZ ;  /* 0x000000400b027824 */ /* 0x001fc600078e00ff */
[----:B------:R-:W0:Y:S02]  /*7ea0*/  S2R R11, SR_TID.X ;  /* 0x00000000000b7919 */ /* 0x000e240000002100 */
[----:B------:R-:W-:-:S04]  /*7eb0*/  SHF.R.S32.HI R0, RZ, 0x1f, R2 ;  /* 0x0000001fff007819 */ /* 0x000fc80000011402 */
[----:B------:R-:W-:Y:S02]  /*7ec0*/  SHF.L.U64.HI R0, R2, 0x1, R0 ;  /* 0x0000000102007819 */ /* 0x000fe40000010200 */
[C---:B------:R-:W-:Y:S02]  /*7ed0*/  LOP3.LUT R2, R4.reuse, 0x20, RZ, 0x3c, !PT ;  /* 0x0000002004027812 */ /* 0x040fe400078e3cff */
[C---:B------:R-:W-:Y:S02]  /*7ee0*/  LOP3.LUT R2, R4.reuse, 0x40, RZ, 0x3c, !PT ;  /* 0x0000004004027812 */ /* 0x040fe400078e3cff */
[C---:B------:R-:W-:Y:S02]  /*7ef0*/  LOP3.LUT R2, R4.reuse, 0x60, RZ, 0x3c, !PT ;  /* 0x0000006004027812 */ /* 0x040fe400078e3cff */
[----:B------:R-:W-:Y:S01]  /*7f00*/  LOP3.LUT R5, R4, 0x50, RZ, 0x3c, !PT ;  /* 0x0000005004057812 */ /* 0x000fe200078e3cff */
[----:B------:R-:W-:Y:S02]  /*7f10*/  ULDC UR4, c[0x0][0x18c] ;  /* 0x0000630000047ab9 */ /* 0x000fe40000000800 */
[----:B------:R-:W-:Y:S01]  /*7f20*/  USHF.L.U32 UR4, UR4, 0x6, URZ ;  /* 0x0000000604047899 */ /* 0x000fe2000800063f */
[----:B0-----:R-:W-:-:S03]  /*7f30*/  IMAD.SHL.U32 R11, R11, 0x2, RZ ;  /* 0x000000020b0b7824 */ /* 0x001fc600078e00ff */
[----:B------:R-:W-:Y:S02]  /*7f40*/  USHF.R.S32.HI UR5, URZ, 0x1f, UR4 ;  /* 0x0000001f3f057899 */ /* 0x000fe40008011404 */
[----:B------:R-:W-:Y:S02]  /*7f50*/  USHF.L.U32 UR8, UR4, 0x1, URZ ;  /* 0x0000000104087899 */ /* 0x000fe4000800063f */
[----:B------:R-:W-:Y:S01]  /*7f60*/  USHF.L.U64.HI UR5, UR4, 0x1, UR5 ;  /* 0x0000000104057899 */ /* 0x000fe20008010205 */
[----:B--2---:R-:W-:-:S05]  /*7f70*/  SHF.R.S32.HI R3, RZ, 0x6, R28 ;  /* 0x00000006ff037819 */ /* 0x004fca000001141c */
        /* <DEDUP_REMOVED lines=18> */
[----:B---3--:R-:W-:-:S03]  /*80a0*/  IMAD.MOV.U32 R28, RZ, RZ, R29 ;  /* 0x000000ffff1c7224 */ /* 0x008fc600078e001d */
[----:B------:R-:W-:Y:S04]  /*80b0*/  STL [R1+0x6c], RZ ;  /* 0x00006cff01007387 */ /* 0x000fe80000100800 */
[----:B------:R-:W-:Y:S04]  /*80c0*/  STL [R1+0x50], RZ ;  /* 0x000050ff01007387 */ /* 0x000fe80000100800 */
[----:B------:R-:W-:Y:S04]  /*80d0*/  STL [R1+0x54], RZ ;  /* 0x000054ff01007387 */ /* 0x000fe80000100800 */
[----:B------:R-:W-:Y:S04]  /*80e0*/  STL [R1+0x58], RZ ;  /* 0x000058ff01007387 */ /* 0x000fe80000100800 */
[----:B------:R-:W-:Y:S04]  /*80f0*/  STL [R1+0x5c], RZ ;  /* 0x00005cff01007387 */ /* 0x000fe80000100800 */
[----:B------:R-:W1:Y:S04]  /*8100*/  S2R R29, SR_TID.X ;  /* 0x00000000001d7919 */ /* 0x000e680000002100 */
[----:B------:R-:W-:Y:S04]  /*8110*/  STL [R1+0x220], RZ ;  /* 0x000220ff01007387 */ /* 0x000fe80000100800 */
[----:B------:R-:W-:Y:S04]  /*8120*/  STL [R1+0x224], RZ ;  /* 0x000224ff01007387 */ /* 0x000fe80000100800 */
[----:B------:R-:W-:Y:S04]  /*8130*/  STL [R1+0x228], RZ ;  /* 0x000228ff01007387 */ /* 0x000fe80000100800 */
[----:B------:R-:W-:Y:S04]  /*8140*/  STL [R1+0x22c], RZ ;  /* 0x00022cff01007387 */ /* 0x000fe80000100800 */
[----:B------:R-:W-:Y:S04]  /*8150*/  STL [R1+0x330], RZ ;  /* 0x000330ff01007387 */ /* 0x000fe80000100800 */
[----:B------:R-:W-:Y:S01]  /*8160*/  STL [R1+0x334], RZ ;  /* 0x000334ff01007387 */ /* 0x000fe20000100800 */
[----:B0-----:R-:W-:-:S03]  /*8170*/  LOP3.LUT R3, R4, 0x10, RZ, 0x3c, !PT ;  /* 0x0000001004037812 */ /* 0x001fc600078e3cff */
[----:B------:R-:W-:Y:S01]  /*8180*/  STL [R1+0x338], RZ ;  /* 0x000338ff01007387 */ /* 0x000fe20000100800 */
[----:B------:R-:W-:-:S03]  /*8190*/  LOP3.LUT R3, R4, 0x30, RZ, 0x3c, !PT ;  /* 0x0000003004037812 */ /* 0x000fc600078e3cff */
[----:B------:R-:W-:Y:S01]  /*81a0*/  STL [R1+0x33c], RZ ;  /* 0x00033cff01007387 */ /* 0x000fe20000100800 */
[----:B------:R-:W-:-:S03]  /*81b0*/  LOP3.LUT R3, R4, 0x70, RZ, 0x3c, !PT ;  /* 0x0000007004037812 */ /* 0x000fc600078e3cff */
[----:B------:R-:W-:Y:S01]  /*81c0*/  STL [R1+0x450], RZ ;  /* 0x000450ff01007387 */ /* 0x000fe20000100800 */
[----:B------:R-:W-:-:S03]  /*81d0*/  LOP3.LUT R2, R28, 0x20, RZ, 0x3c, !PT ;  /* 0x000000201c027812 */ /* 0x000fc600078e3cff */
[----:B------:R-:W-:Y:S01]  /*81e0*/  STL [R1+0x454], RZ ;  /* 0x000454ff01007387 */ /* 0x000fe20000100800 */
[----:B------:R-:W-:-:S03]  /*81f0*/  LOP3.LUT R4, R28, 0x40, RZ, 0x3c, !PT ;  /* 0x000000401c047812 */ /* 0x000fc600078e3cff */
[----:B------:R-:W-:Y:S04]  /*8200*/  STL [R1+0x458], RZ ;  /* 0x000458ff01007387 */ /* 0x000fe80000100800 */
[----:B------:R-:W-:Y:S04]  /*8210*/  STL [R1+0x45c], RZ ;  /* 0x00045cff01007387 */ /* 0x000fe80000100800 */
[----:B------:R-:W-:Y:S04]  /*8220*/  STL [R1+0x460], RZ ;  /* 0x000460ff01007387 */ /* 0x000fe80000100800 */
[----:B------:R-:W-:Y:S04]  /*8230*/  STL [R1+0x464], RZ ;  /* 0x000464ff01007387 */ /* 0x000fe80000100800 */
[----:B------:R-:W-:Y:S04]  /*8240*/  STL [R1+0x468], RZ ;  /* 0x000468ff01007387 */ /* 0x000fe80000100800 */
[----:B------:R-:W-:Y:S04]  /*8250*/  STL [R1+0x46c], RZ ;  /* 0x00046cff01007387 */ /* 0x000fe80000100800 */
[----:B------:R0:W-:Y:S04]  /*8260*/  STL [R1+0x10f4], R2 ;  /* 0x0010f40201007387 */ /* 0x0001e80000100800 */
[----:B------:R2:W-:Y:S01]  /*8270*/  STL [R1+0x10f0], R4 ;  /* 0x0010f00401007387 */ /* 0x0005e20000100800 */
[----:B-1----:R-:W-:-:S05]  /*8280*/  LOP3.LUT R29, R29, 0x7, RZ, 0xc0, !PT ;  /* 0x000000071d1d7812 */ /* 0x002fca00078ec0ff */
[----:B------:R-:W-:Y:S01]  /*8290*/  IMAD R29, R29, 0x90, RZ ;  /* 0x000000901d1d7824 */ /* 0x000fe200078e02ff */
[----:B------:R-:W-:-:S04]  /*82a0*/  LOP3.LUT R3, R28, 0x60, RZ, 0x3c, !PT ;  /* 0x000000601c037812 */ /* 0x000fc800078e3cff */
[----:B------:R-:W-:-:S04]  /*82b0*/  LOP3.LUT R29, R29, 0x30, R11, 0x78, !PT ;  /* 0x000000301d1d7812 */ /* 0x000fc800078e780b */
[----:B0-2---:R-:W-:Y:S02]  /*82c0*/  LOP3.LUT R2, R29, 0x40, RZ, 0x3c, !PT ;  /* 0x000000401d027812 */ /* 0x005fe400078e3cff */
.L_x_2:
[----:B------:R-:W2:Y:S01]  /*82d0*/  LDL.64 R4, [R1+0x5f8] ;  /* 0x0005f80001047983 */ /* 0x000ea20000100a00 */
[----:B0-----:R-:W-:-:S03]  /*82e0*/  IMAD.MOV.U32 R2, RZ, RZ, c[0x0][0x180] ;  /* 0x00006000ff027624 */ /* 0x001fc600078e00ff */
[----:B--2---:R0:W-:Y:S04]  /*82f0*/  STL [R1+0x25d0], R5 ;  /* 0x0025d00501007387 */ /* 0x0041e80000100800 */
[----:B0-----:R-:W2:Y:S04]  /*8300*/  LDL R5, [R1+0x7d0] ;  /* 0x0007d00001057983 */ /* 0x001ea80000100800 */
[----:B-----5:R-:W-:Y:S04]  /*8310*/  STL [R1+0x22e0], R15 ;  /* 0x0022e00f01007387 */ /* 0x020fe80000100800 */
[----:B------:R-:W-:Y:S04]  /*8320*/  STL [R1+0x22e8], R15 ;  /* 0x0022e80f01007387 */ /* 0x000fe80000100800 */
        /* <DEDUP_REMOVED lines=72> */
[----:B------:R-:W-:Y:S01]  /*87b0*/  STL [R1+0x2530], R15 ;  /* 0x0025300f01007387 */ /* 0x000fe20000100800 */
[----:B--2---:R-:W-:-:S03]  /*87c0*/  IMAD R2, R5, -0x40, R2 ;  /* 0xffffffc005027824 */ /* 0x004fc600078e0202 */
        /* <DEDUP_REMOVED lines=113> */
[----:B------:R0:W-:Y:S04]  /*8ee0*/  STL [R1+0x25cc], R14 ;  /* 0x0025cc0e01007387 */ /* 0x0001e80000100800 */
        /* <DEDUP_REMOVED lines=24> */
[----:B------:R-:W2:Y:S01]  /*9070*/  LDL.LU R5, [R1+0x25d0] ;  /* 0x0025d00001057983 */ /* 0x000ea20000300800 */
[----:B------:R-:W-:-:S02]  /*9080*/  ISETP.GT.AND P0, PT, R2, RZ, PT ;  /* 0x000000ff0200720c */ /* 0x000fc40003f04270 */
[----:B0-----:R-:W-:Y:S02]  /*9090*/  PRMT R14, RZ, 0x7610, R14 ;  /* 0x00007610ff0e7816 */ /* 0x001fe4000000000e */
[----:B------:R-:W-:Y:S02]  /*90a0*/  PRMT R15, RZ, 0x7610, R15 ;  /* 0x00007610ff0f7816 */ /* 0x000fe4000000000f */
[----:B------:R-:W-:-:S07]  /*90b0*/  ISETP.GT.AND P1, PT, R2, 0x1, PT ;  /* 0x000000010200780c */ /* 0x000fce0003f24270 */
[----:B--2---:R-:W2:Y:S04]  /*90c0*/  @P0 LDG.E.U16 R14, [R4.64] ;  /* 0x00000006040e0981 */ /* 0x004ea8000c1e1500 */
[----:B--2---:R0:W-:Y:S04]  /*90d0*/  STL [R1+0x7bc], R14 ;  /* 0x0007bc0e01007387 */ /* 0x0041e80000100800 */
[----:B0-----:R-:W2:Y:S04]  /*90e0*/  LDL.LU R14, [R1+0x25cc] ;  /* 0x0025cc00010e7983 */ /* 0x001ea80000300800 */
[----:B------:R-:W3:Y:S01]  /*90f0*/  LDL.64 R4, [R1+0x5f0] ;  /* 0x0005f00001047983 */ /* 0x000ee20000100a00 */
[----:B--2---:R-:W-:-:S03]  /*9100*/  PRMT R14, RZ, 0x7610, R14 ;  /* 0x00007610ff0e7816 */ /* 0x004fc6000000000e */
[----:B---3--:R-:W2:Y:S04]  /*9110*/  @P0 LDG.E.U16 R15, [R4.64] ;  /* 0x00000006040f0981 */ /* 0x008ea8000c1e1500 */
        /* <DEDUP_REMOVED lines=12> */
[----:B------:R-:W3:Y:S04]  /*91e0*/  LDL R4, [R1+0xe50] ;  /* 0x000e500001047983 */ /* 0x000ee80000100800 */
[----:B------:R-:W3:Y:S01]  /*91f0*/  LDL R5, [R1+0xe54] ;  /* 0x000e540001057983 */ /* 0x000ee20000100800 */
[----:B------:R-:W-:-:S02]  /*9200*/  ISETP.GT.AND P0, PT, R2, 0x2, PT ;  /* 0x000000020200780c */ /* 0x000fc40003f04270 */
[----:B--2---:R-:W-:Y:S02]  /*9210*/  PRMT R15, RZ, 0x7610, R15 ;  /* 0x00007610ff0f7816 */ /* 0x004fe4000000000f */
[----:B---3--:R-:W-:-:S04]  /*9220*/  @P1 LOP3.LUT R5, R5, R4, RZ, 0x3c, !PT ;  /* 0x0000000405051212 */ /* 0x008fc800078e3cff */
[----:B------:R-:W-:-:S04]  /*9230*/  @P1 LOP3.LUT R4, R5, R4, RZ, 0x3c, !PT ;  /* 0x0000000405041212 */ /* 0x000fc800078e3cff */
[----:B------:R-:W-:-:S05]  /*9240*/  @P1 LOP3.LUT R5, R5, R4, RZ, 0x3c, !PT ;  /* 0x0000000405051212 */ /* 0x000fca00078e3cff */
[----:B------:R-:W2:Y:S04]  /*9250*/  @P1 LDG.E.U16 R14, [R4.64] ;  /* 0x00000006040e1981 */ /* 0x000ea8000c1e1500 */
[----:B--2---:R0:W-:Y:S04]  /*9260*/  STL [R1+0x7ac], R14 ;  /* 0x0007ac0e01007387 */ /* 0x0041e80000100800 */
[----:B0-----:R-:W2:Y:S04]  /*9270*/  LDL.LU R14, [R1+0x25bc] ;  /* 0x0025bc00010e7983 */ /* 0x001ea80000300800 */
[----:B------:R-:W3:Y:S04]  /*9280*/  LDL R4, [R1+0xe48] ;  /* 0x000e480001047983 */ /* 0x000ee80000100800 */
[----:B------:R-:W3:Y:S01]  /*9290*/  LDL R5, [R1+0xe4c] ;  /* 0x000e4c0001057983 */ /* 0x000ee20000100800 */
[----:B--2---:R-:W-:-:S02]  /*92a0*/  PRMT R14, RZ, 0x7610, R14 ;  /* 0x00007610ff0e7816 */ /* 0x004fc4000000000e */
        /* <DEDUP_REMOVED lines=1402> */
[----:B0-----:R-:W2:Y:S01]  /*ea50*/  LDL.LU R14, [R1+0x235c] ;  /* 0x00235c00010e7983 */ /* 0x001ea20000300800 */
[----:B------:R-:W3:Y:S02]  /*ea60*/  LDL R4, [R1+0x988] ;  /* 0x0009880001047983 */ /* 0x000ee40000100800 */
[----:B------:R-:W3:Y:S01]  /*ea70*/  LDL R5, [R1+0x98c] ;  /* 0x00098c0001057983 */ /* 0x000ee20000100800 */
[----:B--2---:R-:W-:-:S02]  /*ea80*/  PRMT R14, RZ, 0x7610, R14 ;  /* 0x00007610ff0e7816 */ /* 0x004fc4000000000e */
        /* <DEDUP_REMOVED lines=276> */
[----:B------:R-:W-:-:S02]  /*fbd0*/  PRMT R29, RZ, 0x7610, R29 ;  /* 0x00007610ff1d7816 */ /* 0x000fc4000000001d */
[----:B------:R-:W-:Y:S02]  /*fbe0*/  PRMT R28, RZ, 0x7610, R28 ;  /* 0x00007610ff1c7816 */ /* 0x000fe4000000001c */
[----:B------:R-:W-:Y:S02]  /*fbf0*/  ISETP.GT.AND P1, PT, R2, 0x30, PT ;  /* 0x000000300200780c */ /* 0x000fe40003f24270 */
        /* <DEDUP_REMOVED lines=8> */
[----:B------:R-:W3:Y:S02]  /*fc80*/  LDL R5, [R1+0x894] ;  /* 0x0008940001057983 */ /* 0x000ee40000100800 */
[----:B---3--:R-:W-:-:S04]  /*fc90*/  @P0 LOP3.LUT R5, R5, R4, RZ, 0x3c, !PT ;  /* 0x0000000405050212 */ /* 0x008fc800078e3cff */
[----:B------:R-:W-:-:S04]  /*fca0*/  @P0 LOP3.LUT R4, R5, R4, RZ, 0x3c, !PT ;  /* 0x0000000405040212 */ /* 0x000fc800078e3cff */
[----:B------:R-:W-:-:S05]  /*fcb0*/  @P0 LOP3.LUT R5, R5, R4, RZ, 0x3c, !PT ;  /* 0x0000000405050212 */ /* 0x000fca00078e3cff */
[----:B------:R-:W3:Y:S04]  /*fcc0*/  @P0 LDG.E.U16 R14, [R4.64] ;  /* 0x00000006040e0981 */ /* 0x000ee8000c1e1500 */
[----:B---3--:R0:W-:Y:S04]  /*fcd0*/  STL [R1+0x194], R14 ;  /* 0x0001940e01007387 */ /* 0x0081e80000100800 */
[----:B0-----:R-:W3:Y:S01]  /*fce0*/  LDL.LU R14, [R1+0x22dc] ;  /* 0x0022dc00010e7983 */ /* 0x001ee20000300800 */
[----:B------:R-:W4:Y:S02]  /*fcf0*/  LDL R4, [R1+0x888] ;  /* 0x0008880001047983 */ /* 0x000f240000100800 */
[----:B------:R-:W4:Y:S02]  /*fd00*/  LDL R5, [R1+0x88c] ;  /* 0x00088c0001057983 */ /* 0x000f240000100800 */
[----:B----4-:R-:W-:-:S04]  /*fd10*/  @P0 LOP3.LUT R5, R5, R4, RZ, 0x3c, !PT ;  /* 0x0000000405050212 */ /* 0x010fc800078e3cff */
[----:B------:R-:W-:-:S04]  /*fd20*/  @P0 LOP3.LUT R4, R5, R4, RZ, 0x3c, !PT ;  /* 0x0000000405040212 */ /* 0x000fc800078e3cff */
[----:B------:R-:W-:-:S05]  /*fd30*/  @P0 LOP3.LUT R5, R5, R4, RZ, 0x3c, !PT ;  /* 0x0000000405050212 */ /* 0x000fca00078e3cff */
[----:B------:R-:W4:Y:S04]  /*fd40*/  @P0 LDG.E.U16 R29, [R4.64] ;  /* 0x00000006041d0981 */ /* 0x000f28000c1e1500 */
[----:B----4-:R0:W-:Y:S04]  /*fd50*/  STL [R1+0x18c], R29 ;  /* 0x00018c1d01007387 */ /* 0x0101e80000100800 */
[----:B0-----:R-:W4:Y:S01]  /*fd60*/  LDL.LU R29, [R1+0x22d8] ;  /* 0x0022d800011d7983 */ /* 0x001f220000300800 */
[----:B------:R-:W2:Y:S02]  /*fd70*/  LDL R4, [R1+0x880] ;  /* 0x0008800001047983 */ /* 0x000ea40000100800 */
[----:B------:R-:W2:Y:S01]  /*fd80*/  LDL R5, [R1+0x884] ;  /* 0x0008840001057983 */ /* 0x000ea20000100800 */
[----:B------:R-:W-:-:S02]  /*fd90*/  PRMT R27, RZ, 0x7610, R27 ;  /* 0x00007610ff1b7816 */ /* 0x000fc4000000001b */
[----:B--2---:R-:W-:-:S04]  /*fda0*/  @P0 LOP3.LUT R5, R5, R4, RZ, 0x3c, !PT ;  /* 0x0000000405050212 */ /* 0x004fc800078e3cff */
[----:B------:R-:W-:-:S04]  /*fdb0*/  @P0 LOP3.LUT R4, R5, R4, RZ, 0x3c, !PT ;  /* 0x0000000405040212 */ /* 0x000fc800078e3cff */
[----:B------:R-:W-:-:S05]  /*fdc0*/  @P0 LOP3.LUT R5, R5, R4, RZ, 0x3c, !PT ;  /* 0x0000000405050212 */ /* 0x000fca00078e3cff */
[----:B------:R-:W2:Y:S04]  /*fdd0*/  @P0 LDG.E.U16 R28, [R4.64] ;  /* 0x00000006041c0981 */ /* 0x000ea8000c1e1500 */
[----:B--2---:R0:W-:Y:S04]  /*fde0*/  STL [R1+0x184], R28 ;  /* 0x0001841c01007387 */ /* 0x0041e80000100800 */
[----:B0-----:R-:W2:Y:S01]  /*fdf0*/  LDL.LU R28, [R1+0x22d4] ;  /* 0x0022d400011c7983 */ /* 0x001ea20000300800 */
        /* <DEDUP_REMOVED lines=19> */
[----:B------:R-:W2:Y:S02]  /*ff30*/  LDL R5, [R1+0x864] ;  /* 0x0008640001057983 */ /* 0x000ea40000100800 */
        /* <DEDUP_REMOVED lines=9> */
[----:B------:R-:W-:Y:S02]  /*ffd0*/  ISETP.GT.AND P2, PT, R2, 0x31, PT ;  /* 0x000000310200780c */ /* 0x000fe40003f44270 */
        /* <DEDUP_REMOVED lines=49> */
[----:B------:R0:W2:Y:S04]  /*102f0*/  @P1 LDG.E.U16 R15, [R4.64] ;  /* 0x00000006040f1981 */ /* 0x0000a8000c1e1500 */
[----:B0-----:R-:W3:Y:S04]  /*10300*/  LDL R4, [R1+0x828] ;  /* 0x0008280001047983 */ /* 0x001ee80000100800 */
[----:B------:R-:W3:Y:S01]  /*10310*/  LDL R5, [R1+0x82c] ;  /* 0x00082c0001057983 */ /* 0x000ee20000100800 */
[----:B------:R-:W-:-:S03]  /*10320*/  PRMT R17, RZ, 0x7610, R17 ;  /* 0x00007610ff117816 */ /* 0x000fc60000000011 */
[----:B--2---:R0:W-:Y:S04]  /*10330*/  STL [R1+0x7c], R15 ;  /* 0x00007c0f01007387 */ /* 0x0041e80000100800 */
[----:B0-----:R-:W2:Y:S01]  /*10340*/  LDL R15, [R1+0x804] ;  /* 0x00080400010f7983 */ /* 0x001ea20000100800 */
[----:B---3--:R-:W-:-:S04]  /*10350*/  @P1 LOP3.LUT R5, R5, R4, RZ, 0x3c, !PT ;  /* 0x0000000405051212 */ /* 0x008fc800078e3cff */
[----:B------:R-:W-:-:S04]  /*10360*/  @P1 LOP3.LUT R4, R5, R4, RZ, 0x3c, !PT ;  /* 0x0000000405041212 */ /* 0x000fc800078e3cff */
[----:B------:R-:W-:-:S05]  /*10370*/  @P1 LOP3.LUT R5, R5, R4, RZ, 0x3c, !PT ;  /* 0x0000000405051212 */ /* 0x000fca00078e3cff */
[----:B------:R-:W3:Y:S04]  /*10380*/  @P1 LDG.E.U16 R17, [R4.64] ;  /* 0x0000000604111981 */ /* 0x000ee8000c1e1500 */
[----:B---3--:R0:W-:Y:S04]  /*10390*/  STL [R1+0x74], R17 ;  /* 0x0000741101007387 */ /* 0x0081e80000100800 */
[----:B0-----:R-:W3:Y:S01]  /*103a0*/  LDL.LU R17, [R1+0x22b0] ;  /* 0x0022b00001117983 */ /* 0x001ee20000300800 */
        /* <DEDUP_REMOVED lines=34> */
[----:B------:R-:W2:Y:S01]  /*105d0*/  @P2 LDG.E.U16 R12, [R4.64] ;  /* 0x00000006040c2981 */ /* 0x000ea2000c1e1500 */
[----:B------:R-:W-:-:S03]  /*105e0*/  PRMT R11, RZ, 0x7610, R11 ;  /* 0x00007610ff0b7816 */ /* 0x000fc6000000000b */
[----:B--2---:R0:W-:Y:S04]  /*105f0*/  STL [R1+0x34], R12 ;  /* 0x0000340c01007387 */ /* 0x0041e80000100800 */
[----:B0-----:R-:W2:Y:S01]  /*10600*/  LDL.LU R12, [R1+0x22a0] ;  /* 0x0022a000010c7983 */ /* 0x001ea20000300800 */
[----:B------:R-:W2:Y:S02]  /*10610*/  LDL R5, [R1+0x800] ;  /* 0x0008000001057983 */ /* 0x000ea40000100800 */
[----:B------:R-:W-:Y:S02]  /*10620*/  @P2 IMAD.MOV.U32 R4, RZ, RZ, R15 ;  /* 0x000000ffff042224 */ /* 0x000fe400078e000f */
[----:B------:R-:W3:Y:S04]  /*10630*/  LDL R15, [R1+0xe68] ;  /* 0x000e6800010f7983 */ /* 0x000ee80000100800 */
[----:B--2---:R-:W2:Y:S04]  /*10640*/  @P2 LDG.E.U16 R11, [R4.64] ;  /* 0x00000006040b2981 */ /* 0x004ea8000c1e1500 */
        /* <DEDUP_REMOVED lines=41> */
[----:B---3--:R-:W-:Y:S01]  /*108e0*/  @P1 IMAD.MOV.U32 R4, RZ, RZ, R15 ;  /* 0x000000ffff041224 */ /* 0x008fe200078e000f */
[----:B------:R-:W-:Y:S02]  /*108f0*/  ISETP.GT.AND P2, PT, R2, 0x38, PT ;  /* 0x000000380200780c */ /* 0x000fe40003f44270 */
[----:B------:R-:W-:Y:S01]  /*10900*/  PRMT R7, RZ, 0x7610, R7 ;  /* 0x00007610ff077816 */ /* 0x000fe20000000007 */
[----:B------:R-:W3:Y:S04]  /*10910*/  LDL R15, [R1+0xe64] ;  /* 0x000e6400010f7983 */ /* 0x000ee80000100800 */
[----:B--2---:R0:W2:Y:S04]  /*10920*/  @P1 LDG.E.U16 R14, [R4.64] ;  /* 0x00000006040e1981 */ /* 0x0040a8000c1e1500 */
[----:B0-----:R-:W2:Y:S04]  /*10930*/  LDL R4, [R1+0xec4] ;  /* 0x000ec40001047983 */ /* 0x001ea80000100800 */
[----:B------:R-:W2:Y:S02]  /*10940*/  LDL R5, [R1+0xecc] ;  /* 0x000ecc0001057983 */ /* 0x000ea40000100800 */
[----:B--2---:R-:W-:-:S04]  /*10950*/  @P2 LOP3.LUT R5, R5, R4, RZ, 0x3c, !PT ;  /* 0x0000000405052212 */ /* 0x004fc800078e3cff */
[----:B------:R-:W-:-:S04]  /*10960*/  @P2 LOP3.LUT R4, R5, R4, RZ, 0x3c, !PT ;  /* 0x0000000405042212 */ /* 0x000fc800078e3cff */
[----:B------:R-:W-:-:S05]  /*10970*/  @P2 LOP3.LUT R5, R5, R4, RZ, 0x3c, !PT ;  /* 0x0000000405052212 */ /* 0x000fca00078e3cff */
[----:B------:R-:W2:Y:S04]  /*10980*/  @P2 LDG.E.U16 R7, [R4.64] ;  /* 0x0000000604072981 */ /* 0x000ea8000c1e1500 */
[----:B------:R0:W-:Y:S04]  /*10990*/  STL [R1+0xc], R14 ;  /* 0x00000c0e01007387 */ /* 0x0001e80000100800 */
[----:B0-----:R-:W3:Y:S04]  /*109a0*/  LDL R14, [R1+0xe6c] ;  /* 0x000e6c00010e7983 */ /* 0x001ee80000100800 */
        /* <DEDUP_REMOVED lines=18> */
[----:B--2---:R0:W-:Y:S04]  /*10ad0*/  STL [R1], R3 ;  /* 0x0000000301007387 */ /* 0x0041e80000100800 */
[----:B0-----:R-:W2:Y:S01]  /*10ae0*/  LDL.LU R3, [R1+0x2280] ;  /* 0x0022800001037983 */ /* 0x001ea20000300800 */
[----:B------:R-:W2:Y:S02]  /*10af0*/  LDL R4, [R1+0xedc] ;  /* 0x000edc0001047983 */ /* 0x000ea40000100800 */
[----:B------:R-:W2:Y:S01]  /*10b00*/  LDL R5, [R1+0xee8] ;  /* 0x000ee80001057983 */ /* 0x000ea20000100800 */
[----:B----4-:R-:W-:-:S02]  /*10b10*/  PRMT R29, RZ, 0x7610, R29 ;  /* 0x00007610ff1d7816 */ /* 0x010fc4000000001d */
[----:B------:R-:W-:Y:S02]  /*10b20*/  ISETP.GT.AND P1, PT, R2, 0x35, PT ;  /* 0x000000350200780c */ /* 0x000fe40003f24270 */
[----:B--2---:R-:W-:-:S04]  /*10b30*/  @P2 LOP3.LUT R5, R5, R4, RZ, 0x3c, !PT ;  /* 0x0000000405052212 */ /* 0x004fc800078e3cff */
[----:B------:R-:W-:-:S04]  /*10b40*/  @P2 LOP3.LUT R4, R5, R4, RZ, 0x3c, !PT ;  /* 0x0000000405042212 */ /* 0x000fc800078e3cff */
[----:B------:R-:W-:-:S05]  /*10b50*/  @P2 LOP3.LUT R5, R5, R4, RZ, 0x3c, !PT ;  /* 0x0000000405052212 */ /* 0x000fca00078e3cff */
[----:B------:R3:W2:Y:S01]  /*10b60*/  @P2 LDG.E.U16 R29, [R4.64] ;  /* 0x00000006041d2981 */ /* 0x0006a2000c1e1500 */
[----:B------:R-:W-:Y:S01]  /*10b70*/  PRMT R28, RZ, 0x7610, R28 ;  /* 0x00007610ff1c7816 */ /* 0x000fe2000000001c */
[----:B---3--:R-:W-:Y:S02]  /*10b80*/  @P1 IMAD.MOV.U32 R4, RZ, RZ, R14 ;  /* 0x000000ffff041224 */ /* 0x008fe400078e000e */
[----:B------:R-:W-:-:S05]  /*10b90*/  @P1 IMAD.MOV.U32 R5, RZ, RZ, R15 ;  /* 0x000000ffff051224 */ /* 0x000fca00078e000f */
[----:B------:R0:W3:Y:S04]  /*10ba0*/  @P1 LDG.E.U16 R28, [R4.64] ;  /* 0x00000006041c1981 */ /* 0x0000e8000c1e1500 */
[----:B--2---:R1:W-:Y:S01]  /*10bb0*/  STL [R1+0x2270], R29 ;  /* 0x0022701d01007387 */ /* 0x0043e20000100800 */
[----:B0-----:R-:W2:Y:S02]  /*10bc0*/  LDL R4, [R1+0xee4] ;  /* 0x000ee40001047983 */ /* 0x001ea40000100800 */
[----:B------:R-:W2:Y:S01]  /*10bd0*/  LDL R5, [R1+0xeec] ;  /* 0x000eec0001057983 */ /* 0x000ea20000100800 */
[----:B------:R-:W-:Y:S02]  /*10be0*/  ISETP.GT.AND P2, PT, R2, 0x39, PT ;  /* 0x000000390200780c */ /* 0x000fe40003f44270 */
[----:B------:R-:W-:Y:S01]  /*10bf0*/  PRMT R27, RZ, 0x7610, R27 ;  /* 0x00007610ff1b7816 */ /* 0x000fe2000000001b */
[----:B------:R-:W4:Y:S04]  /*10c00*/  LDL R15, [R1+0xefc] ;  /* 0x000efc00010f7983 */ /* 0x000f280000100800 */
[----:B------:R-:W4:Y:S04]  /*10c10*/  LDL R14, [R1+0xf08] ;  /* 0x000f0800010e7983 */ /* 0x000f280000100800 */
[----:B-1----:R-:W4:Y:S04]  /*10c20*/  LDL R29, [R1+0xf00] ;  /* 0x000f0000011d7983 */ /* 0x002f280000100800 */
[----:B---3--:R0:W-:Y:S04]  /*10c30*/  STL [R1+0x21cc], R28 ;  /* 0x0021cc1c01007387 */ /* 0x0081e80000100800 */
[----:B0-----:R-:W3:Y:S01]  /*10c40*/  LDL R28, [R1+0xef0] ;  /* 0x000ef000011c7983 */ /* 0x001ee20000100800 */
[----:B--2---:R-:W-:-:S04]  /*10c50*/  @P2 LOP3.LUT R5, R5, R4, RZ, 0x3c, !PT ;  /* 0x0000000405052212 */ /* 0x004fc800078e3cff */
[----:B------:R-:W-:-:S04]  /*10c60*/  @P2 LOP3.LUT R4, R5, R4, RZ, 0x3c, !PT ;  /* 0x0000000405042212 */ /* 0x000fc800078e3cff */
[----:B------:R-:W-:-:S05]  /*10c70*/  @P2 LOP3.LUT R5, R5, R4, RZ, 0x3c, !PT ;  /* 0x0000000405052212 */ /* 0x000fca00078e3cff */
[----:B------:R0:W2:Y:S04]  /*10c80*/  @P2 LDG.E.U16 R27, [R4.64] ;  /* 0x00000006041b2981 */ /* 0x0000a8000c1e1500 */
[----:B0-----:R-:W2:Y:S04]  /*10c90*/  LDL R4, [R1+0xed8] ;  /* 0x000ed80001047983 */ /* 0x001ea80000100800 */
[----:B------:R-:W2:Y:S01]  /*10ca0*/  LDL R5, [R1+0xef4] ;  /* 0x000ef40001057983 */ /* 0x000ea20000100800 */
[----:B------:R-:W-:Y:S02]  /*10cb0*/  PRMT R23, RZ, 0x7610, R23 ;  /* 0x00007610ff177816 */ /* 0x000fe40000000017 */
[----:B------:R-:W-:-:S02]  /*10cc0*/  PRMT R22, RZ, 0x7610, R22 ;  /* 0x00007610ff167816 */ /* 0x000fc40000000016 */
[----:B--2---:R-:W-:-:S04]  /*10cd0*/  @P2 LOP3.LUT R5, R5, R4, RZ, 0x3c, !PT ;  /* 0x0000000405052212 */ /* 0x004fc800078e3cff */
[----:B------:R-:W-:-:S04]  /*10ce0*/  @P2 LOP3.LUT R4, R5, R4, RZ, 0x3c, !PT ;  /* 0x0000000405042212 */ /* 0x000fc800078e3cff */
[----:B------:R-:W-:-:S05]  /*10cf0*/  @P2 LOP3.LUT R5, R5, R4, RZ, 0x3c, !PT ;  /* 0x0000000405052212 */ /* 0x000fca00078e3cff */
[----:B------:R4:W2:Y:S02]  /*10d00*/  @P2 LDG.E.U16 R23, [R4.64] ;  /* 0x0000000604172981 */ /* 0x0008a4000c1e1500 */
[----:B----4-:R-:W-:Y:S02]  /*10d10*/  @P2 IMAD.MOV.U32 R4, RZ, RZ, R29 ;  /* 0x000000ffff042224 */ /* 0x010fe400078e001d */
[----:B---3--:R-:W-:-:S05]  /*10d20*/  @P2 IMAD.MOV.U32 R5, RZ, RZ, R28 ;  /* 0x000000ffff052224 */ /* 0x008fca00078e001c */
[----:B------:R0:W3:Y:S01]  /*10d30*/  @P2 LDG.E.U16 R22, [R4.64] ;  /* 0x0000000604162981 */ /* 0x0000e2000c1e1500 */
[----:B------:R-:W-:-:S03]  /*10d40*/  PRMT R21, RZ, 0x7610, R21 ;  /* 0x00007610ff157816 */ /* 0x000fc60000000015 */
[----:B------:R1:W-:Y:S01]  /*10d50*/  STL [R1+0x2260], R27 ;  /* 0x0022601b01007387 */ /* 0x0003e20000100800 */
[----:B0-----:R-:W-:Y:S02]  /*10d60*/  @P2 IMAD.MOV.U32 R4, RZ, RZ, R14 ;  /* 0x000000ffff042224 */ /* 0x001fe400078e000e */
[----:B------:R-:W-:Y:S01]  /*10d70*/  @P2 IMAD.MOV.U32 R5, RZ, RZ, R15 ;  /* 0x000000ffff052224 */ /* 0x000fe200078e000f */
[----:B-1----:R-:W4:Y:S04]  /*10d80*/  LDL R27, [R1+0xe74] ;  /* 0x000e7400011b7983 */ /* 0x002f280000100800 */
[----:B------:R0:W4:Y:S04]  /*10d90*/  @P2 LDG.E.U16 R21, [R4.64] ;  /* 0x0000000604152981 */ /* 0x000128000c1e1500 */
[----:B--2---:R-:W-:Y:S04]  /*10da0*/  STL [R1+0x2264], R23 ;  /* 0x0022641701007387 */ /* 0x004fe80000100800 */
[----:B---3--:R-:W-:Y:S01]  /*10db0*/  STL [R1+0x2268], R22 ;  /* 0x0022681601007387 */ /* 0x008fe20000100800 */
[----:B0-----:R-:W2:Y:S01]  /*10dc0*/  LDL R5, [R1+0x7e4] ;  /* 0x0007e40001057983 */ /* 0x001ea20000100800 */
[----:B------:R-:W-:Y:S01]  /*10dd0*/  PRMT R26, RZ, 0x7610, R26 ;  /* 0x00007610ff1a7816 */ /* 0x000fe2000000001a */
[----:B------:R-:W3:Y:S01]  /*10de0*/  LDL R15, [R1+0xef8] ;  /* 0x000ef800010f7983 */ /* 0x000ee20000100800 */
[----:B------:R-:W3:Y:S04]  /*10df0*/  LDL R14, [R1+0xf14] ;  /* 0x000f1400010e7983 */ /* 0x000ee80000100800 */
[----:B------:R-:W3:Y:S04]  /*10e00*/  LDL R29, [R1+0xf10] ;  /* 0x000f1000011d7983 */ /* 0x000ee80000100800 */
[----:B------:R-:W3:Y:S01]  /*10e10*/  LDL R28, [R1+0xf20] ;  /* 0x000f2000011c7983 */ /* 0x000ee20000100800 */
[----:B----4-:R-:W-:-:S03]  /*10e20*/  @P1 IMAD.MOV.U32 R4, RZ, RZ, R27 ;  /* 0x000000ffff041224 */ /* 0x010fc600078e001b */
[----:B------:R0:W-:Y:S01]  /*10e30*/  STL [R1+0x226c], R21 ;  /* 0x00226c1501007387 */ /* 0x0001e20000100800 */
[----:B------:R-:W-:Y:S02]  /*10e40*/  ISETP.GT.AND P2, PT, R2, 0x3a, PT ;  /* 0x0000003a0200780c */ /* 0x000fe40003f44270 */
[----:B------:R-:W-:Y:S01]  /*10e50*/  PRMT R20, RZ, 0x7610, R20 ;  /* 0x00007610ff147816 */ /* 0x000fe20000000014 */
[----:B------:R-:W4:Y:S01]  /*10e60*/  LDL R27, [R1+0xf1c] ;  /* 0x000f1c00011b7983 */ /* 0x000f220000100800 */
[----:B0-----:R-:W3:Y:S04]  /*10e70*/  LDL R21, [R1+0xf28] ;  /* 0x000f280001157983 */ /* 0x001ee80000100800 */
[----:B--2---:R0:W2:Y:S04]  /*10e80*/  @P1 LDG.E.U16 R26, [R4.64] ;  /* 0x00000006041a1981 */ /* 0x0040a8000c1e1500 */
[----:B0-----:R-:W2:Y:S04]  /*10e90*/  LDL R4, [R1+0xf04] ;  /* 0x000f040001047983 */ /* 0x001ea80000100800 */
[----:B------:R-:W2:Y:S02]  /*10ea0*/  LDL R5, [R1+0xf0c] ;  /* 0x000f0c0001057983 */ /* 0x000ea40000100800 */
[----:B--2---:R-:W-:-:S04]  /*10eb0*/  @P2 LOP3.LUT R5, R5, R4, RZ, 0x3c, !PT ;  /* 0x0000000405052212 */ /* 0x004fc800078e3cff */
[----:B------:R-:W-:-:S04]  /*10ec0*/  @P2 LOP3.LUT R4, R5, R4, RZ, 0x3c, !PT ;  /* 0x0000000405042212 */ /* 0x000fc800078e3cff */
[----:B------:R-:W-:-:S05]  /*10ed0*/  @P2 LOP3.LUT R5, R5, R4, RZ, 0x3c, !PT ;  /* 0x0000000405052212 */ /* 0x000fca00078e3cff */
[----:B------:R3:W2:Y:S01]  /*10ee0*/  @P2 LDG.E.U16 R20, [R4.64] ;  /* 0x0000000604142981 */ /* 0x0006a2000c1e1500 */
[----:B------:R-:W-:Y:S02]  /*10ef0*/  PRMT R19, RZ, 0x7610, R19 ;  /* 0x00007610ff137816 */ /* 0x000fe40000000013 */
[----:B------:R-:W-:Y:S01]  /*10f00*/  PRMT R18, RZ, 0x7610, R18 ;  /* 0x00007610ff127816 */ /* 0x000fe20000000012 */
[----:B---3--:R-:W-:Y:S02]  /*10f10*/  @P2 IMAD.MOV.U32 R4, RZ, RZ, R14 ;  /* 0x000000ffff042224 */ /* 0x008fe400078e000e */
[----:B------:R-:W-:-:S05]  /*10f20*/  @P2 IMAD.MOV.U32 R5, RZ, RZ, R15 ;  /* 0x000000ffff052224 */ /* 0x000fca00078e000f */
[----:B------:R0:W3:Y:S04]  /*10f30*/  @P2 LDG.E.U16 R19, [R4.64] ;  /* 0x0000000604132981 */ /* 0x0000e8000c1e1500 */
[----:B------:R1:W-:Y:S01]  /*10f40*/  STL [R1+0x21d0], R26 ;  /* 0x0021d01a01007387 */ /* 0x0003e20000100800 */
[----:B------:R-:W-:Y:S01]  /*10f50*/  PRMT R17, RZ, 0x7610, R17 ;  /* 0x00007610ff117816 */ /* 0x000fe20000000011 */
[----:B0-----:R-:W-:Y:S02]  /*10f60*/  @P2 IMAD.MOV.U32 R4, RZ, RZ, R28 ;  /* 0x000000ffff042224 */ /* 0x001fe400078e001c */
[----:B------:R-:W-:-:S05]  /*10f70*/  @P2 IMAD.MOV.U32 R5, RZ, RZ, R29 ;  /* 0x000000ffff052224 */ /* 0x000fca00078e001d */
[----:B------:R0:W3:Y:S02]  /*10f80*/  @P2 LDG.E.U16 R18, [R4.64] ;  /* 0x0000000604122981 */ /* 0x0000e4000c1e1500 */
[----:B0-----:R-:W-:Y:S02]  /*10f90*/  @P2 IMAD.MOV.U32 R4, RZ, RZ, R21 ;  /* 0x000000ffff042224 */ /* 0x001fe400078e0015 */
[----:B----4-:R-:W-:-:S05]  /*10fa0*/  @P2 IMAD.MOV.U32 R5, RZ, RZ, R27 ;  /* 0x000000ffff052224 */ /* 0x010fca00078e001b */
[----:B------:R-:W4:Y:S04]  /*10fb0*/  @P2 LDG.E.U16 R17, [R4.64] ;  /* 0x0000000604112981 */ /* 0x000f28000c1e1500 */
[----:B--2---:R-:W-:Y:S01]  /*10fc0*/  STL [R1+0x2248], R20 ;  /* 0x0022481401007387 */ /* 0x004fe20000100800 */
[----:B------:R-:W2:Y:S02]  /*10fd0*/  LDL R15, [R1+0xe70] ;  /* 0x000e7000010f7983 */ /* 0x000ea40000100800 */
[----:B------:R-:W2:Y:S01]  /*10fe0*/  LDL R14, [R1+0xe80] ;  /* 0x000e8000010e7983 */ /* 0x000ea20000100800 */
[----:B------:R-:W-:Y:S01]  /*10ff0*/  PRMT R25, RZ, 0x7610, R25 ;  /* 0x00007610ff197816 */ /* 0x000fe20000000019 */
[----:B---3--:R-:W-:Y:S01]  /*11000*/  STL [R1+0x224c], R19 ;  /* 0x00224c1301007387 */ /* 0x008fe20000100800 */
[----:B------:R-:W3:Y:S03]  /*11010*/  LDL R29, [R1+0xf2c] ;  /* 0x000f2c00011d7983 */ /* 0x000ee60000100800 */
[----:B------:R-:W-:Y:S01]  /*11020*/  STL [R1+0x2250], R18 ;  /* 0x0022501201007387 */ /* 0x000fe20000100800 */
[----:B------:R-:W3:Y:S02]  /*11030*/  LDL R28, [R1+0xf18] ;  /* 0x000f1800011c7983 */ /* 0x000ee40000100800 */
[----:B------:R-:W3:Y:S02]  /*11040*/  LDL R27, [R1+0xf34] ;  /* 0x000f3400011b7983 */ /* 0x000ee40000100800 */
[----:B-1----:R-:W3:Y:S01]  /*11050*/  LDL R26, [R1+0xf30] ;  /* 0x000f3000011a7983 */ /* 0x002ee20000100800 */
[----:B------:R-:W3:Y:S04]  /*11060*/  LDL R21, [R1+0xf40] ;  /* 0x000f400001157983 */ /* 0x000ee80000100800 */
[----:B----4-:R-:W-:Y:S01]  /*11070*/  STL [R1+0x2254], R17 ;  /* 0x0022541101007387 */ /* 0x010fe20000100800 */
[----:B--2---:R-:W-:-:S02]  /*11080*/  @P1 IMAD.MOV.U32 R5, RZ, RZ, R15 ;  /* 0x000000ffff051224 */ /* 0x004fc400078e000f */
[----:B------:R-:W-:Y:S01]  /*11090*/  @P1 IMAD.MOV.U32 R4, RZ, RZ, R14 ;  /* 0x000000ffff041224 */ /* 0x000fe200078e000e */
[----:B------:R-:W-:Y:S02]  /*110a0*/  ISETP.GT.AND P2, PT, R2, 0x3b, PT ;  /* 0x0000003b0200780c */ /* 0x000fe40003f44270 */
[----:B------:R-:W-:Y:S02]  /*110b0*/  PRMT R16, RZ, 0x7610, R16 ;  /* 0x00007610ff107816 */ /* 0x000fe40000000010 */
[----:B------:R-:W-:Y:S02]  /*110c0*/  PRMT R13, RZ, 0x7610, R13 ;  /* 0x00007610ff0d7816 */ /* 0x000fe4000000000d */
[----:B------:R-:W-:Y:S01]  /*110d0*/  PRMT R12, RZ, 0x7610, R12 ;  /* 0x00007610ff0c7816 */ /* 0x000fe2000000000c */
[----:B------:R0:W2:Y:S04]  /*110e0*/  @P1 LDG.E.U16 R25, [R4.64] ;  /* 0x0000000604191981 */ /* 0x0000a8000c1e1500 */
[----:B------:R-:W4:Y:S04]  /*110f0*/  LDL R15, [R1+0xf3c] ;  /* 0x000f3c00010f7983 */ /* 0x000f280000100800 */
[----:B------:R-:W2:Y:S04]  /*11100*/  LDL R14, [R1+0xf48] ;  /* 0x000f4800010e7983 */ /* 0x000ea80000100800 */
[----:B0-----:R-:W2:Y:S01]  /*11110*/  LDL R5, [R1+0xf24] ;  /* 0x000f240001057983 */ /* 0x001ea20000100800 */
[----:B---3--:R-:W-:-:S05]  /*11120*/  @P2 IMAD.MOV.U32 R4, RZ, RZ, R29 ;  /* 0x000000ffff042224 */ /* 0x008fca00078e001d */
[----:B--2---:R0:W2:Y:S02]  /*11130*/  @P2 LDG.E.U16 R16, [R4.64] ;  /* 0x0000000604102981 */ /* 0x0040a4000c1e1500 */
[----:B0-----:R-:W-:Y:S02]  /*11140*/  @P2 IMAD.MOV.U32 R4, RZ, RZ, R27 ;  /* 0x000000ffff042224 */ /* 0x001fe400078e001b */
[----:B------:R-:W-:-:S05]  /*11150*/  @P2 IMAD.MOV.U32 R5, RZ, RZ, R28 ;  /* 0x000000ffff052224 */ /* 0x000fca00078e001c */
[----:B------:R0:W3:Y:S02]  /*11160*/  @P2 LDG.E.U16 R13, [R4.64] ;  /* 0x00000006040d2981 */ /* 0x0000e4000c1e1500 */
[----:B0-----:R-:W-:Y:S02]  /*11170*/  @P2 IMAD.MOV.U32 R4, RZ, RZ, R21 ;  /* 0x000000ffff042224 */ /* 0x001fe400078e0015 */
[----:B------:R-:W-:-:S05]  /*11180*/  @P2 IMAD.MOV.U32 R5, RZ, RZ, R26 ;  /* 0x000000ffff052224 */ /* 0x000fca00078e001a */
[----:B------:R4:W3:Y:S04]  /*11190*/  @P2 LDG.E.U16 R12, [R4.64] ;  /* 0x00000006040c2981 */ /* 0x0008e8000c1e1500 */
[----:B------:R0:W-:Y:S01]  /*111a0*/  STL [R1+0x21d4], R25 ;  /* 0x0021d41901007387 */ /* 0x0001e20000100800 */
[----:B----4-:R-:W-:-:S03]  /*111b0*/  @P2 IMAD.MOV.U32 R5, RZ, RZ, R15 ;  /* 0x000000ffff052224 */ /* 0x010fc600078e000f */
[----:B--2---:R-:W-:Y:S01]  /*111c0*/  STL [R1+0x222c], R16 ;  /* 0x00222c1001007387 */ /* 0x004fe20000100800 */
[----:B------:R-:W2:Y:S02]  /*111d0*/  LDL R28, [R1+0xe7c] ;  /* 0x000e7c00011c7983 */ /* 0x000ea40000100800 */
[----:B------:R-:W4:Y:S01]  /*111e0*/  LDL R27, [R1+0xe88] ;  /* 0x000e8800011b7983 */ /* 0x000f220000100800 */
[----:B---3--:R-:W-:Y:S01]  /*111f0*/  STL [R1+0x2230], R13 ;  /* 0x0022300d01007387 */ /* 0x008fe20000100800 */
[----:B0-----:R-:W3:Y:S02]  /*11200*/  LDL R25, [R1+0xf44] ;  /* 0x000f440001197983 */ /* 0x001ee40000100800 */
[----:B------:R-:W3:Y:S01]  /*11210*/  LDL R21, [R1+0xf4c] ;  /* 0x000f4c0001157983 */ /* 0x000ee20000100800 */
[----:B------:R0:W-:Y:S01]  /*11220*/  STL [R1+0x2234], R12 ;  /* 0x0022340c01007387 */ /* 0x0001e20000100800 */
[----:B------:R-:W3:Y:S02]  /*11230*/  LDL R26, [R1+0xf38] ;  /* 0x000f3800011a7983 */ /* 0x000ee40000100800 */
[----:B------:R-:W3:Y:S01]  /*11240*/  LDL R15, [R1+0xf54] ;  /* 0x000f5400010f7983 */ /* 0x000ee20000100800 */
[----:B------:R-:W-:Y:S01]  /*11250*/  PRMT R11, RZ, 0x7610, R11 ;  /* 0x00007610ff0b7816 */ /* 0x000fe2000000000b */
[----:B------:R-:W-:Y:S01]  /*11260*/  @P2 IMAD.MOV.U32 R4, RZ, RZ, R14 ;  /* 0x000000ffff042224 */ /* 0x000fe200078e000e */
[----:B------:R-:W-:-:S02]  /*11270*/  PRMT R24, RZ, 0x7610, R24 ;  /* 0x00007610ff187816 */ /* 0x000fc40000000018 */
[----:B------:R-:W-:Y:S02]  /*11280*/  PRMT R10, RZ, 0x7610, R10 ;  /* 0x00007610ff0a7816 */ /* 0x000fe4000000000a */
[----:B------:R-:W-:Y:S01]  /*11290*/  PRMT R9, RZ, 0x7610, R9 ;  /* 0x00007610ff097816 */ /* 0x000fe20000000009 */
[----:B------:R-:W3:Y:S04]  /*112a0*/  LDL R14, [R1+0xf50] ;  /* 0x000f5000010e7983 */ /* 0x000ee80000100800 */
[----:B------:R2:W3:Y:S01]  /*112b0*/  @P2 LDG.E.U16 R11, [R4.64] ;  /* 0x00000006040b2981 */ /* 0x0004e2000c1e1500 */
[----:B------:R-:W-:-:S03]  /*112c0*/  ISETP.GT.AND P2, PT, R2, 0x3c, PT ;  /* 0x0000003c0200780c */ /* 0x000fc60003f44270 */
[----:B0-----:R-:W3:Y:S01]  /*112d0*/  LDL R12, [R1+0xf60] ;  /* 0x000f6000010c7983 */ /* 0x001ee20000100800 */
[----:B--2---:R-:W-:Y:S02]  /*112e0*/  @P1 IMAD.MOV.U32 R5, RZ, RZ, R28 ;  /* 0x000000ffff051224 */ /* 0x004fe400078e001c */
[----:B----4-:R-:W-:-:S05]  /*112f0*/  @P1 IMAD.MOV.U32 R4, RZ, RZ, R27 ;  /* 0x000000ffff041224 */ /* 0x010fca00078e001b */
[----:B------:R3:W2:Y:S02]  /*11300*/  @P1 LDG.E.U16 R24, [R4.64] ;  /* 0x0000000604181981 */ /* 0x0006a4000c1e1500 */
[----:B---3--:R-:W-:Y:S02]  /*11310*/  @P2 IMAD.MOV.U32 R5, RZ, RZ, R25 ;  /* 0x000000ffff052224 */ /* 0x008fe400078e0019 */
[----:B------:R-:W-:-:S05]  /*11320*/  @P2 IMAD.MOV.U32 R4, RZ, RZ, R21 ;  /* 0x000000ffff042224 */ /* 0x000fca00078e0015 */
[----:B------:R0:W3:Y:S02]  /*11330*/  @P2 LDG.E.U16 R10, [R4.64] ;  /* 0x00000006040a2981 */ /* 0x0000e4000c1e1500 */
[----:B0-----:R-:W-:Y:S02]  /*11340*/  @P2 IMAD.MOV.U32 R5, RZ, RZ, R26 ;  /* 0x000000ffff052224 */ /* 0x001fe400078e001a */
[----:B------:R-:W-:-:S05]  /*11350*/  @P2 IMAD.MOV.U32 R4, RZ, RZ, R15 ;  /* 0x000000ffff042224 */ /* 0x000fca00078e000f */
[----:B------:R0:W4:Y:S04]  /*11360*/  @P2 LDG.E.U16 R9, [R4.64] ;  /* 0x0000000604092981 */ /* 0x000128000c1e1500 */
[----:B------:R-:W-:Y:S01]  /*11370*/  STL [R1+0x2238], R11 ;  /* 0x0022380b01007387 */ /* 0x000fe20000100800 */
[----:B0-----:R-:W-:-:S03]  /*11380*/  @P2 IMAD.MOV.U32 R5, RZ, RZ, R14 ;  /* 0x000000ffff052224 */ /* 0x001fc600078e000e */
[----:B--2---:R-:W-:Y:S01]  /*11390*/  STL [R1+0x21d8], R24 ;  /* 0x0021d81801007387 */ /* 0x004fe20000100800 */
[----:B------:R-:W2:Y:S02]  /*113a0*/  LDL R25, [R1+0xf5c] ;  /* 0x000f5c0001197983 */ /* 0x000ea40000100800 */
[----:B------:R-:W2:Y:S01]  /*113b0*/  LDL R21, [R1+0xf68] ;  /* 0x000f680001157983 */ /* 0x000ea20000100800 */
[----:B---3--:R-:W-:Y:S01]  /*113c0*/  STL [R1+0x2210], R10 ;  /* 0x0022100a01007387 */ /* 0x008fe20000100800 */
[----:B------:R-:W3:Y:S02]  /*113d0*/  LDL R28, [R1+0xf64] ;  /* 0x000f6400011c7983 */ /* 0x000ee40000100800 */
[----:B------:R-:W3:Y:S01]  /*113e0*/  LDL R27, [R1+0xf6c] ;  /* 0x000f6c00011b7983 */ /* 0x000ee20000100800 */
[----:B----4-:R-:W-:Y:S01]  /*113f0*/  STL [R1+0x2214], R9 ;  /* 0x0022140901007387 */ /* 0x010fe20000100800 */
[----:B------:R-:W4:Y:S02]  /*11400*/  LDL R15, [R1+0xf58] ;  /* 0x000f5800010f7983 */ /* 0x000f240000100800 */
[----:B------:R-:W4:Y:S01]  /*11410*/  LDL R14, [R1+0xf74] ;  /* 0x000f7400010e7983 */ /* 0x000f220000100800 */
[----:B------:R-:W-:-:S02]  /*11420*/  PRMT R8, RZ, 0x7610, R8 ;  /* 0x00007610ff087816 */ /* 0x000fc40000000008 */
[----:B------:R-:W-:Y:S01]  /*11430*/  ISETP.GT.AND P1, PT, R2, 0x3d, PT ;  /* 0x0000003d0200780c */ /* 0x000fe20003f24270 */
[----:B------:R-:W-:Y:S01]  /*11440*/  @P2 IMAD.MOV.U32 R4, RZ, RZ, R12 ;  /* 0x000000ffff042224 */ /* 0x000fe200078e000c */
[----:B------:R-:W4:Y:S04]  /*11450*/  LDL R26, [R1+0xf70] ;  /* 0x000f7000011a7983 */ /* 0x000f280000100800 */
[----:B------:R-:W4:Y:S04]  /*11460*/  LDL R12, [R1+0xf80] ;  /* 0x000f8000010c7983 */ /* 0x000f280000100800 */
[----:B------:R2:W4:Y:S01]  /*11470*/  @P2 LDG.E.U16 R8, [R4.64] ;  /* 0x0000000604082981 */ /* 0x000522000c1e1500 */
[----:B------:R-:W-:-:S02]  /*11480*/  PRMT R7, RZ, 0x7610, R7 ;  /* 0x00007610ff077816 */ /* 0x000fc40000000007 */
[----:B------:R-:W-:Y:S01]  /*11490*/  PRMT R6, RZ, 0x7610, R6 ;  /* 0x00007610ff067816 */ /* 0x000fe20000000006 */
[----:B--2---:R-:W-:Y:S02]  /*114a0*/  @P2 IMAD.MOV.U32 R5, RZ, RZ, R25 ;  /* 0x000000ffff052224 */ /* 0x004fe400078e0019 */
[----:B------:R-:W-:-:S05]  /*114b0*/  @P2 IMAD.MOV.U32 R4, RZ, RZ, R21 ;  /* 0x000000ffff042224 */ /* 0x000fca00078e0015 */
[----:B------:R3:W2:Y:S02]  /*114c0*/  @P2 LDG.E.U16 R7, [R4.64] ;  /* 0x0000000604072981 */ /* 0x0006a4000c1e1500 */
[----:B---3--:R-:W-:Y:S02]  /*114d0*/  @P1 IMAD.MOV.U32 R5, RZ, RZ, R28 ;  /* 0x000000ffff051224 */ /* 0x008fe400078e001c */
[----:B------:R-:W-:-:S05]  /*114e0*/  @P1 IMAD.MOV.U32 R4, RZ, RZ, R27 ;  /* 0x000000ffff041224 */ /* 0x000fca00078e001b */
[----:B------:R0:W3:Y:S02]  /*114f0*/  @P1 LDG.E.U16 R6, [R4.64] ;  /* 0x0000000604061981 */ /* 0x0000e4000c1e1500 */
[----:B0-----:R-:W-:-:S06]  /*11500*/  PRMT R5, RZ, 0x7610, R5 ;  /* 0x00007610ff057816 */ /* 0x001fcc0000000005 */
[----:B----4-:R0:W4:Y:S01]  /*11510*/  @P1 LDG.E.U16 R5, [R14.64] ;  /* 0x000000060e051981 */ /* 0x010122000c1e1500 */
[----:B------:R-:W-:-:S03]  /*11520*/  PRMT R4, RZ, 0x7610, R4 ;  /* 0x00007610ff047816 */ /* 0x000fc60000000004 */
[----:B------:R-:W-:Y:S01]  /*11530*/  STL [R1+0x2218], R8 ;  /* 0x0022180801007387 */ /* 0x000fe20000100800 */
[----:B------:R-:W4:Y:S02]  /*11540*/  LDL R25, [R1+0xf7c] ;  /* 0x000f7c0001197983 */ /* 0x000f240000100800 */
[----:B------:R-:W4:Y:S02]  /*11550*/  LDL R21, [R1+0xf88] ;  /* 0x000f880001157983 */ /* 0x000f240000100800 */
[----:B0-----:R-:W-:Y:S02]  /*11560*/  @P1 IMAD.MOV.U32 R14, RZ, RZ, R12 ;  /* 0x000000ffff0e1224 */ /* 0x001fe400078e000c */
[----:B------:R-:W-:-:S05]  /*11570*/  @P1 IMAD.MOV.U32 R15, RZ, RZ, R26 ;  /* 0x000000ffff0f1224 */ /* 0x000fca00078e001a */
[----:B------:R0:W4:Y:S04]  /*11580*/  @P1 LDG.E.U16 R4, [R14.64] ;  /* 0x000000060e041981 */ /* 0x000128000c1e1500 */
[----:B--2---:R1:W-:Y:S04]  /*11590*/  STL [R1+0x221c], R7 ;  /* 0x00221c0701007387 */ /* 0x0043e80000100800 */
[----:B---3--:R-:W-:Y:S01]  /*115a0*/  STL [R1+0x21dc], R6 ;  /* 0x0021dc0601007387 */ /* 0x008fe20000100800 */
[----:B------:R-:W2:Y:S02]  /*115b0*/  LDL R29, [R1+0x878] ;  /* 0x00087800011d7983 */ /* 0x000ea40000100800 */
[----:B------:R-:W3:Y:S01]  /*115c0*/  LDL R28, [R1+0x87c] ;  /* 0x00087c00011c7983 */ /* 0x000ee20000100800 */
[----:B----4-:R-:W-:Y:S01]  /*115d0*/  STL [R1+0x21e0], R5 ;  /* 0x0021e00501007387 */ /* 0x010fe20000100800 */
[----:B------:R-:W4:Y:S02]  /*115e0*/  LDL R27, [R1+0xe84] ;  /* 0x000e8400011b7983 */ /* 0x000f240000100800 */
[----:B------:R-:W4:Y:S01]  /*115f0*/  LDL R12, [R1+0xe8c] ;  /* 0x000e8c00010c7983 */ /* 0x000f220000100800 */
[----:B------:R-:W-:Y:S01]  /*11600*/  PRMT R3, RZ, 0x7610, R3 ;  /* 0x00007610ff037816 */ /* 0x000fe20000000003 */
[----:B0-----:R-:W-:-:S02]  /*11610*/  @P1 IMAD.MOV.U32 R14, RZ, RZ, R21 ;  /* 0x000000ffff0e1224 */ /* 0x001fc400078e0015 */
[----:B------:R-:W-:-:S05]  /*11620*/  @P1 IMAD.MOV.U32 R15, RZ, RZ, R25 ;  /* 0x000000ffff0f1224 */ /* 0x000fca00078e0019 */
[----:B------:R2:W4:Y:S01]  /*11630*/  @P1 LDG.E.U16 R3, [R14.64] ;  /* 0x000000060e031981 */ /* 0x000522000c1e1500 */
[----:B------:R-:W-:-:S03]  /*11640*/  ISETP.GT.AND P1, PT, R2, 0x36, PT ;  /* 0x000000360200780c */ /* 0x000fc60003f24270 */
[----:B------:R0:W-:Y:S01]  /*11650*/  STL [R1+0x21e4], R4 ;  /* 0x0021e40401007387 */ /* 0x0001e20000100800 */
[----:B------:R-:W4:Y:S02]  /*11660*/  LDL R26, [R1+0xe78] ;  /* 0x000e7800011a7983 */ /* 0x000f240000100800 */
[----:B-1----:R-:W4:Y:S02]  /*11670*/  LDL R7, [R1+0xe94] ;  /* 0x000e940001077983 */ /* 0x002f240000100800 */
[----:B------:R-:W4:Y:S01]  /*11680*/  LDL R25, [R1+0xe90] ;  /* 0x000e900001197983 */ /* 0x000f220000100800 */
[----:B------:R-:W4:Y:S01]  /*11690*/  LDL R21, [R1+0xea0] ;  /* 0x000ea00001157983 */ /* 0x000f220000100800 */
[----:B0-----:R-:W-:Y:S02]  /*116a0*/  PRMT R4, RZ, 0x7610, R4 ;  /* 0x00007610ff047816 */ /* 0x001fe40000000004 */
[----:B------:R-:W-:Y:S01]  /*116b0*/  PRMT R10, RZ, 0x7610, R10 ;  /* 0x00007610ff0a7816 */ /* 0x000fe2000000000a */
[----:B--2---:R-:W-:-:S02]  /*116c0*/  @P0 IMAD.MOV.U32 R15, RZ, RZ, R29 ;  /* 0x000000ffff0f0224 */ /* 0x004fc400078e001d */
[----:B---3--:R-:W-:-:S05]  /*116d0*/  @P0 IMAD.MOV.U32 R14, RZ, RZ, R28 ;  /* 0x000000ffff0e0224 */ /* 0x008fca00078e001c */
[----:B------:R4:W2:Y:S02]  /*116e0*/  @P0 LDG.E.U16 R4, [R14.64] ;  /* 0x000000060e040981 */ /* 0x0008a4000c1e1500 */
[----:B----4-:R-:W-:Y:S02]  /*116f0*/  @P1 IMAD.MOV.U32 R15, RZ, RZ, R27 ;  /* 0x000000ffff0f1224 */ /* 0x010fe400078e001b */
[----:B------:R-:W-:-:S05]  /*11700*/  @P1 IMAD.MOV.U32 R14, RZ, RZ, R12 ;  /* 0x000000ffff0e1224 */ /* 0x000fca00078e000c */
[----:B------:R0:W3:Y:S01]  /*11710*/  @P1 LDG.E.U16 R10, [R14.64] ;  /* 0x000000060e0a1981 */ /* 0x0000e2000c1e1500 */
[----:B------:R-:W-:Y:S02]  /*11720*/  PRMT R6, RZ, 0x7610, R6 ;  /* 0x00007610ff067816 */ /* 0x000fe40000000006 */
[----:B------:R-:W-:Y:S01]  /*11730*/  PRMT R18, RZ, 0x7610, R18 ;  /* 0x00007610ff127816 */ /* 0x000fe20000000012 */
[----:B0-----:R-:W-:Y:S02]  /*11740*/  @P1 IMAD.MOV.U32 R15, RZ, RZ, R26 ;  /* 0x000000ffff0f1224 */ /* 0x001fe400078e001a */
[----:B------:R-:W-:-:S05]  /*11750*/  @P1 IMAD.MOV.U32 R14, RZ, RZ, R7 ;  /* 0x000000ffff0e1224 */ /* 0x000fca00078e0007 */
[----:B------:R0:W4:Y:S04]  /*11760*/  @P1 LDG.E.U16 R6, [R14.64] ;  /* 0x000000060e061981 */ /* 0x000128000c1e1500 */
[----:B------:R-:W-:Y:S01]  /*11770*/  STL [R1+0x21e8], R3 ;  /* 0x0021e80301007387 */ /* 0x000fe20000100800 */
[----:B------:R-:W4:Y:S02]  /*11780*/  LDL R5, [R1+0xe9c] ;  /* 0x000e9c0001057983 */ /* 0x000f240000100800 */
[----:B0-----:R-:W-:Y:S02]  /*11790*/  @P1 IMAD.MOV.U32 R14, RZ, RZ, R21 ;  /* 0x000000ffff0e1224 */ /* 0x001fe400078e0015 */
[----:B------:R-:W-:-:S05]  /*117a0*/  @P1 IMAD.MOV.U32 R15, RZ, RZ, R25 ;  /* 0x000000ffff0f1224 */ /* 0x000fca00078e0019 */
[----:B------:R-:W4:Y:S04]  /*117b0*/  @P1 LDG.E.U16 R18, [R14.64] ;  /* 0x000000060e121981 */ /* 0x000f28000c1e1500 */
[----:B--2---:R0:W-:Y:S01]  /*117c0*/  STL [R1+0xb8], R4 ;  /* 0x0000b80401007387 */ /* 0x0041e20000100800 */
[----:B------:R-:W2:Y:S03]  /*117d0*/  LDL R12, [R1+0xea4] ;  /* 0x000ea400010c7983 */ /* 0x000ea60000100800 */
[----:B0-----:R-:W2:Y:S04]  /*117e0*/  LDL R4, [R1+0xea8] ;  /* 0x000ea80001047983 */ /* 0x001ea80000100800 */
[----:B---3--:R0:W-:Y:S01]  /*117f0*/  STL [R1+0xac], R10 ;  /* 0x0000ac0a01007387 */ /* 0x0081e20000100800 */
[----:B------:R-:W3:Y:S03]  /*11800*/  LDL R7, [R1+0xe98] ;  /* 0x000e980001077983 */ /* 0x000ee60000100800 */
[----:B0-----:R-:W3:Y:S01]  /*11810*/  LDL R10, [R1+0xeac] ;  /* 0x000eac00010a7983 */ /* 0x001ee20000100800 */
[----:B------:R-:W-:-:S03]  /*11820*/  ISETP.GT.AND P0, PT, R2, 0x37, PT ;  /* 0x000000370200780c */ /* 0x000fc60003f04270 */
[----:B----4-:R0:W-:Y:S01]  /*11830*/  STL [R1+0xa8], R6 ;  /* 0x0000a80601007387 */ /* 0x0101e20000100800 */
[----:B------:R-:W4:Y:S03]  /*11840*/  LDL R21, [R1+0xeb0] ;  /* 0x000eb00001157983 */ /* 0x000f260000100800 */
[----:B0-----:R-:W4:Y:S01]  /*11850*/  LDL R6, [R1+0xeb4] ;  /* 0x000eb40001067983 */ /* 0x001f220000100800 */
[----:B------:R-:W-:-:S03]  /*11860*/  PRMT R24, RZ, 0x7610, R24 ;  /* 0x00007610ff187816 */ /* 0x000fc60000000018 */
[----:B------:R0:W-:Y:S01]  /*11870*/  STL [R1+0xa0], R18 ;  /* 0x0000a01201007387 */ /* 0x0001e20000100800 */
[----:B------:R-:W-:Y:S02]  /*11880*/  @P1 IMAD.MOV.U32 R15, RZ, RZ, R5 ;  /* 0x000000ffff0f1224 */ /* 0x000fe400078e0005 */
[----:B------:R-:W4:Y:S01]  /*11890*/  LDL R5, [R1+0xebc] ;  /* 0x000ebc0001057983 */ /* 0x000f220000100800 */
[----:B0-----:R-:W4:Y:S01]  /*118a0*/  LDL R18, [R1+0xec0] ;  /* 0x000ec00001127983 */ /* 0x001f220000100800 */
[----:B--2---:R-:W-:-:S03]  /*118b0*/  @P1 IMAD.MOV.U32 R14, RZ, RZ, R4 ;  /* 0x000000ffff0e1224 */ /* 0x004fc600078e0004 */
[----:B------:R-:W2:Y:S04]  /*118c0*/  LDL R4, [R1+0xec8] ;  /* 0x000ec80001047983 */ /* 0x000ea80000100800 */
[----:B------:R0:W2:Y:S02]  /*118d0*/  @P1 LDG.E.U16 R24, [R14.64] ;  /* 0x000000060e181981 */ /* 0x0000a4000c1e1500 */
[----:B0-----:R-:W-:Y:S02]  /*118e0*/  @P0 IMAD.MOV.U32 R15, RZ, RZ, R12 ;  /* 0x000000ffff0f0224 */ /* 0x001fe400078e000c */
[----:B------:R-:W2:Y:S01]  /*118f0*/  LDL R12, [R1+0xf84] ;  /* 0x000f8400010c7983 */ /* 0x000ea20000100800 */
[----:B---3--:R-:W-:-:S03]  /*11900*/  @P0 IMAD.MOV.U32 R14, RZ, RZ, R10 ;  /* 0x000000ffff0e0224 */ /* 0x008fc600078e000a */
[----:B------:R-:W3:Y:S01]  /*11910*/  LDL R10, [R1+0xf8c] ;  /* 0x000f8c00010a7983 */ /* 0x000ee20000100800 */
[----:B------:R-:W-:Y:S02]  /*11920*/  PRMT R23, RZ, 0x7610, R23 ;  /* 0x00007610ff177816 */ /* 0x000fe40000000017 */
[----:B------:R-:W-:-:S04]  /*11930*/  PRMT R22, RZ, 0x7610, R22 ;  /* 0x00007610ff167816 */ /* 0x000fc80000000016 */
[----:B------:R4:W3:Y:S01]  /*11940*/  @P0 LDG.E.U16 R23, [R14.64] ;  /* 0x000000060e170981 */ /* 0x0008e2000c1e1500 */
[----:B------:R-:W-:Y:S02]  /*11950*/  PRMT R17, RZ, 0x7610, R17 ;  /* 0x00007610ff117816 */ /* 0x000fe40000000011 */
[----:B------:R-:W-:Y:S01]  /*11960*/  ISETP.GT.AND P1, PT, R2, 0x3e, PT ;  /* 0x0000003e0200780c */ /* 0x000fe20003f24270 */
[----:B----4-:R-:W-:Y:S02]  /*11970*/  @P0 IMAD.MOV.U32 R14, RZ, RZ, R6 ;  /* 0x000000ffff0e0224 */ /* 0x010fe400078e0006 */
[----:B------:R-:W-:Y:S01]  /*11980*/  @P0 IMAD.MOV.U32 R15, RZ, RZ, R7 ;  /* 0x000000ffff0f0224 */ /* 0x000fe200078e0007 */
[----:B------:R-:W-:Y:S02]  /*11990*/  PRMT R13, RZ, 0x7610, R13 ;  /* 0x00007610ff0d7816 */ /* 0x000fe4000000000d */
[----:B------:R-:W-:Y:S01]  /*119a0*/  PRMT R9, RZ, 0x7610, R9 ;  /* 0x00007610ff097816 */ /* 0x000fe20000000009 */
[----:B------:R-:W4:Y:S04]  /*119b0*/  LDL R7, [R1+0xf78] ;  /* 0x000f780001077983 */ /* 0x000f280000100800 */
[----:B------:R0:W4:Y:S04]  /*119c0*/  @P0 LDG.E.U16 R22, [R14.64] ;  /* 0x000000060e160981 */ /* 0x000128000c1e1500 */
[----:B------:R-:W4:Y:S01]  /*119d0*/  LDL R6, [R1+0xf94] ;  /* 0x000f940001067983 */ /* 0x000f220000100800 */
[----:B0-----:R-:W-:-:S02]  /*119e0*/  @P0 IMAD.MOV.U32 R14, RZ, RZ, R18 ;  /* 0x000000ffff0e0224 */ /* 0x001fc400078e0012 */
[----:B------:R-:W-:Y:S01]  /*119f0*/  @P0 IMAD.MOV.U32 R15, RZ, RZ, R21 ;  /* 0x000000ffff0f0224 */ /* 0x000fe200078e0015 */
[----:B------:R-:W4:Y:S04]  /*11a00*/  LDL R18, [R1+0xf9c] ;  /* 0x000f9c0001127983 */ /* 0x000f280000100800 */
[----:B------:R0:W4:Y:S02]  /*11a10*/  @P0 LDG.E.U16 R17, [R14.64] ;  /* 0x000000060e110981 */ /* 0x000124000c1e1500 */
[----:B0-----:R-:W-:Y:S02]  /*11a20*/  @P0 IMAD.MOV.U32 R15, RZ, RZ, R5 ;  /* 0x000000ffff0f0224 */ /* 0x001fe400078e0005 */
[----:B------:R-:W4:Y:S01]  /*11a30*/  LDL R5, [R1+0xf90] ;  /* 0x000f900001057983 */ /* 0x000f220000100800 */
[----:B--2---:R-:W-:-:S03]  /*11a40*/  @P0 IMAD.MOV.U32 R14, RZ, RZ, R4 ;  /* 0x000000ffff0e0224 */ /* 0x004fc600078e0004 */
[----:B------:R-:W2:Y:S04]  /*11a50*/  LDL R4, [R1+0xfa0] ;  /* 0x000fa00001047983 */ /* 0x000ea80000100800 */
[----:B------:R0:W2:Y:S02]  /*11a60*/  @P0 LDG.E.U16 R13, [R14.64] ;  /* 0x000000060e0d0981 */ /* 0x0000a4000c1e1500 */
[----:B0-----:R-:W-:Y:S02]  /*11a70*/  @P1 IMAD.MOV.U32 R15, RZ, RZ, R12 ;  /* 0x000000ffff0f1224 */ /* 0x001fe400078e000c */
[----:B---3--:R-:W-:-:S05]  /*11a80*/  @P1 IMAD.MOV.U32 R14, RZ, RZ, R10 ;  /* 0x000000ffff0e1224 */ /* 0x008fca00078e000a */
[----:B------:R0:W3:Y:S04]  /*11a90*/  @P1 LDG.E.U16 R9, [R14.64] ;  /* 0x000000060e091981 */ /* 0x0000e8000c1e1500 */
[----:B----4-:R1:W-:Y:S04]  /*11aa0*/  STL [R1+0x80], R17 ;  /* 0x0000801101007387 */ /* 0x0103e80000100800 */
[----:B-1----:R-:W4:Y:S01]  /*11ab0*/  LDL R17, [R1+0xfa8] ;  /* 0x000fa80001117983 */ /* 0x002f220000100800 */
[----:B0-----:R-:W-:Y:S02]  /*11ac0*/  @P1 IMAD.MOV.U32 R14, RZ, RZ, R6 ;  /* 0x000000ffff0e1224 */ /* 0x001fe400078e0006 */
[----:B------:R-:W-:Y:S01]  /*11ad0*/  @P1 IMAD.MOV.U32 R15, RZ, RZ, R7 ;  /* 0x000000ffff0f1224 */ /* 0x000fe200078e0007 */
[----:B--2---:R0:W-:Y:S01]  /*11ae0*/  STL [R1+0x78], R13 ;  /* 0x0000780d01007387 */ /* 0x0041e20000100800 */
[----:B------:R-:W2:Y:S02]  /*11af0*/  LDL R12, [R1+0xfac] ;  /* 0x000fac00010c7983 */ /* 0x000ea40000100800 */
[----:B------:R-:W2:Y:S01]  /*11b00*/  LDL R10, [R1+0xf98] ;  /* 0x000f9800010a7983 */ /* 0x000ea20000100800 */
[----:B0-----:R-:W2:Y:S01]  /*11b10*/  LDL R13, [R1+0xfa4] ;  /* 0x000fa400010d7983 */ /* 0x001ea20000100800 */
[----:B------:R-:W-:Y:S03]  /*11b20*/  STL [R1+0x98], R24 ;  /* 0x0000981801007387 */ /* 0x000fe60000100800 */
[----:B---3--:R0:W-:Y:S01]  /*11b30*/  STL [R1+0x70], R9 ;  /* 0x0000700901007387 */ /* 0x0081e20000100800 */
[----:B------:R-:W3:Y:S02]  /*11b40*/  LDL R7, [R1+0xfb0] ;  /* 0x000fb00001077983 */ /* 0x000ee40000100800 */
[----:B------:R-:W3:Y:S01]  /*11b50*/  LDL R6, [R1+0xfbc] ;  /* 0x000fbc0001067983 */ /* 0x000ee20000100800 */
[----:B0-----:R-:W3:Y:S01]  /*11b60*/  LDL R9, [R1+0xfb4] ;  /* 0x000fb40001097983 */ /* 0x001ee20000100800 */
[----:B------:R-:W-:-:S02]  /*11b70*/  PRMT R20, RZ, 0x7610, R20 ;  /* 0x00007610ff147816 */ /* 0x000fc40000000014 */
[----:B------:R-:W-:Y:S02]  /*11b80*/  PRMT R19, RZ, 0x7610, R19 ;  /* 0x00007610ff137816 */ /* 0x000fe40000000013 */
[----:B------:R-:W-:Y:S02]  /*11b90*/  ISETP.GT.AND P0, PT, R2, 0x3f, PT ;  /* 0x0000003f0200780c */ /* 0x000fe40003f04270 */
[----:B------:R0:W3:Y:S01]  /*11ba0*/  @P1 LDG.E.U16 R20, [R14.64] ;  /* 0x000000060e141981 */ /* 0x0000e2000c1e1500 */
[----:B------:R-:W-:Y:S01]  /*11bb0*/  PRMT R16, RZ, 0x7610, R16 ;  /* 0x00007610ff107816 */ /* 0x000fe20000000010 */
[----:B0-----:R-:W-:Y:S02]  /*11bc0*/  @P1 IMAD.MOV.U32 R14, RZ, RZ, R4 ;  /* 0x000000ffff0e1224 */ /* 0x001fe400078e0004 */
[----:B------:R-:W-:-:S05]  /*11bd0*/  @P1 IMAD.MOV.U32 R15, RZ, RZ, R5 ;  /* 0x000000ffff0f1224 */ /* 0x000fca00078e0005 */
[----:B------:R4:W3:Y:S01]  /*11be0*/  @P1 LDG.E.U16 R19, [R14.64] ;  /* 0x000000060e131981 */ /* 0x0008e2000c1e1500 */
[----:B------:R-:W-:Y:S01]  /*11bf0*/  PRMT R11, RZ, 0x7610, R11 ;  /* 0x00007610ff0b7816 */ /* 0x000fe2000000000b */
[----:B----4-:R-:W-:Y:S02]  /*11c00*/  @P1 IMAD.MOV.U32 R14, RZ, RZ, R17 ;  /* 0x000000ffff0e1224 */ /* 0x010fe400078e0011 */
[----:B------:R-:W-:-:S05]  /*11c10*/  @P1 IMAD.MOV.U32 R15, RZ, RZ, R18 ;  /* 0x000000ffff0f1224 */ /* 0x000fca00078e0012 */
[----:B------:R2:W4:Y:S01]  /*11c20*/  @P1 LDG.E.U16 R16, [R14.64] ;  /* 0x000000060e101981 */ /* 0x000522000c1e1500 */
[----:B------:R-:W-:Y:S02]  /*11c30*/  PRMT R8, RZ, 0x7610, R8 ;  /* 0x00007610ff087816 */ /* 0x000fe40000000008 */
[----:B------:R-:W-:Y:S01]  /*11c40*/  PRMT R0, RZ, 0x7610, R0 ;  /* 0x00007610ff007816 */ /* 0x000fe20000000000 */
[----:B--2---:R-:W-:Y:S02]  /*11c50*/  @P0 IMAD.MOV.U32 R14, RZ, RZ, R12 ;  /* 0x000000ffff0e0224 */ /* 0x004fe400078e000c */
[----:B------:R-:W-:-:S05]  /*11c60*/  @P0 IMAD.MOV.U32 R15, RZ, RZ, R13 ;  /* 0x000000ffff0f0224 */ /* 0x000fca00078e000d */
[----:B------:R0:W2:Y:S02]  /*11c70*/  @P0 LDG.E.U16 R11, [R14.64] ;  /* 0x000000060e0b0981 */ /* 0x0000a4000c1e1500 */
[----:B0-----:R-:W-:Y:S02]  /*11c80*/  @P0 IMAD.MOV.U32 R15, RZ, RZ, R10 ;  /* 0x000000ffff0f0224 */ /* 0x001fe400078e000a */
[----:B---3--:R-:W-:-:S05]  /*11c90*/  @P0 IMAD.MOV.U32 R14, RZ, RZ, R9 ;  /* 0x000000ffff0e0224 */ /* 0x008fca00078e0009 */
[----:B------:R0:W3:Y:S02]  /*11ca0*/  @P0 LDG.E.U16 R8, [R14.64] ;  /* 0x000000060e080981 */ /* 0x0000e4000c1e1500 */
[----:B0-----:R-:W-:Y:S02]  /*11cb0*/  @P0 IMAD.MOV.U32 R14, RZ, RZ, R6 ;  /* 0x000000ffff0e0224 */ /* 0x001fe400078e0006 */
[----:B------:R-:W-:-:S05]  /*11cc0*/  @P0 IMAD.MOV.U32 R15, RZ, RZ, R7 ;  /* 0x000000ffff0f0224 */ /* 0x000fca00078e0007 */
[----:B------:R-:W2:Y:S04]  /*11cd0*/  @P0 LDG.E.U16 R0, [R14.64] ;  /* 0x000000060e000981 */ /* 0x000ea8000c1e1500 */
[----:B------:R-:W-:Y:S01]  /*11ce0*/  STL [R1+0x90], R23 ;  /* 0x0000901701007387 */ /* 0x000fe20000100800 */
[----:B------:R-:W3:Y:S02]  /*11cf0*/  LDL R5, [R1+0x7e0] ;  /* 0x0007e00001057983 */ /* 0x000ee40000100800 */
[----:B------:R-:W3:Y:S02]  /*11d00*/  LDL R4, [R1+0xfb8] ;  /* 0x000fb80001047983 */ /* 0x000ee40000100800 */
[----:B------:R-:W-:Y:S01]  /*11d10*/  STL [R1+0x88], R22 ;  /* 0x0000881601007387 */ /* 0x000fe20000100800 */
[----:B--2---:R-:W-:Y:S01]  /*11d20*/  STL [R1+0x20], R0 ;  /* 0x0000200001007387 */ /* 0x004fe20000100800 */
[----:B------:R-:W2:Y:S03]  /*11d30*/  LDL.LU R29, [R1+0x7b0] ;  /* 0x0007b000011d7983 */ /* 0x000ea60000300800 */
[----:B--2---:R0:W-:Y:S04]  /*11d40*/  STL [R1+0x2274], R29 ;  /* 0x0022741d01007387 */ /* 0x0041e80000100800 */
[----:B0-----:R-:W2:Y:S01]  /*11d50*/  LDL.LU R29, [R1+0x7b4] ;  /* 0x0007b400011d7983 */ /* 0x001ea20000300800 */
[----:B------:R-:W-:Y:S01]  /*11d60*/  PRMT R3, RZ, 0x7610, R3 ;  /* 0x00007610ff037816 */ /* 0x000fe20000000003 */
[----:B---3--:R-:W-:-:S02]  /*11d70*/  @P0 IMAD.MOV.U32 R14, RZ, RZ, R4 ;  /* 0x000000ffff0e0224 */ /* 0x008fc400078e0004 */
[----:B------:R-:W-:-:S05]  /*11d80*/  @P0 IMAD.MOV.U32 R15, RZ, RZ, R5 ;  /* 0x000000ffff0f0224 */ /* 0x000fca00078e0005 */
[----:B------:R-:W3:Y:S04]  /*11d90*/  @P0 LDG.E.U16 R3, [R14.64] ;  /* 0x000000060e030981 */ /* 0x000ee8000c1e1500 */
[----:B------:R-:W0:Y:S01]  /*11da0*/  S2R R28, SR_TID.X ;  /* 0x00000000001c7919 */ /* 0x000e220000002100 */
[----:B------:R-:W-:Y:S06]  /*11db0*/  BAR.SYNC.DEFER_BLOCKING 0x0 ;  /* 0x0000000000007b1d */ /* 0x000fec0000010000 */
[----:B--2---:R1:W-:Y:S04]  /*11dc0*/  STL [R1+0x2278], R29 ;  /* 0x0022781d01007387 */ /* 0x0043e80000100800 */
[----:B-1----:R-:W2:Y:S01]  /*11dd0*/  LDL.LU R29, [R1+0x7b8] ;  /* 0x0007b800011d7983 */ /* 0x002ea20000300800 */
[----:B0-----:R-:W-:-:S02]  /*11de0*/  LOP3.LUT R0, R28, 0x3f, RZ, 0xc0, !PT ;  /* 0x0000003f1c007812 */ /* 0x001fc400078ec0ff */
[----:B------:R-:W-:Y:S02]  /*11df0*/  LOP3.LUT R25, R28, 0x7f, RZ, 0xc0, !PT ;  /* 0x0000007f1c197812 */ /* 0x000fe400078ec0ff */
[----:B------:R-:W-:Y:S01]  /*11e00*/  ISETP.GE.AND P0, PT, R0, R2, PT ;  /* 0x000000020000720c */ /* 0x000fe20003f06270 */
[----:B--2---:R0:W-:Y:S04]  /*11e10*/  STL [R1+0x227c], R29 ;  /* 0x00227c1d01007387 */ /* 0x0041e80000100800 */
[----:B0-----:R-:W2:Y:S01]  /*11e20*/  LDL.LU R29, [R1+0x7bc] ;  /* 0x0007bc00011d7983 */ /* 0x001ea20000300800 */
[----:B------:R-:W-:Y:S02]  /*11e30*/  STL [R1+0x48], R20 ;  /* 0x0000481401007387 */ /* 0x000fe40000100800 */
[----:B------:R-:W2:Y:S02]  /*11e40*/  LDL.LU R4, [R1+0x310] ;  /* 0x0003100001047983 */ /* 0x000ea40000300800 */
[----:B------:R-:W2:Y:S01]  /*11e50*/  LDL.LU R5, [R1+0x30c] ;  /* 0x00030c0001057983 */ /* 0x000ea20000300800 */
[----:B------:R-:W2:Y:S01]  /*11e60*/  LDL.LU R6, [R1+0x298] ;  /* 0x0002980001067983 */ /* 0x000ea20000300800 */
[----:B------:R-:W2:Y:S02]  /*11e70*/  LDL.LU R7, [R1+0x294] ;  /* 0x0002940001077983 */ /* 0x000ea40000300800 */
[----:B------:R0:W-:Y:S02]  /*11e80*/  STL [R1+0x28], R8 ;  /* 0x0000280801007387 */ /* 0x0001e40000100800 */
[----:B------:R-:W-:Y:S01]  /*11e90*/  STL [R1+0x40], R19 ;  /* 0x0000401301007387 */ /* 0x000fe20000100800 */
[----:B0-----:R-:W2:Y:S01]  /*11ea0*/  LDL.LU R8, [R1+0x290] ;  /* 0x0002900001087983 */ /* 0x001ea20000300800 */
[----:B------:R-:W2:Y:S02]  /*11eb0*/  LDL.LU R9, [R1+0x28c] ;  /* 0x00028c0001097983 */ /* 0x000ea40000300800 */
[----:B------:R-:W2:Y:S02]  /*11ec0*/  LDL.LU R10, [R1+0x1d8] ;  /* 0x0001d800010a7983 */ /* 0x000ea40000300800 */
[----:B------:R-:W2:Y:S01]  /*11ed0*/  LDL.LU R24, [R1+0x1d4] ;  /* 0x0001d40001187983 */ /* 0x000ea20000300800 */
[----:B----4-:R-:W-:Y:S01]  /*11ee0*/  STL [R1+0x38], R16 ;  /* 0x0000381001007387 */ /* 0x010fe20000100800 */
[----:B------:R0:W-:Y:S03]  /*11ef0*/  STL [R1+0x30], R11 ;  /* 0x0000300b01007387 */ /* 0x0001e60000100800 */
[----:B0-----:R-:W4:Y:S01]  /*11f00*/  LDL.LU R11, [R1+0x1d0] ;  /* 0x0001d000010b7983 */ /* 0x001f220000300800 */
[----:B------:R-:W4:Y:S02]  /*11f10*/  LDL.LU R12, [R1+0x1cc] ;  /* 0x0001cc00010c7983 */ /* 0x000f240000300800 */
[----:B------:R-:W4:Y:S02]  /*11f20*/  LDL.LU R13, [R1+0x15c] ;  /* 0x00015c00010d7983 */ /* 0x000f240000300800 */
[----:B------:R-:W4:Y:S01]  /*11f30*/  LDL.LU R16, [R1+0x158] ;  /* 0x0001580001107983 */ /* 0x000f220000300800 */
[----:B------:R-:W4:Y:S01]  /*11f40*/  LDL.LU R17, [R1+0x154] ;  /* 0x0001540001117983 */ /* 0x000f220000300800 */
[----:B------:R-:W4:Y:S02]  /*11f50*/  LDL.LU R18, [R1+0x150] ;  /* 0x0001500001127983 */ /* 0x000f240000300800 */
[----:B------:R-:W4:Y:S02]  /*11f60*/  LDL.LU R19, [R1+0xbc] ;  /* 0x0000bc0001137983 */ /* 0x000f240000300800 */
[----:B------:R-:W4:Y:S01]  /*11f70*/  LDL.LU R20, [R1+0xb4] ;  /* 0x0000b40001147983 */ /* 0x000f220000300800 */
[----:B------:R-:W4:Y:S01]  /*11f80*/  LDL.LU R26, [R1+0xb0] ;  /* 0x0000b000011a7983 */ /* 0x000f220000300800 */
[----:B------:R-:W4:Y:S02]  /*11f90*/  LDL.LU R21, [R1+0xa4] ;  /* 0x0000a40001157983 */ /* 0x000f240000300800 */
[----:B------:R-:W4:Y:S02]  /*11fa0*/  LDL.LU R22, [R1+0x8] ;  /* 0x0000080001167983 */ /* 0x000f240000300800 */
[----:B------:R-:W4:Y:S01]  /*11fb0*/  LDL.LU R23, [R1+0x4] ;  /* 0x0000040001177983 */ /* 0x000f220000300800 */
[----:B------:R-:W4:Y:S01]  /*11fc0*/  LDL.LU R27, [R1] ;  /* 0x00000000011b7983 */ /* 0x000f220000300800 */
[----:B------:R0:W-:Y:S03]  /*11fd0*/  STL [R1+0x2258], R28 ;  /* 0x0022581c01007387 */ /* 0x0001e60000100800 */
[----:B0-----:R-:W4:Y:S01]  /*11fe0*/  LDL.LU R28, [R1+0x314] ;  /* 0x00031400011c7983 */ /* 0x001f220000300800 */
[----:B---3--:R-:W-:Y:S02]  /*11ff0*/  STL [R1+0x18], R3 ;  /* 0x0000180301007387 */ /* 0x008fe40000100800 */
[----:B------:R0:W-:Y:S02]  /*12000*/  STL [R1+0x21c8], R14 ;  /* 0x0021c80e01007387 */ /* 0x0001e40000100800 */
[----:B0-----:R-:W3:Y:S01]  /*12010*/  LDL.LU R14, [R1+0x318] ;  /* 0x00031800010e7983 */ /* 0x001ee20000300800 */
[----:B------:R0:W-:Y:S02]  /*12020*/  STL [R1+0x21c4], R15 ;  /* 0x0021c40f01007387 */ /* 0x0001e40000100800 */
[----:B------:R-:W-:Y:S01]  /*12030*/  IMAD.SHL.U32 R3, R25, 0x2, RZ ;  /* 0x0000000219037824 */ /* 0x000fe200078e00ff */
[----:B0-----:R-:W3:Y:S01]  /*12040*/  LDL.LU R15, [R1+0x3dc] ;  /* 0x0003dc00010f7983 */ /* 0x001ee20000300800 */
[----:B------:R-:W3:Y:S02]  /*12050*/  LDL.LU R2, [R1+0x3e0] ;  /* 0x0003e00001027983 */ /* 0x000ee40000300800 */
[----:B------:R0:W-:Y:S02]  /*12060*/  STL [R1+0x223c], R25 ;  /* 0x00223c1901007387 */ /* 0x0001e40000100800 */
[----:B0-----:R-:W3:Y:S01]  /*12070*/  LDL.LU R25, [R1+0x3e4] ;  /* 0x0003e40001197983 */ /* 0x001ee20000300800 */
[----:B------:R-:W-:Y:S02]  /*12080*/  STL [R1+0x2150], R0 ;  /* 0x0021500001007387 */ /* 0x000fe40000100800 */
[----:B------:R0:W-:Y:S02]  /*12090*/  STL [R1+0x21ec], R0 ;  /* 0x0021ec0001007387 */ /* 0x0001e40000100800 */
[----:B0-----:R-:W3:Y:S04]  /*120a0*/  LDL.LU R0, [R1+0x3e8] ;  /* 0x0003e80001007983 */ /* 0x001ee80000300800 */
[----:B--2---:R0:W-:Y:S04]  /*120b0*/  STS.U16 [R3], R29 ;  /* 0x0000001d03007388 */ /* 0x0041e80000000400 */
[----:B0-----:R-:W2:Y:S04]  /*120c0*/  LDL.LU R29, [R1+0x227c] ;  /* 0x00227c00011d7983 */ /* 0x001ea80000300800 */
[----:B--2---:R0:W-:Y:S04]  /*120d0*/  STS.U16 [R3+0x100], R29 ;  /* 0x0001001d03007388 */ /* 0x0041e80000000400 */
[----:B0-----:R-:W2:Y:S04]  /*120e0*/  LDL.LU R29, [R1+0x2278] ;  /* 0x00227800011d7983 */ /* 0x001ea80000300800 */
[----:B--2---:R0:W-:Y:S04]  /*120f0*/  STS.U16 [R3+0x200], R29 ;  /* 0x0002001d03007388 */ /* 0x0041e80000000400 */
[----:B0-----:R-:W2:Y:S04]  /*12100*/  LDL.LU R29, [R1+0x2274] ;  /* 0x00227400011d7983 */ /* 0x001ea80000300800 */
[----:B--2---:R0:W-:Y:S04]  /*12110*/  STS.U16 [R3+0x300], R29 ;  /* 0x0003001d03007388 */ /* 0x0041e80000000400 */
[----:B0-----:R-:W2:Y:S01]  /*12120*/  LDL.LU R29, [R1+0x2270] ;  /* 0x00227000011d7983 */ /* 0x001ea20000300800 */
[----:B---3--:R-:W-:Y:S02]  /*12130*/  STS.U16 [R3+0x2000], R0 ;  /* 0x0020000003007388 */ /* 0x008fe40000000400 */
[----:B------:R-:W-:Y:S02]  /*12140*/  STS.U16 [R3+0x2100], R25 ;  /* 0x0021001903007388 */ /* 0x000fe40000000400 */
[----:B------:R-:W-:Y:S01]  /*12150*/  STS.U16 [R3+0x2200], R2 ;  /* 0x0022000203007388 */ /* 0x000fe20000000400 */
[----:B------:R-:W-:Y:S01]  /*12160*/  STS.U16 [R3+0x2300], R15 ;  /* 0x0023000f03007388 */ /* 0x000fe20000000400 */
[----:B------:R-:W-:Y:S02]  /*12170*/  STS.U16 [R3+0x4000], R14 ;  /* 0x0040000e03007388 */ /* 0x000fe40000000400 */
[----:B----4-:R-:W-:Y:S02]  /*12180*/  STS.U16 [R3+0x4100], R28 ;  /* 0x0041001c03007388 */ /* 0x010fe40000000400 */
[----:B------:R-:W-:Y:S01]  /*12190*/  STS.U16 [R3+0x4200], R4 ;  /* 0x0042000403007388 */ /* 0x000fe20000000400 */
[----:B------:R-:W-:Y:S01]  /*121a0*/  STS.U16 [R3+0x4300], R5 ;  /* 0x0043000503007388 */ /* 0x000fe20000000400 */
[----:B------:R-:W-:Y:S02]  /*121b0*/  STS.U16 [R3+0x6000], R6 ;  /* 0x0060000603007388 */ /* 0x000fe40000000400 */
[----:B------:R-:W-:Y:S02]  /*121c0*/  STS.U16 [R3+0x6100], R7 ;  /* 0x0061000703007388 */ /* 0x000fe40000000400 */
        /* <DEDUP_REMOVED lines=12> */
[----:B------:R0:W-:Y:S01]  /*12290*/  STS.U16 [R3+0xc200], R26 ;  /* 0x00c2001a03007388 */ /* 0x0001e20000000400 */
[----:B------:R1:W-:Y:S01]  /*122a0*/  STS.U16 [R3+0xc300], R21 ;  /* 0x00c3001503007388 */ /* 0x0003e20000000400 */
[----:B------:R3:W-:Y:S02]  /*122b0*/  STS.U16 [R3+0xe000], R22 ;  /* 0x00e0001603007388 */ /* 0x0007e40000000400 */
[----:B------:R4:W-:Y:S01]  /*122c0*/  STS.U16 [R3+0xe100], R23 ;  /* 0x00e1001703007388 */ /* 0x0009e20000000400 */
[----:B0-----:R-:W0:Y:S04]  /*122d0*/  S2R R26, SR_TID.X ;  /* 0x00000000001a7919 */ /* 0x001e280000002100 */
[----:B-1----:R-:W2:Y:S01]  /*122e0*/  LDL.LU R21, [R1+0x7ac] ;  /* 0x0007ac0001157983 */ /* 0x002ea20000300800 */
[----:B---3--:R-:W3:Y:S02]  /*122f0*/  LDL.LU R22, [R1+0x7a8] ;  /* 0x0007a80001167983 */ /* 0x008ee40000300800 */
[----:B------:R1:W-:Y:S02]  /*12300*/  STS.U16 [R3+0xe200], R27 ;  /* 0x00e2001b03007388 */ /* 0x0003e40000000400 */
[----:B----4-:R-:W4:Y:S01]  /*12310*/  LDL.LU R23, [R1+0x7a4] ;  /* 0x0007a40001177983 */ /* 0x010f220000300800 */
[----:B-1----:R-:W4:Y:S01]  /*12320*/  LDL.LU R27, [R1+0x7a0] ;  /* 0x0007a000011b7983 */ /* 0x002f220000300800 */
        /* <DEDUP_REMOVED lines=16> */
[----:B0-----:R-:W-:Y:S01]  /*12430*/  LOP3.LUT R26, R26, 0x7f, RZ, 0xc0, !PT ;  /* 0x0000007f1a1a7812 */ /* 0x001fe200078ec0ff */
[----:B------:R-:W4:Y:S02]  /*12440*/  LDL.LU R16, [R1+0x104] ;  /* 0x0001040001107983 */ /* 0x000f240000300800 */
[----:B------:R-:W4:Y:S01]  /*12450*/  LDL.LU R17, [R1+0x100] ;  /* 0x0001000001117983 */ /* 0x000f220000300800 */
[----:B------:R-:W4:Y:S01]  /*12460*/  LDL.LU R18, [R1+0x9c] ;  /* 0x00009c0001127983 */ /* 0x000f220000300800 */
[----:B------:R-:W4:Y:S02]  /*12470*/  LDL.LU R19, [R1+0x94] ;  /* 0x0000940001137983 */ /* 0x000f240000300800 */
[----:B------:R-:W-:-:S02]  /*12480*/  IMAD.SHL.U32 R0, R26, 0x2, RZ ;  /* 0x000000021a007824 */ /* 0x000fc400078e00ff */
[----:B------:R-:W4:Y:S01]  /*12490*/  LDL.LU R20, [R1+0x8c] ;  /* 0x00008c0001147983 */ /* 0x000f220000300800 */
[----:B------:R-:W4:Y:S01]  /*124a0*/  LDL.LU R26, [R1+0x84] ;  /* 0x00008400011a7983 */ /* 0x000f220000300800 */
[----:B------:R-:W-:Y:S03]  /*124b0*/  STL [R1+0x2240], R3 ;  /* 0x0022400301007387 */ /* 0x000fe60000100800 */
[----:B--2---:R0:W-:Y:S04]  /*124c0*/  STS.U16 [R3+0xe300], R29 ;  /* 0x00e3001d03007388 */ /* 0x0041e80000000400 */
[----:B0-----:R-:W2:Y:S01]  /*124d0*/  LDL.LU R3, [R1+0x3d4] ;  /* 0x0003d40001037983 */ /* 0x001ea20000300800 */
[----:B------:R0:W-:Y:S03]  /*124e0*/  STL [R1+0x21f0], R29 ;  /* 0x0021f01d01007387 */ /* 0x0001e60000100800 */
[----:B0-----:R-:W2:Y:S01]  /*124f0*/  LDL.LU R29, [R1+0x3d8] ;  /* 0x0003d800011d7983 */ /* 0x001ea20000300800 */
[----:B------:R-:W-:-:S05]  /*12500*/  LOP3.LUT R0, R0, 0x10, RZ, 0x3c, !PT ;  /* 0x0000001000007812 */ /* 0x000fca00078e3cff */
[----:B------:R0:W-:Y:S01]  /*12510*/  STS.U16 [R0+0x400], R21 ;  /* 0x0004001500007388 */ /* 0x0001e20000000400 */
[----:B---3--:R1:W-:Y:S02]  /*12520*/  STS.U16 [R0+0x500], R22 ;  /* 0x0005001600007388 */ /* 0x0083e40000000400 */
[----:B----4-:R3:W-:Y:S01]  /*12530*/  STS.U16 [R0+0x600], R23 ;  /* 0x0006001700007388 */ /* 0x0107e20000000400 */
[----:B0-----:R-:W4:Y:S04]  /*12540*/  LDL.LU R21, [R1+0x226c] ;  /* 0x00226c0001157983 */ /* 0x001f280000300800 */
[----:B------:R0:W-:Y:S01]  /*12550*/  STS.U16 [R0+0x700], R27 ;  /* 0x0007001b00007388 */ /* 0x0001e20000000400 */
[----:B-1----:R-:W4:Y:S03]  /*12560*/  LDL.LU R22, [R1+0x2268] ;  /* 0x0022680001167983 */ /* 0x002f260000300800 */
[----:B---3--:R-:W3:Y:S04]  /*12570*/  LDL.LU R23, [R1+0x2264] ;  /* 0x0022640001177983 */ /* 0x008ee80000300800 */
[----:B0-----:R-:W3:Y:S04]  /*12580*/  LDL.LU R27, [R1+0x2260] ;  /* 0x00226000011b7983 */ /* 0x001ee80000300800 */
[----:B--2---:R-:W-:Y:S01]  /*12590*/  STS.U16 [R0+0x2400], R29 ;  /* 0x0024001d00007388 */ /* 0x004fe20000000400 */
[----:B------:R-:W-:Y:S02]  /*125a0*/  STS.U16 [R0+0x2500], R3 ;  /* 0x0025000300007388 */ /* 0x000fe40000000400 */
[----:B------:R-:W-:Y:S02]  /*125b0*/  STS.U16 [R0+0x2600], R25 ;  /* 0x0026001900007388 */ /* 0x000fe40000000400 */
[----:B------:R-:W-:Y:S01]  /*125c0*/  STS.U16 [R0+0x2700], R2 ;  /* 0x0027000200007388 */ /* 0x000fe20000000400 */
[----:B------:R-:W-:Y:S01]  /*125d0*/  STS.U16 [R0+0x4400], R15 ;  /* 0x0044000f00007388 */ /* 0x000fe20000000400 */
[----:B------:R-:W-:Y:S02]  /*125e0*/  STS.U16 [R0+0x4500], R14 ;  /* 0x0045000e00007388 */ /* 0x000fe40000000400 */
[----:B------:R0:W-:Y:S02]  /*125f0*/  STS.U16 [R0+0x4600], R28 ;  /* 0x0046001c00007388 */ /* 0x0001e40000000400 */
[----:B0-----:R-:W2:Y:S01]  /*12600*/  LDL.LU R28, [R1+0x79c] ;  /* 0x00079c00011c7983 */ /* 0x001ea20000300800 */
        /* <DEDUP_REMOVED lines=16> */
[----:B------:R0:W-:Y:S03]  /*12710*/  STS.U16 [R0+0xc700], R26 ;  /* 0x00c7001a00007388 */ /* 0x0001e60000000400 */
[----:B0-----:R-:W0:Y:S02]  /*12720*/  S2R R26, SR_TID.X ;  /* 0x00000000001a7919 */ /* 0x001e240000002100 */
[----:B0-----:R-:W-:-:S05]  /*12730*/  LOP3.LUT R26, R26, 0x7f, RZ, 0xc0, !PT ;  /* 0x0000007f1a1a7812 */ /* 0x001fca00078ec0ff */
[----:B------:R-:W-:Y:S01]  /*12740*/  IMAD.SHL.U32 R0, R26, 0x2, RZ ;  /* 0x000000021a007824 */ /* 0x000fe200078e00ff */
[----:B--2---:R0:W-:Y:S01]  /*12750*/  STL [R1+0x225c], R28 ;  /* 0x00225c1c01007387 */ /* 0x0041e20000100800 */
[----:B------:R-:W2:Y:S02]  /*12760*/  LDL.LU R17, [R1+0x798] ;  /* 0x0007980001117983 */ /* 0x000ea40000300800 */
[----:B------:R-:W2:Y:S02]  /*12770*/  LDL.LU R18, [R1+0x794] ;  /* 0x0007940001127983 */ /* 0x000ea40000300800 */
[----:B------:R-:W2:Y:S01]  /*12780*/  LDL.LU R19, [R1+0x790] ;  /* 0x0007900001137983 */ /* 0x000ea20000300800 */
[----:B------:R-:W2:Y:S01]  /*12790*/  LDL.LU R20, [R1+0x3c8] ;  /* 0x0003c80001147983 */ /* 0x000ea20000300800 */
        /* <DEDUP_REMOVED lines=15> */
[C---:B0-----:R-:W-:Y:S01]  /*12890*/  LOP3.LUT R28, R0.reuse, 0x10, RZ, 0x3c, !PT ;  /* 0x00000010001c7812 */ /* 0x041fe200078e3cff */
[----:B------:R-:W2:Y:S01]  /*128a0*/  LDL.LU R12, [R1+0x7c] ;  /* 0x00007c00010c7983 */ /* 0x000ea20000300800 */
[----:B------:R-:W2:Y:S02]  /*128b0*/  LDL.LU R13, [R1+0x74] ;  /* 0x00007400010d7983 */ /* 0x000ea40000300800 */
[----:B------:R-:W2:Y:S02]  /*128c0*/  LDL.LU R16, [R1+0x4c] ;  /* 0x00004c0001107983 */ /* 0x000ea40000300800 */
[----:B------:R-:W2:Y:S01]  /*128d0*/  LDL.LU R26, [R1+0x44] ;  /* 0x00004400011a7983 */ /* 0x000ea20000300800 */
[----:B---3--:R-:W-:Y:S04]  /*128e0*/  STS.U16 [R28+0xe400], R27 ;  /* 0x00e4001b1c007388 */ /* 0x008fe80000000400 */
[----:B------:R0:W-:Y:S01]  /*128f0*/  STL [R1+0x21f4], R27 ;  /* 0x0021f41b01007387 */ /* 0x0001e20000100800 */
[----:B------:R-:W-:Y:S02]  /*12900*/  STS.U16 [R28+0xe500], R23 ;  /* 0x00e500171c007388 */ /* 0x000fe40000000400 */
[----:B----4-:R-:W-:Y:S02]  /*12910*/  STS.U16 [R28+0xe600], R22 ;  /* 0x00e600161c007388 */ /* 0x010fe40000000400 */
[----:B------:R-:W-:Y:S01]  /*12920*/  STS.U16 [R28+0xe700], R21 ;  /* 0x00e700151c007388 */ /* 0x000fe20000000400 */
[----:B0-----:R-:W3:Y:S01]  /*12930*/  LDL.LU R27, [R1+0x2f8] ;  /* 0x0002f800011b7983 */ /* 0x001ee20000300800 */
[----:B------:R0:W-:Y:S03]  /*12940*/  STL [R1+0x21f8], R23 ;  /* 0x0021f81701007387 */ /* 0x0001e60000100800 */
[----:B0-----:R-:W4:Y:S01]  /*12950*/  LDL.LU R23, [R1+0x3b0] ;  /* 0x0003b00001177983 */ /* 0x001f220000300800 */
[----:B------:R0:W-:Y:S03]  /*12960*/  STL [R1+0x21fc], R22 ;  /* 0x0021fc1601007387 */ /* 0x0001e60000100800 */
[----:B0-----:R-:W2:Y:S01]  /*12970*/  LDL.LU R22, [R1+0x3b8] ;  /* 0x0003b80001167983 */ /* 0x001ea20000300800 */
[----:B------:R-:W2:Y:S02]  /*12980*/  LDL.LU R28, [R1+0x225c] ;  /* 0x00225c00011c7983 */ /* 0x000ea40000300800 */
[----:B------:R0:W-:Y:S02]  /*12990*/  STL [R1+0x2200], R21 ;  /* 0x0022001501007387 */ /* 0x0001e40000100800 */
[----:B0-----:R-:W3:Y:S01]  /*129a0*/  LDL.LU R21, [R1+0x3c0] ;  /* 0x0003c00001157983 */ /* 0x001ee20000300800 */
[----:B------:R-:W-:-:S05]  /*129b0*/  LOP3.LUT R0, R0, 0x20, RZ, 0x3c, !PT ;  /* 0x0000002000007812 */ /* 0x000fca00078e3cff */
[----:B--2---:R0:W-:Y:S01]  /*129c0*/  STS.U16 [R0+0x800], R28 ;  /* 0x0008001c00007388 */ /* 0x0041e20000000400 */
[----:B------:R1:W-:Y:S02]  /*129d0*/  STS.U16 [R0+0x900], R17 ;  /* 0x0009001100007388 */ /* 0x0003e40000000400 */
[----:B------:R4:W-:Y:S02]  /*129e0*/  STS.U16 [R0+0xa00], R18 ;  /* 0x000a001200007388 */ /* 0x0009e40000000400 */
[----:B------:R1:W-:Y:S01]  /*129f0*/  STS.U16 [R0+0xb00], R19 ;  /* 0x000b001300007388 */ /* 0x0003e20000000400 */
[----:B------:R4:W-:Y:S04]  /*12a00*/  STS.U16 [R0+0x2800], R20 ;  /* 0x0028001400007388 */ /* 0x0009e80000000400 */
[----:B0-----:R-:W2:Y:S04]  /*12a10*/  LDL.LU R28, [R1+0x2258] ;  /* 0x00225800011c7983 */ /* 0x001ea80000300800 */
[----:B---3--:R-:W-:Y:S01]  /*12a20*/  STS.U16 [R0+0x2900], R21 ;  /* 0x0029001500007388 */ /* 0x008fe20000000400 */
[----:B------:R-:W-:Y:S02]  /*12a30*/  STS.U16 [R0+0x2a00], R22 ;  /* 0x002a001600007388 */ /* 0x000fe40000000400 */
[----:B-1----:R-:W3:Y:S02]  /*12a40*/  LDL.LU R17, [R1+0x2254] ;  /* 0x0022540001117983 */ /* 0x002ee40000300800 */
[----:B----4-:R-:W-:Y:S01]  /*12a50*/  STS.U16 [R0+0x2b00], R23 ;  /* 0x002b001700007388 */ /* 0x010fe20000000400 */
[----:B------:R-:W4:Y:S04]  /*12a60*/  LDL.LU R18, [R1+0x2250] ;  /* 0x0022500001127983 */ /* 0x000f280000300800 */
[----:B------:R-:W-:Y:S01]  /*12a70*/  STS.U16 [R0+0x4800], R27 ;  /* 0x0048001b00007388 */ /* 0x000fe20000000400 */
[----:B------:R-:W3:Y:S02]  /*12a80*/  LDL.LU R19, [R1+0x224c] ;  /* 0x00224c0001137983 */ /* 0x000ee40000300800 */
[----:B------:R-:W-:Y:S02]  /*12a90*/  STS.U16 [R0+0x4900], R29 ;  /* 0x0049001d00007388 */ /* 0x000fe40000000400 */
[----:B------:R-:W3:Y:S01]  /*12aa0*/  LDL.LU R20, [R1+0x2248] ;  /* 0x0022480001147983 */ /* 0x000ee20000300800 */
[----:B------:R0:W-:Y:S04]  /*12ab0*/  STS.U16 [R0+0x4a00], R3 ;  /* 0x004a000300007388 */ /* 0x0001e80000000400 */
[----:B0-----:R-:W3:Y:S01]  /*12ac0*/  LDL.LU R3, [R1+0x78c] ;  /* 0x00078c0001037983 */ /* 0x001ee20000300800 */
        /* <DEDUP_REMOVED lines=16> */
[----:B------:R0:W-:Y:S01]  /*12bd0*/  STS.U16 [R0+0xcb00], R26 ;  /* 0x00cb001a00007388 */ /* 0x0001e20000000400 */
[----:B--2---:R-:W-:-:S05]  /*12be0*/  LOP3.LUT R28, R28, 0x7f, RZ, 0xc0, !PT ;  /* 0x0000007f1c1c7812 */ /* 0x004fca00078ec0ff */
[----:B0-----:R-:W-:Y:S01]  /*12bf0*/  IMAD.SHL.U32 R0, R28, 0x2, RZ ;  /* 0x000000021c007824 */ /* 0x001fe200078e00ff */
[----:B---3--:R0:W-:Y:S01]  /*12c00*/  STL [R1+0x2244], R3 ;  /* 0x0022440301007387 */ /* 0x0081e20000100800 */
[----:B------:R-:W2:Y:S02]  /*12c10*/  LDL.LU R25, [R1+0x784] ;  /* 0x0007840001197983 */ /* 0x000ea40000300800 */
[----:B------:R-:W3:Y:S02]  /*12c20*/  LDL.LU R11, [R1+0x448] ;  /* 0x00044800010b7983 */ /* 0x000ee40000300800 */
        /* <DEDUP_REMOVED lines=22> */
[----:B------:R-:W-:Y:S04]  /*12d90*/  STS.U16 [R3+0xe800], R20 ;  /* 0x00e8001403007388 */ /* 0x000fe80000000400 */
[----:B------:R0:W-:Y:S01]  /*12da0*/  STL [R1+0x2204], R20 ;  /* 0x0022041401007387 */ /* 0x0001e20000100800 */
[----:B------:R-:W-:Y:S02]  /*12db0*/  STS.U16 [R3+0xe900], R19 ;  /* 0x00e9001303007388 */ /* 0x000fe40000000400 */
[----:B----4-:R-:W-:Y:S02]  /*12dc0*/  STS.U16 [R3+0xea00], R18 ;  /* 0x00ea001203007388 */ /* 0x010fe40000000400 */
[----:B------:R-:W-:Y:S01]  /*12dd0*/  STS.U16 [R3+0xeb00], R17 ;  /* 0x00eb001103007388 */ /* 0x000fe20000000400 */
[----:B0-----:R-:W3:Y:S01]  /*12de0*/  LDL.LU R20, [R1+0x2d0] ;  /* 0x0002d00001147983 */ /* 0x001ee20000300800 */
[----:B------:R0:W-:Y:S03]  /*12df0*/  STL [R1+0x2208], R19 ;  /* 0x0022081301007387 */ /* 0x0001e60000100800 */
[----:B0-----:R-:W2:Y:S01]  /*12e00*/  LDL.LU R19, [R1+0x2d8] ;  /* 0x0002d80001137983 */ /* 0x001ea20000300800 */
        /* <DEDUP_REMOVED lines=8> */
[----:B---3--:R2:W-:Y:S01]  /*12e90*/  STS.U16 [R0+0xe00], R11 ;  /* 0x000e000b00007388 */ /* 0x0085e20000000400 */
[----:B------:R3:W-:Y:S04]  /*12ea0*/  STS.U16 [R0+0xf00], R12 ;  /* 0x000f000c00007388 */ /* 0x0007e80000000400 */
[----:B------:R3:W-:Y:S01]  /*12eb0*/  STS.U16 [R0+0x2c00], R13 ;  /* 0x002c000d00007388 */ /* 0x0007e20000000400 */
[----:B------:R3:W-:Y:S03]  /*12ec0*/  STS.U16 [R0+0x2d00], R16 ;  /* 0x002d001000007388 */ /* 0x0007e60000000400 */
[----:B0-----:R-:W4:Y:S01]  /*12ed0*/  LDL.LU R3, [R1+0x2240] ;  /* 0x0022400001037983 */ /* 0x001f220000300800 */
[----:B-1----:R-:W4:Y:S03]  /*12ee0*/  LDL.LU R25, [R1+0x223c] ;  /* 0x00223c0001197983 */ /* 0x002f260000300800 */
[----:B--2---:R-:W2:Y:S01]  /*12ef0*/  LDL.LU R11, [R1+0x2238] ;  /* 0x00223800010b7983 */ /* 0x004ea20000300800 */
[----:B---3--:R-:W3:Y:S03]  /*12f00*/  LDL.LU R12, [R1+0x2234] ;  /* 0x00223400010c7983 */ /* 0x008ee60000300800 */
[----:B------:R-:W2:Y:S01]  /*12f10*/  LDL.LU R13, [R1+0x2230] ;  /* 0x00223000010d7983 */ /* 0x000ea20000300800 */
[----:B------:R-:W2:Y:S03]  /*12f20*/  LDL.LU R16, [R1+0x222c] ;  /* 0x00222c0001107983 */ /* 0x000ea60000300800 */
[----:B------:R0:W-:Y:S04]  /*12f30*/  STS.U16 [R0+0x2e00], R17 ;  /* 0x002e001100007388 */ /* 0x0001e80000000400 */
        /* <DEDUP_REMOVED lines=8> */
[----:B------:R-:W-:Y:S04]  /*12fc0*/  STS.U16 [R0+0x6e00], R29 ;  /* 0x006e001d00007388 */ /* 0x000fe80000000400 */
[----:B--2---:R0:W-:Y:S04]  /*12fd0*/  STL [R1+0x2224], R17 ;  /* 0x0022241101007387 */ /* 0x0041e80000100800 */
[----:B0-----:R-:W2:Y:S01]  /*12fe0*/  LDL.LU R17, [R1+0x438] ;  /* 0x0004380001117983 */ /* 0x001ea20000300800 */
        /* <DEDUP_REMOVED lines=9> */
[----:B------:R-:W-:Y:S02]  /*13080*/  STS.U16 [R0+0xcc00], R10 ;  /* 0x00cc000a00007388 */ /* 0x000fe40000000400 */
[----:B------:R-:W-:Y:S01]  /*13090*/  STS.U16 [R0+0xcd00], R24 ;  /* 0x00cd001800007388 */ /* 0x000fe20000000400 */
[----:B------:R0:W-:Y:S01]  /*130a0*/  STS.U16 [R0+0xce00], R26 ;  /* 0x00ce001a00007388 */ /* 0x0001e20000000400 */
[----:B------:R0:W-:Y:S02]  /*130b0*/  STS.U16 [R0+0xcf00], R28 ;  /* 0x00cf001c00007388 */ /* 0x0001e40000000400 */
[----:B----4-:R-:W-:Y:S01]  /*130c0*/  IMAD.SHL.U32 R25, R25, 0x2, RZ ;  /* 0x0000000219197824 */ /* 0x010fe200078e00ff */
[----:B--2---:R2:W-:Y:S01]  /*130d0*/  STL [R1+0x2228], R17 ;  /* 0x0022281101007387 */ /* 0x0045e20000100800 */
[----:B0-----:R-:W4:Y:S02]  /*130e0*/  LDL.LU R7, [R1+0x430] ;  /* 0x0004300001077983 */ /* 0x001f240000300800 */
[----:B-1----:R-:W4:Y:S02]  /*130f0*/  LDL.LU R8, [R1+0x42c] ;  /* 0x00042c0001087983 */ /* 0x002f240000300800 */
        /* <DEDUP_REMOVED lines=14> */
[----:B--2---:R-:W-:Y:S01]  /*131e0*/  LOP3.LUT R17, R25, 0x30, RZ, 0x3c, !PT ;  /* 0x0000003019117812 */ /* 0x004fe200078e3cff */
[----:B------:R-:W4:Y:S02]  /*131f0*/  LDL.LU R15, [R1+0xdc] ;  /* 0x0000dc00010f7983 */ /* 0x000f240000300800 */
[----:B------:R-:W4:Y:S01]  /*13200*/  LDL.LU R14, [R1+0xd8] ;  /* 0x0000d800010e7983 */ /* 0x000f220000300800 */
[----:B------:R-:W4:Y:S01]  /*13210*/  LDL.LU R4, [R1+0xd4] ;  /* 0x0000d40001047983 */ /* 0x000f220000300800 */
[----:B------:R-:W4:Y:S02]  /*13220*/  LDL.LU R5, [R1+0xd0] ;  /* 0x0000d00001057983 */ /* 0x000f240000300800 */
[----:B------:R-:W4:Y:S01]  /*13230*/  LDL.LU R6, [R1+0x1c] ;  /* 0x00001c0001067983 */ /* 0x000f220000300800 */
[----:B------:R-:W-:Y:S01]  /*13240*/  STS.U16 [R17+0xec00], R16 ;  /* 0x00ec001011007388 */ /* 0x000fe20000000400 */
[----:B------:R-:W4:Y:S02]  /*13250*/  LDL.LU R25, [R1+0x14] ;  /* 0x0000140001197983 */ /* 0x000f240000300800 */
[----:B------:R0:W-:Y:S02]  /*13260*/  STS.U16 [R17+0xed00], R13 ;  /* 0x00ed000d11007388 */ /* 0x0001e40000000400 */
[----:B---3--:R1:W-:Y:S01]  /*13270*/  STS.U16 [R17+0xee00], R12 ;  /* 0x00ee000c11007388 */ /* 0x0083e20000000400 */
[----:B------:R3:W-:Y:S04]  /*13280*/  STS.U16 [R17+0xef00], R11 ;  /* 0x00ef000b11007388 */ /* 0x0007e80000000400 */
[----:B0-----:R-:W4:Y:S01]  /*13290*/  LDL.LU R13, [R1+0x2b4] ;  /* 0x0002b400010d7983 */ /* 0x001f220000300800 */
[----:B-1----:R-:W4:Y:S02]  /*132a0*/  LDL.LU R12, [R1+0x2b8] ;  /* 0x0002b800010c7983 */ /* 0x002f240000300800 */
[----:B---3--:R-:W3:Y:S01]  /*132b0*/  LDL.LU R17, [R1+0x2228] ;  /* 0x0022280001117983 */ /* 0x008ee20000300800 */
[----:B------:R-:W-:-:S05]  /*132c0*/  LOP3.LUT R24, R3, 0x40, RZ, 0x3c, !PT ;  /* 0x0000004003187812 */ /* 0x000fca00078e3cff */
[----:B---3--:R0:W-:Y:S04]  /*132d0*/  STS.U16 [R24+0x1000], R17 ;  /* 0x0010001118007388 */ /* 0x0081e80000000400 */
[----:B0-----:R-:W3:Y:S04]  /*132e0*/  LDL.LU R17, [R1+0x2224] ;  /* 0x0022240001117983 */ /* 0x001ee80000300800 */
[----:B---3--:R0:W-:Y:S01]  /*132f0*/  STS.U16 [R24+0x1100], R17 ;  /* 0x0011001118007388 */ /* 0x0081e20000000400 */
[----:B----4-:R1:W-:Y:S02]  /*13300*/  STS.U16 [R24+0x1200], R7 ;  /* 0x0012000718007388 */ /* 0x0103e40000000400 */
[----:B------:R3:W-:Y:S02]  /*13310*/  STS.U16 [R24+0x1300], R8 ;  /* 0x0013000818007388 */ /* 0x0007e40000000400 */
[----:B------:R4:W-:Y:S01]  /*13320*/  STS.U16 [R24+0x3000], R9 ;  /* 0x0030000918007388 */ /* 0x0009e20000000400 */
[----:B------:R4:W-:Y:S01]  /*13330*/  STS.U16 [R24+0x3100], R26 ;  /* 0x0031001a18007388 */ /* 0x0009e20000000400 */
[----:B------:R4:W-:Y:S03]  /*13340*/  STS.U16 [R24+0x3200], R28 ;  /* 0x0032001c18007388 */ /* 0x0009e60000000400 */
[----:B0-----:R-:W2:Y:S01]  /*13350*/  LDL.LU R17, [R1+0x2220] ;  /* 0x0022200001117983 */ /* 0x001ea20000300800 */
[----:B-1----:R-:W2:Y:S02]  /*13360*/  LDL.LU R7, [R1+0x221c] ;  /* 0x00221c0001077983 */ /* 0x002ea40000300800 */
[----:B---3--:R-:W3:Y:S02]  /*13370*/  LDL.LU R8, [R1+0x2218] ;  /* 0x0022180001087983 */ /* 0x008ee40000300800 */
[----:B----4-:R-:W4:Y:S01]  /*13380*/  LDL.LU R9, [R1+0x2214] ;  /* 0x0022140001097983 */ /* 0x010f220000300800 */
[----:B------:R-:W2:Y:S01]  /*13390*/  LDL.LU R26, [R1+0x10] ;  /* 0x00001000011a7983 */ /* 0x000ea20000300800 */
[----:B------:R-:W3:Y:S03]  /*133a0*/  LDL.LU R28, [R1+0xc] ;  /* 0x00000c00011c7983 */ /* 0x000ee60000300800 */
[----:B------:R0:W-:Y:S04]  /*133b0*/  STS.U16 [R24+0x3300], R10 ;  /* 0x0033000a18007388 */ /* 0x0001e80000000400 */
[----:B0-----:R-:W4:Y:S01]  /*133c0*/  LDL.LU R10, [R1+0x2210] ;  /* 0x00221000010a7983 */ /* 0x001f220000300800 */
[----:B------:R-:W-:Y:S02]  /*133d0*/  STS.U16 [R24+0x5000], R12 ;  /* 0x0050000c18007388 */ /* 0x000fe40000000400 */
[----:B------:R-:W-:Y:S02]  /*133e0*/  STS.U16 [R24+0x5100], R13 ;  /* 0x0051000d18007388 */ /* 0x000fe40000000400 */
[----:B------:R0:W-:Y:S01]  /*133f0*/  STS.U16 [R24+0x5200], R18 ;  /* 0x0052001218007388 */ /* 0x0001e20000000400 */
[----:B------:R1:W-:Y:S01]  /*13400*/  STS.U16 [R24+0x5300], R19 ;  /* 0x0053001318007388 */ /* 0x0003e20000000400 */
[----:B------:R1:W-:Y:S02]  /*13410*/  STS.U16 [R24+0x7000], R20 ;  /* 0x0070001418007388 */ /* 0x0003e40000000400 */
[----:B------:R1:W-:Y:S02]  /*13420*/  STS.U16 [R24+0x7100], R21 ;  /* 0x0071001518007388 */ /* 0x0003e40000000400 */
[----:B------:R1:W-:Y:S01]  /*13430*/  STS.U16 [R24+0x7200], R22 ;  /* 0x0072001618007388 */ /* 0x0003e20000000400 */
[----:B------:R1:W-:Y:S01]  /*13440*/  STS.U16 [R24+0x7300], R23 ;  /* 0x0073001718007388 */ /* 0x0003e20000000400 */
[----:B------:R1:W-:Y:S02]  /*13450*/  STS.U16 [R24+0x9000], R27 ;  /* 0x0090001b18007388 */ /* 0x0003e40000000400 */
[----:B------:R1:W-:Y:S02]  /*13460*/  STS.U16 [R24+0x9100], R29 ;  /* 0x0091001d18007388 */ /* 0x0003e40000000400 */
[----:B------:R-:W-:Y:S01]  /*13470*/  STS.U16 [R24+0x9200], R0 ;  /* 0x0092000018007388 */ /* 0x000fe20000000400 */
[----:B------:R1:W-:Y:S04]  /*13480*/  STS.U16 [R24+0x9300], R2 ;  /* 0x0093000218007388 */ /* 0x0003e80000000400 */
[----:B0-----:R-:W4:Y:S01]  /*13490*/  LDL.LU R18, [R1+0x428] ;  /* 0x0004280001127983 */ /* 0x001f220000300800 */
[----:B------:R0:W-:Y:S02]  /*134a0*/  STS.U16 [R24+0xb000], R15 ;  /* 0x00b0000f18007388 */ /* 0x0001e40000000400 */
[----:B-1----:R-:W4:Y:S01]  /*134b0*/  LDL.LU R19, [R1+0x424] ;  /* 0x0004240001137983 */ /* 0x002f220000300800 */
[----:B------:R1:W-:Y:S04]  /*134c0*/  STS.U16 [R24+0xb100], R14 ;  /* 0x00b1000e18007388 */ /* 0x0003e80000000400 */
[----:B------:R-:W4:Y:S04]  /*134d0*/  LDL.LU R20, [R1+0x420] ;  /* 0x0004200001147983 */ /* 0x000f280000300800 */
[----:B------:R-:W-:Y:S01]  /*134e0*/  STS.U16 [R24+0xb200], R4 ;  /* 0x00b2000418007388 */ /* 0x000fe20000000400 */
[----:B------:R-:W4:Y:S02]  /*134f0*/  LDL.LU R21, [R1+0x41c] ;  /* 0x00041c0001157983 */ /* 0x000f240000300800 */
[----:B------:R-:W-:Y:S02]  /*13500*/  STS.U16 [R24+0xb300], R5 ;  /* 0x00b3000518007388 */ /* 0x000fe40000000400 */
[----:B------:R-:W4:Y:S01]  /*13510*/  LDL.LU R22, [R1+0x378] ;  /* 0x0003780001167983 */ /* 0x000f220000300800 */
[----:B------:R-:W-:Y:S04]  /*13520*/  STS.U16 [R24+0xd000], R6 ;  /* 0x00d0000618007388 */ /* 0x000fe80000000400 */
[----:B------:R-:W4:Y:S01]  /*13530*/  LDL.LU R23, [R1+0x374] ;  /* 0x0003740001177983 */ /* 0x000f220000300800 */
[----:B------:R-:W-:Y:S02]  /*13540*/  STS.U16 [R24+0xd100], R25 ;  /* 0x00d1001918007388 */ /* 0x000fe40000000400 */
[----:B------:R-:W4:Y:S02]  /*13550*/  LDL.LU R27, [R1+0x370] ;  /* 0x00037000011b7983 */ /* 0x000f240000300800 */
[----:B------:R-:W4:Y:S01]  /*13560*/  LDL.LU R29, [R1+0x32c] ;  /* 0x00032c00011d7983 */ /* 0x000f220000300800 */
[----:B------:R-:W4:Y:S01]  /*13570*/  LDL.LU R2, [R1+0x2a4] ;  /* 0x0002a40001027983 */ /* 0x000f220000300800 */
[----:B0-----:R-:W4:Y:S01]  /*13580*/  LDL.LU R15, [R1+0x29c] ;  /* 0x00029c00010f7983 */ /* 0x001f220000300800 */
[----:B-1----:R-:W-:-:S02]  /*13590*/  LOP3.LUT R14, R3, 0x50, RZ, 0x3c, !PT ;  /* 0x00000050030e7812 */ /* 0x002fc400078e3cff */
[----:B--2---:R-:W-:Y:S01]  /*135a0*/  STS.U16 [R24+0xd200], R26 ;  /* 0x00d2001a18007388 */ /* 0x004fe20000000400 */
[----:B---3--:R-:W-:Y:S03]  /*135b0*/  STS.U16 [R24+0xd300], R28 ;  /* 0x00d3001c18007388 */ /* 0x008fe60000000400 */
[----:B----4-:R0:W-:Y:S01]  /*135c0*/  STS.U16 [R24+0xf000], R10 ;  /* 0x00f0000a18007388 */ /* 0x0101e20000000400 */
[----:B------:R-:W-:Y:S02]  /*135d0*/  STS.U16 [R24+0xf100], R9 ;  /* 0x00f1000918007388 */ /* 0x000fe40000000400 */
[----:B------:R1:W-:Y:S01]  /*135e0*/  STS.U16 [R24+0xf200], R8 ;  /* 0x00f2000818007388 */ /* 0x0003e20000000400 */
[----:B0-----:R-:W2:Y:S01]  /*135f0*/  LDL.LU R10, [R1+0x2a0] ;  /* 0x0002a000010a7983 */ /* 0x001ea20000300800 */
[----:B------:R-:W3:Y:S02]  /*13600*/  LDL.LU R12, [R1+0x1e8] ;  /* 0x0001e800010c7983 */ /* 0x000ee40000300800 */
[----:B------:R-:W4:Y:S02]  /*13610*/  LDL.LU R13, [R1+0x1e4] ;  /* 0x0001e400010d7983 */ /* 0x000f240000300800 */
[----:B------:R-:W2:Y:S01]  /*13620*/  LDL.LU R0, [R1+0x1e0] ;  /* 0x0001e00001007983 */ /* 0x000ea20000300800 */
[----:B------:R-:W2:Y:S01]  /*13630*/  LDL.LU R3, [R1+0x1dc] ;  /* 0x0001dc0001037983 */ /* 0x000ea20000300800 */
[----:B------:R-:W2:Y:S02]  /*13640*/  LDL.LU R4, [R1+0x16c] ;  /* 0x00016c0001047983 */ /* 0x000ea40000300800 */
[----:B------:R-:W2:Y:S02]  /*13650*/  LDL.LU R5, [R1+0x168] ;  /* 0x0001680001057983 */ /* 0x000ea40000300800 */
[----:B------:R-:W2:Y:S01]  /*13660*/  LDL.LU R6, [R1+0x164] ;  /* 0x0001640001067983 */ /* 0x000ea20000300800 */
[----:B-1----:R-:W2:Y:S04]  /*13670*/  LDL.LU R8, [R1+0x2a8] ;  /* 0x0002a80001087983 */ /* 0x002ea80000300800 */
[----:B------:R0:W-:Y:S04]  /*13680*/  STS.U16 [R24+0xf300], R7 ;  /* 0x00f3000718007388 */ /* 0x0001e80000000400 */
[----:B0-----:R-:W4:Y:S01]  /*13690*/  LDL.LU R7, [R1+0x160] ;  /* 0x0001600001077983 */ /* 0x001f220000300800 */
[----:B------:R-:W4:Y:S02]  /*136a0*/  LDL.LU R24, [R1+0xcc] ;  /* 0x0000cc0001187983 */ /* 0x000f240000300800 */
[----:B------:R-:W4:Y:S02]  /*136b0*/  LDL.LU R25, [R1+0xc8] ;  /* 0x0000c80001197983 */ /* 0x000f240000300800 */
[----:B------:R-:W4:Y:S01]  /*136c0*/  LDL.LU R26, [R1+0xc4] ;  /* 0x0000c400011a7983 */ /* 0x000f220000300800 */
[----:B------:R-:W4:Y:S04]  /*136d0*/  LDL.LU R28, [R1+0xc0] ;  /* 0x0000c000011c7983 */ /* 0x000f280000300800 */
[----:B------:R0:W-:Y:S01]  /*136e0*/  STS.U16 [R14+0x1400], R18 ;  /* 0x001400120e007388 */ /* 0x0001e20000000400 */
[----:B------:R1:W-:Y:S02]  /*136f0*/  STS.U16 [R14+0x1500], R19 ;  /* 0x001500130e007388 */ /* 0x0003e40000000400 */
[----:B------:R1:W-:Y:S02]  /*13700*/  STS.U16 [R14+0x1600], R20 ;  /* 0x001600140e007388 */ /* 0x0003e40000000400 */
[----:B------:R1:W-:Y:S01]  /*13710*/  STS.U16 [R14+0x1700], R21 ;  /* 0x001700150e007388 */ /* 0x0003e20000000400 */
[----:B------:R1:W-:Y:S01]  /*13720*/  STS.U16 [R14+0x3400], R22 ;  /* 0x003400160e007388 */ /* 0x0003e20000000400 */
[----:B------:R1:W-:Y:S02]  /*13730*/  STS.U16 [R14+0x3500], R23 ;  /* 0x003500170e007388 */ /* 0x0003e40000000400 */
[----:B------:R1:W-:Y:S01]  /*13740*/  STS.U16 [R14+0x3600], R27 ;  /* 0x0036001b0e007388 */ /* 0x0003e20000000400 */
[----:B0-----:R-:W4:Y:S01]  /*13750*/  LDL.LU R18, [R1+0x220c] ;  /* 0x00220c0001127983 */ /* 0x001f220000300800 */
[----:B-1----:R-:W4:Y:S03]  /*13760*/  LDL.LU R19, [R1+0x2208] ;  /* 0x0022080001137983 */ /* 0x002f260000300800 */
[----:B------:R-:W4:Y:S01]  /*13770*/  LDL.LU R20, [R1+0x2204] ;  /* 0x0022040001147983 */ /* 0x000f220000300800 */
[----:B------:R-:W4:Y:S03]  /*13780*/  LDL.LU R21, [R1+0x2200] ;  /* 0x0022000001157983 */ /* 0x000f260000300800 */
[----:B------:R-:W4:Y:S04]  /*13790*/  LDL.LU R22, [R1+0x21fc] ;  /* 0x0021fc0001167983 */ /* 0x000f280000300800 */
[----:B------:R0:W-:Y:S01]  /*137a0*/  STS.U16 [R14+0x3700], R29 ;  /* 0x0037001d0e007388 */ /* 0x0001e20000000400 */
[----:B------:R-:W4:Y:S02]  /*137b0*/  LDL.LU R23, [R1+0x21f8] ;  /* 0x0021f80001177983 */ /* 0x000f240000300800 */
[----:B------:R-:W4:Y:S01]  /*137c0*/  LDL.LU R27, [R1+0x21f4] ;  /* 0x0021f400011b7983 */ /* 0x000f220000300800 */
[----:B0-----:R-:W4:Y:S04]  /*137d0*/  LDL.LU R29, [R1+0x21f0] ;  /* 0x0021f000011d7983 */ /* 0x001f280000300800 */
[----:B--2---:R-:W-:Y:S01]  /*137e0*/  STS.U16 [R14+0x5400], R8 ;  /* 0x005400080e007388 */ /* 0x004fe20000000400 */
[----:B------:R0:W-:Y:S02]  /*137f0*/  STS.U16 [R14+0x5500], R2 ;  /* 0x005500020e007388 */ /* 0x0001e40000000400 */
[----:B------:R-:W-:Y:S02]  /*13800*/  STS.U16 [R14+0x5600], R10 ;  /* 0x0056000a0e007388 */ /* 0x000fe40000000400 */
[----:B------:R1:W-:Y:S01]  /*13810*/  STS.U16 [R14+0x5700], R15 ;  /* 0x0057000f0e007388 */ /* 0x0003e20000000400 */
[----:B---3--:R2:W-:Y:S01]  /*13820*/  STS.U16 [R14+0x7400], R12 ;  /* 0x0074000c0e007388 */ /* 0x0085e20000000400 */
[----:B----4-:R3:W-:Y:S03]  /*13830*/  STS.U16 [R14+0x7500], R13 ;  /* 0x0075000d0e007388 */ /* 0x0107e60000000400 */
[----:B------:R3:W-:Y:S04]  /*13840*/  STS.U16 [R14+0x7600], R0 ;  /* 0x007600000e007388 */ /* 0x0007e80000000400 */
[----:B0-----:R-:W4:Y:S01]  /*13850*/  LDL.LU R2, [R1+0x418] ;  /* 0x0004180001027983 */ /* 0x001f220000300800 */
[----:B-1----:R-:W4:Y:S02]  /*13860*/  LDL.LU R15, [R1+0x414] ;  /* 0x00041400010f7983 */ /* 0x002f240000300800 */
[----:B------:R-:W4:Y:S02]  /*13870*/  LDL.LU R8, [R1+0x328] ;  /* 0x0003280001087983 */ /* 0x000f240000300800 */
[----:B------:R-:W4:Y:S01]  /*13880*/  LDL.LU R10, [R1+0x324] ;  /* 0x00032400010a7983 */ /* 0x000f220000300800 */
[----:B--2---:R-:W2:Y:S04]  /*13890*/  LDL.LU R12, [R1+0x320] ;  /* 0x00032000010c7983 */ /* 0x004ea80000300800 */
[----:B---3--:R-:W3:Y:S04]  /*138a0*/  LDL.LU R13, [R1+0x31c] ;  /* 0x00031c00010d7983 */ /* 0x008ee80000300800 */
[----:B------:R0:W-:Y:S01]  /*138b0*/  STS.U16 [R14+0x7700], R3 ;  /* 0x007700030e007388 */ /* 0x0001e20000000400 */
[----:B------:R-:W2:Y:S02]  /*138c0*/  LDL.LU R0, [R1+0x21ec] ;  /* 0x0021ec0001007983 */ /* 0x000ea40000300800 */
[----:B------:R1:W-:Y:S02]  /*138d0*/  STS.U16 [R14+0x9400], R4 ;  /* 0x009400040e007388 */ /* 0x0003e40000000400 */
[----:B------:R1:W-:Y:S01]  /*138e0*/  STS.U16 [R14+0x9500], R5 ;  /* 0x009500050e007388 */ /* 0x0003e20000000400 */
[----:B------:R1:W-:Y:S01]  /*138f0*/  STS.U16 [R14+0x9600], R6 ;  /* 0x009600060e007388 */ /* 0x0003e20000000400 */
[----:B------:R-:W-:Y:S02]  /*13900*/  STS.U16 [R14+0x9700], R7 ;  /* 0x009700070e007388 */ /* 0x000fe40000000400 */
[----:B------:R1:W-:Y:S01]  /*13910*/  STS.U16 [R14+0xb400], R24 ;  /* 0x00b400180e007388 */ /* 0x0003e20000000400 */
[----:B0-----:R-:W2:Y:S01]  /*13920*/  LDL.LU R3, [R1+0x21e8] ;  /* 0x0021e80001037983 */ /* 0x001ea20000300800 */
[----:B-1----:R-:W2:Y:S03]  /*13930*/  LDL.LU R4, [R1+0x21e4] ;  /* 0x0021e40001047983 */ /* 0x002ea60000300800 */
[----:B------:R-:W2:Y:S01]  /*13940*/  LDL.LU R5, [R1+0x21e0] ;  /* 0x0021e00001057983 */ /* 0x000ea20000300800 */
[----:B------:R0:W-:Y:S03]  /*13950*/  STS.U16 [R14+0xb500], R25 ;  /* 0x00b500190e007388 */ /* 0x0001e60000000400 */
[----:B------:R-:W2:Y:S01]  /*13960*/  LDL.LU R6, [R1+0x21dc] ;  /* 0x0021dc0001067983 */ /* 0x000ea20000300800 */
[----:B------:R-:W2:Y:S03]  /*13970*/  LDL.LU R24, [R1+0x21d8] ;  /* 0x0021d80001187983 */ /* 0x000ea60000300800 */
[----:B------:R1:W-:Y:S01]  /*13980*/  STS.U16 [R14+0xb600], R26 ;  /* 0x00b6001a0e007388 */ /* 0x0003e20000000400 */
[----:B------:R1:W-:Y:S03]  /*13990*/  STS.U16 [R14+0xb700], R28 ;  /* 0x00b7001c0e007388 */ /* 0x0003e60000000400 */
[----:B0-----:R-:W2:Y:S01]  /*139a0*/  LDL.LU R25, [R1+0x21d4] ;  /* 0x0021d40001197983 */ /* 0x001ea20000300800 */
[----:B-1----:R-:W2:Y:S03]  /*139b0*/  LDL.LU R26, [R1+0x21d0] ;  /* 0x0021d000011a7983 */ /* 0x002ea60000300800 */
[----:B------:R-:W2:Y:S04]  /*139c0*/  LDL.LU R28, [R1+0x21cc] ;  /* 0x0021cc00011c7983 */ /* 0x000ea80000300800 */
[----:B------:R-:W0:Y:S02]  /*139d0*/  S2R R7, SR_TID.X ;  /* 0x0000000000077919 */ /* 0x000e240000002100 */
[----:B0-----:R-:W-:-:S05]  /*139e0*/  LOP3.LUT R7, R7, 0x7f, RZ, 0xc0, !PT ;  /* 0x0000007f07077812 */ /* 0x001fca00078ec0ff */
[----:B------:R-:W-:-:S05]  /*139f0*/  IMAD.SHL.U32 R7, R7, 0x2, RZ ;  /* 0x0000000207077824 */ /* 0x000fca00078e00ff */
[----:B------:R-:W-:Y:S01]  /*13a00*/  LOP3.LUT R7, R7, 0x60, RZ, 0x3c, !PT ;  /* 0x0000006007077812 */ /* 0x000fe200078e3cff */
[----:B--2---:R-:W-:Y:S01]  /*13a10*/  STS.U16 [R14+0xd400], R28 ;  /* 0x00d4001c0e007388 */ /* 0x004fe20000000400 */
[----:B------:R-:W-:Y:S02]  /*13a20*/  STS.U16 [R14+0xd500], R26 ;  /* 0x00d5001a0e007388 */ /* 0x000fe40000000400 */
[----:B------:R-:W-:Y:S02]  /*13a30*/  STS.U16 [R14+0xd600], R25 ;  /* 0x00d600190e007388 */ /* 0x000fe40000000400 */
[----:B------:R-:W-:Y:S01]  /*13a40*/  STS.U16 [R14+0xd700], R24 ;  /* 0x00d700180e007388 */ /* 0x000fe20000000400 */
[----:B------:R-:W-:Y:S01]  /*13a50*/  STS.U16 [R14+0xf400], R6 ;  /* 0x00f400060e007388 */ /* 0x000fe20000000400 */
[----:B------:R0:W-:Y:S02]  /*13a60*/  STS.U16 [R14+0xf500], R5 ;  /* 0x00f500050e007388 */ /* 0x0001e40000000400 */
[----:B------:R1:W-:Y:S02]  /*13a70*/  STS.U16 [R14+0xf600], R4 ;  /* 0x00f600040e007388 */ /* 0x0003e40000000400 */
[----:B------:R2:W-:Y:S01]  /*13a80*/  STS.U16 [R14+0xf700], R3 ;  /* 0x00f700030e007388 */ /* 0x0005e20000000400 */
[----:B----4-:R4:W-:Y:S04]  /*13a90*/  STS.U16 [R7+0x1800], R2 ;  /* 0x0018000207007388 */ /* 0x0109e80000000400 */
[----:B0-----:R-:W3:Y:S01]  /*13aa0*/  LDL.LU R5, [R1+0x3ec] ;  /* 0x0003ec0001057983 */ /* 0x001ee20000300800 */
[----:B-1----:R-:W3:Y:S02]  /*13ab0*/  LDL.LU R4, [R1+0x410] ;  /* 0x0004100001047983 */ /* 0x002ee40000300800 */
[----:B--2---:R-:W2:Y:S02]  /*13ac0*/  LDL.LU R14, [R1+0x21c8] ;  /* 0x0021c800010e7983 */ /* 0x004ea40000300800 */
[----:B------:R-:W2:Y:S01]  /*13ad0*/  LDL R3, [R1+0x7dc] ;  /* 0x0007dc0001037983 */ /* 0x000ea20000100800 */
[----:B----4-:R-:W2:Y:S01]  /*13ae0*/  LDL R2, [R1+0xfd4] ;  /* 0x000fd40001027983 */ /* 0x010ea20000100800 */
[----:B------:R-:W-:-:S03]  /*13af0*/  PRMT R6, RZ, 0x7610, R6 ;  /* 0x00007610ff067816 */ /* 0x000fc60000000006 */
[----:B------:R0:W-:Y:S04]  /*13b00*/  STS.U16 [R7+0x1900], R15 ;  /* 0x0019000f07007388 */ /* 0x0001e80000000400 */
[----:B0-----:R-:W4:Y:S04]  /*13b10*/  LDL.LU R15, [R1+0x21c4] ;  /* 0x0021c400010f7983 */ /* 0x001f280000300800 */
[----:B--2---:R0:W2:Y:S04]  /*13b20*/  @!P0 LDG.E.U16 R6, [R2.64] ;  /* 0x0000000602068981 */ /* 0x0040a8000c1e1500 */
[----:B0-----:R-:W2:Y:S04]  /*13b30*/  LDL R2, [R1+0xfd0] ;  /* 0x000fd00001027983 */ /* 0x001ea80000100800 */
[----:B------:R-:W2:Y:S04]  /*13b40*/  LDL R3, [R1+0x1004] ;  /* 0x0010040001037983 */ /* 0x000ea80000100800 */
[----:B---3--:R0:W-:Y:S01]  /*13b50*/  STS.U16 [R7+0x1a00], R4 ;  /* 0x001a000407007388 */ /* 0x0081e20000000400 */
[----:B------:R1:W-:Y:S02]  /*13b60*/  STS.U16 [R7+0x1b00], R5 ;  /* 0x001b000507007388 */ /* 0x0003e40000000400 */
[----:B------:R-:W-:Y:S02]  /*13b70*/  STS.U16 [R7+0x3800], R8 ;  /* 0x0038000807007388 */ /* 0x000fe40000000400 */
[----:B------:R-:W-:Y:S01]  /*13b80*/  STS.U16 [R7+0x3900], R10 ;  /* 0x0039000a07007388 */ /* 0x000fe20000000400 */
[----:B------:R3:W-:Y:S01]  /*13b90*/  STS.U16 [R7+0x3a00], R12 ;  /* 0x003a000c07007388 */ /* 0x0007e20000000400 */
[----:B------:R3:W-:Y:S03]  /*13ba0*/  STS.U16 [R7+0x3b00], R13 ;  /* 0x003b000d07007388 */ /* 0x0007e60000000400 */
[----:B0-----:R-:W2:Y:S04]  /*13bb0*/  LDL R4, [R1+0x1000] ;  /* 0x0010000001047983 */ /* 0x001ea80000100800 */
[----:B-1----:R-:W2:Y:S04]  /*13bc0*/  LDL R5, [R1+0xfcc] ;  /* 0x000fcc0001057983 */ /* 0x002ea80000100800 */
[----:B---3--:R-:W3:Y:S04]  /*13bd0*/  LDL R12, [R1+0xffc] ;  /* 0x000ffc00010c7983 */ /* 0x008ee80000100800 */
[----:B------:R-:W3:Y:S01]  /*13be0*/  LDL R13, [R1+0xfc8] ;  /* 0x000fc800010d7983 */ /* 0x000ee20000100800 */
[----:B----4-:R-:W-:-:S02]  /*13bf0*/  PRMT R15, RZ, 0x7610, R15 ;  /* 0x00007610ff0f7816 */ /* 0x010fc4000000000f */
[----:B------:R-:W-:Y:S02]  /*13c00*/  PRMT R14, RZ, 0x7610, R14 ;  /* 0x00007610ff0e7816 */ /* 0x000fe4000000000e */
[----:B------:R-:W-:Y:S01]  /*13c10*/  PRMT R11, RZ, 0x7610, R11 ;  /* 0x00007610ff0b7816 */ /* 0x000fe2000000000b */
[----:B------:R-:W4:Y:S04]  /*13c20*/  LDL R8, [R1+0xff8] ;  /* 0x000ff80001087983 */ /* 0x000f280000100800 */
[----:B------:R-:W3:Y:S04]  /*13c30*/  LDL R10, [R1+0xfc4] ;  /* 0x000fc400010a7983 */ /* 0x000ee80000100800 */
[----:B------:R-:W3:Y:S01]  /*13c40*/  LDL R7, [R1+0xfc0] ;  /* 0x000fc00001077983 */ /* 0x000ee20000100800 */
[----:B--2---:R-:W-:-:S04]  /*13c50*/  @!P0 LOP3.LUT R3, R3, R2, RZ, 0x3c, !PT ;  /* 0x0000000203038212 */ /* 0x004fc800078e3cff */
[----:B------:R-:W-:-:S04]  /*13c60*/  @!P0 LOP3.LUT R2, R3, R2, RZ, 0x3c, !PT ;  /* 0x0000000203028212 */ /* 0x000fc800078e3cff */
[----:B------:R-:W-:-:S05]  /*13c70*/  @!P0 LOP3.LUT R3, R3, R2, RZ, 0x3c, !PT ;  /* 0x0000000203038212 */ /* 0x000fca00078e3cff */
[----:B------:R0:W2:Y:S02]  /*13c80*/  @!P0 LDG.E.U16 R15, [R2.64] ;  /* 0x00000006020f8981 */ /* 0x0000a4000c1e1500 */
[----:B0-----:R-:W-:Y:S02]  /*13c90*/  @!P0 IMAD.MOV.U32 R2, RZ, RZ, R4 ;  /* 0x000000ffff028224 */ /* 0x001fe400078e0004 */
[----:B------:R-:W-:-:S05]  /*13ca0*/  @!P0 IMAD.MOV.U32 R3, RZ, RZ, R5 ;  /* 0x000000ffff038224 */ /* 0x000fca00078e0005 */
[----:B------:R3:W2:Y:S02]  /*13cb0*/  @!P0 LDG.E.U16 R14, [R2.64] ;  /* 0x00000006020e8981 */ /* 0x0006a4000c1e1500 */
[----:B---3--:R-:W-:Y:S02]  /*13cc0*/  @!P0 IMAD.MOV.U32 R2, RZ, RZ, R12 ;  /* 0x000000ffff028224 */ /* 0x008fe400078e000c */
[----:B------:R-:W-:-:S05]  /*13cd0*/  @!P0 IMAD.MOV.U32 R3, RZ, RZ, R13 ;  /* 0x000000ffff038224 */ /* 0x000fca00078e000d */
[----:B------:R4:W3:Y:S04]  /*13ce0*/  @!P0 LDG.E.U16 R11, [R2.64] ;  /* 0x00000006020b8981 */ /* 0x0008e8000c1e1500 */
[----:B------:R0:W-:Y:S01]  /*13cf0*/  STL [R1+0x14], R6 ;  /* 0x0000140601007387 */ /* 0x0001e20000100800 */
[----:B------:R-:W2:Y:S02]  /*13d00*/  LDL R5, [R1+0xff0] ;  /* 0x000ff00001057983 */ /* 0x000ea40000100800 */
[----:B------:R-:W2:Y:S01]  /*13d10*/  LDL R4, [R1+0x100c] ;  /* 0x00100c0001047983 */ /* 0x000ea20000100800 */
[----:B0-----:R-:W2:Y:S01]  /*13d20*/  LDL R6, [R1+0xff4] ;  /* 0x000ff40001067983 */ /* 0x001ea20000100800 */
[----:B----4-:R-:W-:Y:S01]  /*13d30*/  @!P0 IMAD.MOV.U32 R2, RZ, RZ, R8 ;  /* 0x000000ffff028224 */ /* 0x010fe200078e0008 */
[----:B------:R-:W-:Y:S01]  /*13d40*/  PRMT R9, RZ, 0x7610, R9 ;  /* 0x00007610ff097816 */ /* 0x000fe20000000009 */
[----:B------:R-:W-:Y:S01]  /*13d50*/  @!P0 IMAD.MOV.U32 R3, RZ, RZ, R10 ;  /* 0x000000ffff038224 */ /* 0x000fe200078e000a */
[----:B------:R-:W-:-:S04]  /*13d60*/  PRMT R0, RZ, 0x7610, R0 ;  /* 0x00007610ff007816 */ /* 0x000fc80000000000 */
[----:B------:R0:W4:Y:S02]  /*13d70*/  @!P0 LDG.E.U16 R9, [R2.64] ;  /* 0x0000000602098981 */ /* 0x000124000c1e1500 */
[----:B0-----:R-:W-:Y:S01]  /*13d80*/  @!P0 IMAD.MOV.U32 R3, RZ, RZ, R7 ;  /* 0x000000ffff038224 */ /* 0x001fe200078e0007 */
[----:B------:R-:W-:Y:S01]  /*13d90*/  PRMT R29, RZ, 0x7610, R29 ;  /* 0x00007610ff1d7816 */ /* 0x000fe2000000001d */
[----:B---3--:R0:W-:Y:S01]  /*13da0*/  STL [R1+0x8], R11 ;  /* 0x0000080b01007387 */ /* 0x0081e20000100800 */
[----:B------:R-:W3:Y:S01]  /*13db0*/  LDL R8, [R1+0x1014] ;  /* 0x0010140001087983 */ /* 0x000ee20000100800 */
[----:B------:R-:W-:Y:S01]  /*13dc0*/  PRMT R28, RZ, 0x7610, R28 ;  /* 0x00007610ff1c7816 */ /* 0x000fe2000000001c */
[----:B------:R-:W4:Y:S01]  /*13dd0*/  LDL R7, [R1+0xfe8] ;  /* 0x000fe80001077983 */ /* 0x000f220000100800 */
[----:B0-----:R-:W4:Y:S01]  /*13de0*/  LDL R11, [R1+0xfec] ;  /* 0x000fec00010b7983 */ /* 0x001f220000100800 */
[----:B--2---:R-:W-:Y:S02]  /*13df0*/  @!P0 IMAD.MOV.U32 R2, RZ, RZ, R6 ;  /* 0x000000ffff028224 */ /* 0x004fe400078e0006 */
[----:B------:R-:W2:Y:S03]  /*13e00*/  LDL R6, [R1+0x101c] ;  /* 0x00101c0001067983 */ /* 0x000ea60000100800 */
[----:B------:R0:W2:Y:S02]  /*13e10*/  @!P0 LDG.E.U16 R0, [R2.64] ;  /* 0x0000000602008981 */ /* 0x0000a4000c1e1500 */
[----:B0-----:R-:W-:-:S02]  /*13e20*/  @!P0 IMAD.MOV.U32 R2, RZ, RZ, R4 ;  /* 0x000000ffff028224 */ /* 0x001fc400078e0004 */
[----:B------:R-:W-:-:S05]  /*13e30*/  @!P0 IMAD.MOV.U32 R3, RZ, RZ, R5 ;  /* 0x000000ffff038224 */ /* 0x000fca00078e0005 */
[----:B------:R3:W2:Y:S02]  /*13e40*/  @!P0 LDG.E.U16 R29, [R2.64] ;  /* 0x00000006021d8981 */ /* 0x0006a4000c1e1500 */
[----:B---3--:R-:W-:Y:S02]  /*13e50*/  @!P0 IMAD.MOV.U32 R2, RZ, RZ, R8 ;  /* 0x000000ffff028224 */ /* 0x008fe400078e0008 */
[----:B----4-:R-:W-:-:S05]  /*13e60*/  @!P0 IMAD.MOV.U32 R3, RZ, RZ, R11 ;  /* 0x000000ffff038224 */ /* 0x010fca00078e000b */
[----:B------:R0:W3:Y:S04]  /*13e70*/  @!P0 LDG.E.U16 R28, [R2.64] ;  /* 0x00000006021c8981 */ /* 0x0000e8000c1e1500 */
[----:B--2---:R-:W-:Y:S01]  /*13e80*/  STL [R1+0x2154], R0 ;  /* 0x0021540001007387 */ /* 0x004fe20000100800 */
[----:B------:R-:W2:Y:S02]  /*13e90*/  LDL R10, [R1+0xfe4] ;  /* 0x000fe400010a7983 */ /* 0x000ea40000100800 */
[----:B------:R1:W-:Y:S02]  /*13ea0*/  STL [R1+0x4], R9 ;  /* 0x0000040901007387 */ /* 0x0003e40000100800 */
[----:B------:R-:W4:Y:S01]  /*13eb0*/  LDL R5, [R1+0xfe0] ;  /* 0x000fe00001057983 */ /* 0x000f220000100800 */
[----:B------:R-:W4:Y:S04]  /*13ec0*/  LDL R4, [R1+0x102c] ;  /* 0x00102c0001047983 */ /* 0x000f280000100800 */
[----:B-1----:R-:W4:Y:S04]  /*13ed0*/  LDL R9, [R1+0x1024] ;  /* 0x0010240001097983 */ /* 0x002f280000100800 */
[----:B------:R-:W-:Y:S01]  /*13ee0*/  STL [R1+0x2158], R29 ;  /* 0x0021581d01007387 */ /* 0x000fe20000100800 */
[----:B------:R-:W-:Y:S02]  /*13ef0*/  STL [R1+0x10], R15 ;  /* 0x0000100f01007387 */ /* 0x000fe40000100800 */
[----:B------:R-:W4:Y:S02]  /*13f00*/  LDL R8, [R1+0xfdc] ;  /* 0x000fdc0001087983 */ /* 0x000f240000100800 */
[----:B------:R-:W4:Y:S02]  /*13f10*/  LDL R0, [R1+0x1034] ;  /* 0x0010340001007983 */ /* 0x000f240000100800 */
[----:B0-----:R-:W-:-:S02]  /*13f20*/  @!P0 IMAD.MOV.U32 R2, RZ, RZ, R6 ;  /* 0x000000ffff028224 */ /* 0x001fc400078e0006 */
[----:B------:R-:W-:Y:S01]  /*13f30*/  @!P0 IMAD.MOV.U32 R3, RZ, RZ, R7 ;  /* 0x000000ffff038224 */ /* 0x000fe200078e0007 */
[----:B------:R-:W-:Y:S02]  /*13f40*/  PRMT R27, RZ, 0x7610, R27 ;  /* 0x00007610ff1b7816 */ /* 0x000fe4000000001b */
[----:B------:R-:W-:-:S04]  /*13f50*/  PRMT R26, RZ, 0x7610, R26 ;  /* 0x00007610ff1a7816 */ /* 0x000fc8000000001a */
[----:B------:R2:W4:Y:S01]  /*13f60*/  @!P0 LDG.E.U16 R27, [R2.64] ;  /* 0x00000006021b8981 */ /* 0x000522000c1e1500 */
[----:B------:R-:W-:Y:S02]  /*13f70*/  PRMT R22, RZ, 0x7610, R22 ;  /* 0x00007610ff167816 */ /* 0x000fe40000000016 */
[----:B------:R-:W-:Y:S01]  /*13f80*/  PRMT R20, RZ, 0x7610, R20 ;  /* 0x00007610ff147816 */ /* 0x000fe20000000014 */
[----:B---3--:R-:W-:Y:S01]  /*13f90*/  STL [R1+0x215c], R28 ;  /* 0x00215c1c01007387 */ /* 0x008fe20000100800 */
[----:B------:R-:W-:Y:S02]  /*13fa0*/  STL [R1+0xc], R14 ;  /* 0x00000c0e01007387 */ /* 0x000fe40000100800 */
[----:B------:R-:W3:Y:S02]  /*13fb0*/  LDL R7, [R1+0xfd8] ;  /* 0x000fd80001077983 */ /* 0x000ee40000100800 */
[----:B------:R-:W3:Y:S02]  /*13fc0*/  LDL R6, [R1+0x103c] ;  /* 0x00103c0001067983 */ /* 0x000ee40000100800 */
[----:B--2---:R-:W-:-:S02]  /*13fd0*/  @!P0 IMAD.MOV.U32 R3, RZ, RZ, R10 ;  /* 0x000000ffff038224 */ /* 0x004fc400078e000a */
[----:B----4-:R-:W-:-:S05]  /*13fe0*/  @!P0 IMAD.MOV.U32 R2, RZ, RZ, R9 ;  /* 0x000000ffff028224 */ /* 0x010fca00078e0009 */
[----:B------:R0:W2:Y:S02]  /*13ff0*/  @!P0 LDG.E.U16 R26, [R2.64] ;  /* 0x00000006021a8981 */ /* 0x0000a4000c1e1500 */
[----:B0-----:R-:W-:Y:S02]  /*14000*/  @!P0 IMAD.MOV.U32 R2, RZ, RZ, R4 ;  /* 0x000000ffff028224 */ /* 0x001fe400078e0004 */
[----:B------:R-:W-:-:S05]  /*14010*/  @!P0 IMAD.MOV.U32 R3, RZ, RZ, R5 ;  /* 0x000000ffff038224 */ /* 0x000fca00078e0005 */
[----:B------:R0:W4:Y:S02]  /*14020*/  @!P0 LDG.E.U16 R22, [R2.64] ;  /* 0x0000000602168981 */ /* 0x000124000c1e1500 */
[----:B0-----:R-:W-:Y:S02]  /*14030*/  @!P0 IMAD.MOV.U32 R2, RZ, RZ, R0 ;  /* 0x000000ffff028224 */ /* 0x001fe400078e0000 */
[----:B------:R-:W-:-:S05]  /*14040*/  @!P0 IMAD.MOV.U32 R3, RZ, RZ, R8 ;  /* 0x000000ffff038224 */ /* 0x000fca00078e0008 */
[----:B------:R3:W4:Y:S01]  /*14050*/  @!P0 LDG.E.U16 R20, [R2.64] ;  /* 0x0000000602148981 */ /* 0x000722000c1e1500 */
[----:B------:R-:W-:Y:S01]  /*14060*/  PRMT R18, RZ, 0x7610, R18 ;  /* 0x00007610ff127816 */ /* 0x000fe20000000012 */
[----:B---3--:R-:W-:Y:S02]  /*14070*/  @!P0 IMAD.MOV.U32 R3, RZ, RZ, R7 ;  /* 0x000000ffff038224 */ /* 0x008fe400078e0007 */
[----:B------:R-:W-:-:S05]  /*14080*/  @!P0 IMAD.MOV.U32 R2, RZ, RZ, R6 ;  /* 0x000000ffff028224 */ /* 0x000fca00078e0006 */
[----:B------:R-:W3:Y:S04]  /*14090*/  @!P0 LDG.E.U16 R18, [R2.64] ;  /* 0x0000000602128981 */ /* 0x000ee8000c1e1500 */
[----:B------:R-:W-:Y:S04]  /*140a0*/  STL [R1+0x2160], R27 ;  /* 0x0021601b01007387 */ /* 0x000fe80000100800 */
[----:B--2---:R-:W-:Y:S01]  /*140b0*/  STL [R1+0x2164], R26 ;  /* 0x0021641a01007387 */ /* 0x004fe20000100800 */
[----:B------:R-:W2:Y:S02]  /*140c0*/  LDL R5, [R1+0x1008] ;  /* 0x0010080001057983 */ /* 0x000ea40000100800 */
[----:B------:R-:W2:Y:S01]  /*140d0*/  LDL R4, [R1+0x1044] ;  /* 0x0010440001047983 */ /* 0x000ea20000100800 */
[----:B----4-:R-:W-:Y:S01]  /*140e0*/  STL [R1+0x2168], R22 ;  /* 0x0021681601007387 */ /* 0x010fe20000100800 */
[----:B------:R-:W4:Y:S02]  /*140f0*/  LDL R11, [R1+0x1010] ;  /* 0x00101000010b7983 */ /* 0x000f240000100800 */
[----:B------:R-:W4:Y:S01]  /*14100*/  LDL R0, [R1+0x104c] ;  /* 0x00104c0001007983 */ /* 0x000f220000100800 */
[----:B------:R-:W-:Y:S01]  /*14110*/  STL [R1+0x216c], R20 ;  /* 0x00216c1401007387 */ /* 0x000fe20000100800 */
[----:B------:R-:W4:Y:S02]  /*14120*/  LDL R7, [R1+0x1018] ;  /* 0x0010180001077983 */ /* 0x000f240000100800 */
[----:B------:R-:W4:Y:S02]  /*14130*/  LDL R6, [R1+0x1054] ;  /* 0x0010540001067983 */ /* 0x000f240000100800 */
[----:B------:R-:W4:Y:S01]  /*14140*/  LDL R12, [R1+0x1020] ;  /* 0x00102000010c7983 */ /* 0x000f220000100800 */
[----:B------:R-:W4:Y:S01]  /*14150*/  LDL R10, [R1+0x1060] ;  /* 0x00106000010a7983 */ /* 0x000f220000100800 */
[----:B------:R-:W-:-:S03]  /*14160*/  PRMT R16, RZ, 0x7610, R16 ;  /* 0x00007610ff107816 */ /* 0x000fc60000000010 */
[----:B---3--:R-:W-:Y:S01]  /*14170*/  STL [R1+0x2170], R18 ;  /* 0x0021701201007387 */ /* 0x008fe20000100800 */
[----:B------:R-:W3:Y:S02]  /*14180*/  LDL R9, [R1+0x1028] ;  /* 0x0010280001097983 */ /* 0x000ee40000100800 */
[----:B------:R-:W3:Y:S01]  /*14190*/  LDL R8, [R1+0x1068] ;  /* 0x0010680001087983 */ /* 0x000ee20000100800 */
[----:B------:R-:W-:Y:S02]  /*141a0*/  PRMT R2, RZ, 0x7610, R2 ;  /* 0x00007610ff027816 */ /* 0x000fe40000000002 */
[----:B------:R-:W-:Y:S01]  /*141b0*/  PRMT R3, RZ, 0x7610, R3 ;  /* 0x00007610ff037816 */ /* 0x000fe20000000003 */
[----:B--2---:R4:W2:Y:S02]  /*141c0*/  @!P0 LDG.E.U16 R16, [R4.64] ;  /* 0x0000000604108981 */ /* 0x0048a4000c1e1500 */
[----:B----4-:R-:W-:Y:S02]  /*141d0*/  @!P0 IMAD.MOV.U32 R5, RZ, RZ, R11 ;  /* 0x000000ffff058224 */ /* 0x010fe400078e000b */
[----:B------:R-:W-:-:S05]  /*141e0*/  @!P0 IMAD.MOV.U32 R4, RZ, RZ, R0 ;  /* 0x000000ffff048224 */ /* 0x000fca00078e0000 */
[----:B------:R0:W4:Y:S04]  /*141f0*/  @!P0 LDG.E.U16 R2, [R4.64] ;  /* 0x0000000604028981 */ /* 0x000128000c1e1500 */
[----:B------:R1:W4:Y:S01]  /*14200*/  @!P0 LDG.E.U16 R3, [R6.64] ;  /* 0x0000000606038981 */ /* 0x000322000c1e1500 */
[----:B0-----:R-:W-:Y:S02]  /*14210*/  PRMT R4, RZ, 0x7610, R4 ;  /* 0x00007610ff047816 */ /* 0x001fe40000000004 */
[----:B------:R-:W-:Y:S01]  /*14220*/  PRMT R5, RZ, 0x7610, R5 ;  /* 0x00007610ff057816 */ /* 0x000fe20000000005 */
[----:B-1----:R-:W-:Y:S02]  /*14230*/  @!P0 IMAD.MOV.U32 R6, RZ, RZ, R10 ;  /* 0x000000ffff068224 */ /* 0x002fe400078e000a */
[----:B------:R-:W-:-:S05]  /*14240*/  @!P0 IMAD.MOV.U32 R7, RZ, RZ, R12 ;  /* 0x000000ffff078224 */ /* 0x000fca00078e000c */
[----:B------:R-:W4:Y:S04]  /*14250*/  @!P0 LDG.E.U16 R4, [R6.64] ;  /* 0x0000000606048981 */ /* 0x000f28000c1e1500 */
[----:B---3--:R-:W3:Y:S04]  /*14260*/  @!P0 LDG.E.U16 R5, [R8.64] ;  /* 0x0000000608058981 */ /* 0x008ee8000c1e1500 */
[----:B--2---:R-:W-:Y:S01]  /*14270*/  STL [R1+0x2174], R16 ;  /* 0x0021741001007387 */ /* 0x004fe20000100800 */
[----:B------:R-:W2:Y:S02]  /*14280*/  LDL R11, [R1+0x1030] ;  /* 0x00103000010b7983 */ /* 0x000ea40000100800 */
[----:B------:R-:W2:Y:S01]  /*14290*/  LDL R0, [R1+0x1070] ;  /* 0x0010700001007983 */ /* 0x000ea20000100800 */
[----:B----4-:R0:W-:Y:S04]  /*142a0*/  STL [R1+0x2178], R2 ;  /* 0x0021780201007387 */ /* 0x0101e80000100800 */
[----:B------:R-:W-:Y:S01]  /*142b0*/  STL [R1+0x217c], R3 ;  /* 0x00217c0301007387 */ /* 0x000fe20000100800 */
[----:B------:R-:W4:Y:S03]  /*142c0*/  LDL R10, [R1+0x1038] ;  /* 0x00103800010a7983 */ /* 0x000f260000100800 */
[----:B0-----:R-:W4:Y:S04]  /*142d0*/  LDL R2, [R1+0x1078] ;  /* 0x0010780001027983 */ /* 0x001f280000100800 */
[----:B------:R0:W-:Y:S01]  /*142e0*/  STL [R1+0x2180], R4 ;  /* 0x0021800401007387 */ /* 0x0001e20000100800 */
[----:B------:R-:W4:Y:S03]  /*142f0*/  LDL R14, [R1+0x1040] ;  /* 0x00104000010e7983 */ /* 0x000f260000100800 */
[----:B0-----:R-:W4:Y:S04]  /*14300*/  LDL R4, [R1+0x1080] ;  /* 0x0010800001047983 */ /* 0x001f280000100800 */
[----:B---3--:R-:W-:Y:S01]  /*14310*/  STL [R1+0x2184], R5 ;  /* 0x0021840501007387 */ /* 0x008fe20000100800 */
[----:B------:R-:W3:Y:S02]  /*14320*/  LDL R13, [R1+0x1064] ;  /* 0x00106400010d7983 */ /* 0x000ee40000100800 */
[----:B------:R-:W3:Y:S01]  /*14330*/  LDL R12, [R1+0x10a0] ;  /* 0x0010a000010c7983 */ /* 0x000ee20000100800 */
[----:B------:R-:W-:-:S02]  /*14340*/  PRMT R6, RZ, 0x7610, R6 ;  /* 0x00007610ff067816 */ /* 0x000fc40000000006 */
[----:B------:R-:W-:Y:S01]  /*14350*/  PRMT R7, RZ, 0x7610, R7 ;  /* 0x00007610ff077816 */ /* 0x000fe20000000007 */
[----:B------:R-:W3:Y:S01]  /*14360*/  LDL R3, [R1+0x1084] ;  /* 0x0010840001037983 */ /* 0x000ee20000100800 */
[----:B--2---:R-:W-:Y:S02]  /*14370*/  @!P0 IMAD.MOV.U32 R9, RZ, RZ, R11 ;  /* 0x000000ffff098224 */ /* 0x004fe400078e000b */
[----:B------:R-:W-:Y:S02]  /*14380*/  @!P0 IMAD.MOV.U32 R8, RZ, RZ, R0 ;  /* 0x000000ffff088224 */ /* 0x000fe400078e0000 */
[----:B------:R-:W2:Y:S04]  /*14390*/  LDL R0, [R1+0x10b0] ;  /* 0x0010b00001007983 */ /* 0x000ea80000100800 */
[----:B------:R0:W2:Y:S01]  /*143a0*/  @!P0 LDG.E.U16 R6, [R8.64] ;  /* 0x0000000608068981 */ /* 0x0000a2000c1e1500 */
[----:B----4-:R-:W-:-:S02]  /*143b0*/  @!P0 IMAD.MOV.U32 R11, RZ, RZ, R10 ;  /* 0x000000ffff0b8224 */ /* 0x010fc400078e000a */
[----:B------:R-:W-:-:S05]  /*143c0*/  @!P0 IMAD.MOV.U32 R10, RZ, RZ, R2 ;  /* 0x000000ffff0a8224 */ /* 0x000fca00078e0002 */
[----:B------:R1:W4:Y:S01]  /*143d0*/  @!P0 LDG.E.U16 R7, [R10.64] ;  /* 0x000000060a078981 */ /* 0x000322000c1e1500 */
[----:B0-----:R-:W-:Y:S02]  /*143e0*/  PRMT R8, RZ, 0x7610, R8 ;  /* 0x00007610ff087816 */ /* 0x001fe40000000008 */
[----:B------:R-:W-:Y:S01]  /*143f0*/  PRMT R9, RZ, 0x7610, R9 ;  /* 0x00007610ff097816 */ /* 0x000fe20000000009 */
[----:B-1----:R-:W-:Y:S02]  /*14400*/  @!P0 IMAD.MOV.U32 R11, RZ, RZ, R14 ;  /* 0x000000ffff0b8224 */ /* 0x002fe400078e000e */
[----:B------:R-:W-:-:S05]  /*14410*/  @!P0 IMAD.MOV.U32 R10, RZ, RZ, R4 ;  /* 0x000000ffff0a8224 */ /* 0x000fca00078e0004 */
[----:B------:R0:W4:Y:S04]  /*14420*/  @!P0 LDG.E.U16 R8, [R10.64] ;  /* 0x000000060a088981 */ /* 0x000128000c1e1500 */
[----:B---3--:R1:W3:Y:S04]  /*14430*/  @!P0 LDG.E.U16 R9, [R12.64] ;  /* 0x000000060c098981 */ /* 0x0082e8000c1e1500 */
[----:B--2---:R2:W-:Y:S01]  /*14440*/  STL [R1+0x2188], R6 ;  /* 0x0021880601007387 */ /* 0x0045e20000100800 */
[----:B------:R-:W3:Y:S03]  /*14450*/  LDL R2, [R1+0x1088] ;  /* 0x0010880001027983 */ /* 0x000ee60000100800 */
[----:B--2---:R-:W2:Y:S04]  /*14460*/  LDL R6, [R1+0x1048] ;  /* 0x0010480001067983 */ /* 0x004ea80000100800 */
[----:B----4-:R-:W-:Y:S01]  /*14470*/  STL [R1+0x218c], R7 ;  /* 0x00218c0701007387 */ /* 0x010fe20000100800 */
[----:B------:R-:W4:Y:S02]  /*14480*/  LDL R5, [R1+0x106c] ;  /* 0x00106c0001057983 */ /* 0x000f240000100800 */
[----:B------:R-:W4:Y:S01]  /*14490*/  LDL R4, [R1+0x10bc] ;  /* 0x0010bc0001047983 */ /* 0x000f220000100800 */
[----:B0-----:R-:W-:Y:S01]  /*144a0*/  PRMT R10, RZ, 0x7610, R10 ;  /* 0x00007610ff0a7816 */ /* 0x001fe2000000000a */
[----:B-1----:R-:W-:-:S02]  /*144b0*/  @!P0 IMAD.MOV.U32 R12, RZ, RZ, R0 ;  /* 0x000000ffff0c8224 */ /* 0x002fc400078e0000 */
[----:B------:R-:W-:-:S05]  /*144c0*/  @!P0 IMAD.MOV.U32 R13, RZ, RZ, R3 ;  /* 0x000000ffff0d8224 */ /* 0x000fca00078e0003 */
[----:B------:R0:W4:Y:S04]  /*144d0*/  @!P0 LDG.E.U16 R10, [R12.64] ;  /* 0x000000060c0a8981 */ /* 0x000128000c1e1500 */
[----:B------:R-:W-:Y:S04]  /*144e0*/  STL [R1+0x2190], R8 ;  /* 0x0021900801007387 */ /* 0x000fe80000100800 */
[----:B---3--:R-:W-:Y:S01]  /*144f0*/  STL [R1+0x2194], R9 ;  /* 0x0021940901007387 */ /* 0x008fe20000100800 */
[----:B------:R-:W3:Y:S02]  /*14500*/  LDL R3, [R1+0x108c] ;  /* 0x00108c0001037983 */ /* 0x000ee40000100800 */
[----:B------:R-:W3:Y:S01]  /*14510*/  LDL R0, [R1+0x10ac] ;  /* 0x0010ac0001007983 */ /* 0x000ee20000100800 */
[----:B------:R-:W-:Y:S01]  /*14520*/  PRMT R11, RZ, 0x7610, R11 ;  /* 0x00007610ff0b7816 */ /* 0x000fe2000000000b */
[----:B------:R-:W-:-:S02]  /*14530*/  @!P0 IMAD.MOV.U32 R14, RZ, RZ, R2 ;  /* 0x000000ffff0e8224 */ /* 0x000fc400078e0002 */
[----:B--2---:R-:W-:-:S05]  /*14540*/  @!P0 IMAD.MOV.U32 R15, RZ, RZ, R6 ;  /* 0x000000ffff0f8224 */ /* 0x004fca00078e0006 */
[----:B------:R4:W2:Y:S01]  /*14550*/  @!P0 LDG.E.U16 R11, [R14.64] ;  /* 0x000000060e0b8981 */ /* 0x0008a2000c1e1500 */
[----:B0-----:R-:W-:Y:S01]  /*14560*/  PRMT R12, RZ, 0x7610, R12 ;  /* 0x00007610ff0c7816 */ /* 0x001fe2000000000c */
[----:B----4-:R-:W-:Y:S02]  /*14570*/  @!P0 IMAD.MOV.U32 R15, RZ, RZ, R5 ;  /* 0x000000ffff0f8224 */ /* 0x010fe400078e0005 */
[----:B------:R-:W-:-:S05]  /*14580*/  @!P0 IMAD.MOV.U32 R14, RZ, RZ, R4 ;  /* 0x000000ffff0e8224 */ /* 0x000fca00078e0004 */
[----:B------:R3:W4:Y:S01]  /*14590*/  @!P0 LDG.E.U16 R12, [R14.64] ;  /* 0x000000060e0c8981 */ /* 0x000722000c1e1500 */
[----:B------:R-:W-:-:S03]  /*145a0*/  PRMT R13, RZ, 0x7610, R13 ;  /* 0x00007610ff0d7816 */ /* 0x000fc6000000000d */
[----:B------:R0:W-:Y:S01]  /*145b0*/  STL [R1+0x2198], R10 ;  /* 0x0021980a01007387 */ /* 0x0001e20000100800 */
[----:B------:R-:W4:Y:S02]  /*145c0*/  LDL R2, [R1+0x1090] ;  /* 0x0010900001027983 */ /* 0x000f240000100800 */
[----:B------:R-:W4:Y:S02]  /*145d0*/  LDL R16, [R1+0x1050] ;  /* 0x0010500001107983 */ /* 0x000f240000100800 */
[----:B---3--:R-:W-:Y:S02]  /*145e0*/  @!P0 IMAD.MOV.U32 R15, RZ, RZ, R3 ;  /* 0x000000ffff0f8224 */ /* 0x008fe400078e0003 */
[----:B------:R-:W-:-:S05]  /*145f0*/  @!P0 IMAD.MOV.U32 R14, RZ, RZ, R0 ;  /* 0x000000ffff0e8224 */ /* 0x000fca00078e0000 */
[----:B------:R1:W3:Y:S04]  /*14600*/  @!P0 LDG.E.U16 R13, [R14.64] ;  /* 0x000000060e0d8981 */ /* 0x0002e8000c1e1500 */
[----:B--2---:R-:W-:Y:S01]  /*14610*/  STL [R1+0x219c], R11 ;  /* 0x00219c0b01007387 */ /* 0x004fe20000100800 */
[----:B0-----:R-:W2:Y:S02]  /*14620*/  LDL R10, [R1+0x1074] ;  /* 0x00107400010a7983 */ /* 0x001ea40000100800 */
[----:B------:R-:W2:Y:S02]  /*14630*/  LDL R9, [R1+0x10b8] ;  /* 0x0010b80001097983 */ /* 0x000ea40000100800 */
[----:B------:R-:W2:Y:S01]  /*14640*/  LDL R8, [R1+0x1094] ;  /* 0x0010940001087983 */ /* 0x000ea20000100800 */
[----:B------:R-:W2:Y:S04]  /*14650*/  LDL R7, [R1+0x10a8] ;  /* 0x0010a80001077983 */ /* 0x000ea80000100800 */
[----:B----4-:R-:W-:Y:S01]  /*14660*/  STL [R1+0x21a0], R12 ;  /* 0x0021a00c01007387 */ /* 0x010fe20000100800 */
[----:B------:R-:W4:Y:S02]  /*14670*/  LDL R6, [R1+0x105c] ;  /* 0x00105c0001067983 */ /* 0x000f240000100800 */
[----:B------:R-:W4:Y:S02]  /*14680*/  LDL R5, [R1+0x1098] ;  /* 0x0010980001057983 */ /* 0x000f240000100800 */
[----:B------:R-:W4:Y:S01]  /*14690*/  LDL R4, [R1+0x107c] ;  /* 0x00107c0001047983 */ /* 0x000f220000100800 */
[----:B------:R-:W4:Y:S04]  /*146a0*/  LDL R3, [R1+0x10b4] ;  /* 0x0010b40001037983 */ /* 0x000f280000100800 */
[----:B------:R-:W4:Y:S01]  /*146b0*/  LDL R0, [R1+0x10a4] ;  /* 0x0010a40001007983 */ /* 0x000f220000100800 */
[----:B-1----:R-:W-:-:S03]  /*146c0*/  @!P0 IMAD.MOV.U32 R14, RZ, RZ, R2 ;  /* 0x000000ffff0e8224 */ /* 0x002fc600078e0002 */
[----:B---3--:R-:W-:Y:S01]  /*146d0*/  STL [R1+0x21a4], R13 ;  /* 0x0021a40d01007387 */ /* 0x008fe20000100800 */
[----:B------:R-:W3:Y:S01]  /*146e0*/  LDL R2, [R1+0x109c] ;  /* 0x00109c0001027983 */ /* 0x000ee20000100800 */
[----:B------:R-:W-:Y:S01]  /*146f0*/  PRMT R17, RZ, 0x7610, R17 ;  /* 0x00007610ff117816 */ /* 0x000fe20000000011 */
[----:B------:R-:W-:Y:S01]  /*14700*/  @!P0 IMAD.MOV.U32 R15, RZ, RZ, R16 ;  /* 0x000000ffff0f8224 */ /* 0x000fe200078e0010 */
[----:B------:R-:W-:-:S04]  /*14710*/  PRMT R19, RZ, 0x7610, R19 ;  /* 0x00007610ff137816 */ /* 0x000fc80000000013 */
[----:B------:R2:W3:Y:S01]  /*14720*/  @!P0 LDG.E.U16 R17, [R14.64] ;  /* 0x000000060e118981 */ /* 0x0004e2000c1e1500 */
[----:B------:R-:W-:Y:S02]  /*14730*/  PRMT R21, RZ, 0x7610, R21 ;  /* 0x00007610ff157816 */ /* 0x000fe40000000015 */
[----:B------:R-:W-:Y:S01]  /*14740*/  PRMT R23, RZ, 0x7610, R23 ;  /* 0x00007610ff177816 */ /* 0x000fe20000000017 */
[----:B--2---:R-:W-:Y:S02]  /*14750*/  @!P0 IMAD.MOV.U32 R15, RZ, RZ, R10 ;  /* 0x000000ffff0f8224 */ /* 0x004fe400078e000a */
[----:B------:R-:W-:-:S05]  /*14760*/  @!P0 IMAD.MOV.U32 R14, RZ, RZ, R9 ;  /* 0x000000ffff0e8224 */ /* 0x000fca00078e0009 */
[----:B------:R0:W2:Y:S02]  /*14770*/  @!P0 LDG.E.U16 R19, [R14.64] ;  /* 0x000000060e138981 */ /* 0x0000a4000c1e1500 */
[----:B0-----:R-:W-:Y:S02]  /*14780*/  @!P0 IMAD.MOV.U32 R14, RZ, RZ, R7 ;  /* 0x000000ffff0e8224 */ /* 0x001fe400078e0007 */
[----:B------:R-:W-:-:S05]  /*14790*/  @!P0 IMAD.MOV.U32 R15, RZ, RZ, R8 ;  /* 0x000000ffff0f8224 */ /* 0x000fca00078e0008 */
[----:B------:R4:W2:Y:S01]  /*147a0*/  @!P0 LDG.E.U16 R21, [R14.64] ;  /* 0x000000060e158981 */ /* 0x0008a2000c1e1500 */
[----:B------:R-:W-:Y:S01]  /*147b0*/  PRMT R24, RZ, 0x7610, R24 ;  /* 0x00007610ff187816 */ /* 0x000fe20000000018 */
[----:B----4-:R-:W-:Y:S02]  /*147c0*/  @!P0 IMAD.MOV.U32 R14, RZ, RZ, R5 ;  /* 0x000000ffff0e8224 */ /* 0x010fe400078e0005 */
[----:B------:R-:W-:-:S05]  /*147d0*/  @!P0 IMAD.MOV.U32 R15, RZ, RZ, R6 ;  /* 0x000000ffff0f8224 */ /* 0x000fca00078e0006 */
[----:B------:R0:W4:Y:S02]  /*147e0*/  @!P0 LDG.E.U16 R23, [R14.64] ;  /* 0x000000060e178981 */ /* 0x000124000c1e1500 */
[----:B0-----:R-:W-:Y:S02]  /*147f0*/  @!P0 IMAD.MOV.U32 R14, RZ, RZ, R3 ;  /* 0x000000ffff0e8224 */ /* 0x001fe400078e0003 */
[----:B------:R-:W-:-:S05]  /*14800*/  @!P0 IMAD.MOV.U32 R15, RZ, RZ, R4 ;  /* 0x000000ffff0f8224 */ /* 0x000fca00078e0004 */
[----:B------:R0:W4:Y:S01]  /*14810*/  @!P0 LDG.E.U16 R24, [R14.64] ;  /* 0x000000060e188981 */ /* 0x000122000c1e1500 */
[----:B------:R-:W-:Y:S01]  /*14820*/  PRMT R25, RZ, 0x7610, R25 ;  /* 0x00007610ff197816 */ /* 0x000fe20000000019 */
[----:B0-----:R-:W-:Y:S02]  /*14830*/  @!P0 IMAD.MOV.U32 R14, RZ, RZ, R0 ;  /* 0x000000ffff0e8224 */ /* 0x001fe400078e0000 */
[----:B---3--:R-:W-:-:S05]  /*14840*/  @!P0 IMAD.MOV.U32 R15, RZ, RZ, R2 ;  /* 0x000000ffff0f8224 */ /* 0x008fca00078e0002 */
[----:B------:R0:W3:Y:S04]  /*14850*/  @!P0 LDG.E.U16 R25, [R14.64] ;  /* 0x000000060e198981 */ /* 0x0000e8000c1e1500 */
[----:B------:R-:W1:Y:S04]  /*14860*/  S2R R0, SR_TID.X ;  /* 0x0000000000007919 */ /* 0x000e680000002100 */
[----:B------:R-:W-:Y:S04]  /*14870*/  STL [R1+0x21a8], R17 ;  /* 0x0021a81101007387 */ /* 0x000fe80000100800 */
[----:B--2---:R-:W-:Y:S04]  /*14880*/  STL [R1+0x21ac], R19 ;  /* 0x0021ac1301007387 */ /* 0x004fe80000100800 */
[----:B------:R-:W-:Y:S04]  /*14890*/  STL [R1+0x21b0], R21 ;  /* 0x0021b01501007387 */ /* 0x000fe80000100800 */
[----:B----4-:R-:W-:Y:S04]  /*148a0*/  STL [R1+0x21b4], R23 ;  /* 0x0021b41701007387 */ /* 0x010fe80000100800 */
[----:B------:R2:W-:Y:S04]  /*148b0*/  STL [R1+0x21b8], R24 ;  /* 0x0021b81801007387 */ /* 0x0005e80000100800 */
[----:B--2---:R-:W2:Y:S01]  /*148c0*/  LDL.LU R24, [R1+0x3ac] ;  /* 0x0003ac0001187983 */ /* 0x004ea20000300800 */
[----:B------:R-:W4:Y:S02]  /*148d0*/  LDL.LU R23, [R1+0x2f4] ;  /* 0x0002f40001177983 */ /* 0x000f240000300800 */
        /* <DEDUP_REMOVED lines=15> */
[----:B-1----:R-:W-:Y:S01]  /*149d0*/  LOP3.LUT R0, R0, 0x7f, RZ, 0xc0, !PT ;  /* 0x0000007f00007812 */ /* 0x002fe200078ec0ff */
[----:B------:R-:W2:Y:S02]  /*149e0*/  LDL.LU R3, [R1+0x70] ;  /* 0x0000700001037983 */ /* 0x000ea40000300800 */
[----:B------:R-:W2:Y:S01]  /*149f0*/  LDL.LU R2, [R1+0x48] ;  /* 0x0000480001027983 */ /* 0x000ea20000300800 */
[----:B------:R-:W2:Y:S01]  /*14a00*/  LDL.LU R16, [R1+0x40] ;  /* 0x0000400001107983 */ /* 0x000ea20000300800 */
[----:B------:R-:W2:Y:S02]  /*14a10*/  LDL.LU R20, [R1+0x38] ;  /* 0x0000380001147983 */ /* 0x000ea40000300800 */
[----:B------:R-:W2:Y:S02]  /*14a20*/  LDL.LU R22, [R1+0x7cc] ;  /* 0x0007cc0001167983 */ /* 0x000ea40000300800 */
[----:B------:R-:W-:Y:S01]  /*14a30*/  IMAD.SHL.U32 R27, R0, 0x2, RZ ;  /* 0x00000002001b7824 */ /* 0x000fe200078e00ff */
[----:B------:R-:W2:Y:S01]  /*14a40*/  LDL.LU R26, [R1+0x7c8] ;  /* 0x0007c800011a7983 */ /* 0x000ea20000300800 */
[----:B------:R-:W2:Y:S02]  /*14a50*/  LDL.LU R0, [R1+0x7c4] ;  /* 0x0007c40001007983 */ /* 0x000ea40000300800 */
[----:B0-----:R-:W2:Y:S02]  /*14a60*/  LDL.LU R14, [R1+0x3bc] ;  /* 0x0003bc00010e7983 */ /* 0x001ea40000300800 */
[----:B------:R-:W2:Y:S01]  /*14a70*/  LDL.LU R15, [R1+0x3b4] ;  /* 0x0003b400010f7983 */ /* 0x000ea20000300800 */
[----:B---3--:R0:W-:Y:S04]  /*14a80*/  STL [R1+0x21bc], R25 ;  /* 0x0021bc1901007387 */ /* 0x0081e80000100800 */
[----:B0-----:R-:W3:Y:S01]  /*14a90*/  LDL.LU R25, [R1+0x3c4] ;  /* 0x0003c40001197983 */ /* 0x001ee20000300800 */
[----:B------:R-:W-:-:S05]  /*14aa0*/  LOP3.LUT R18, R27, 0x60, RZ, 0x3c, !PT ;  /* 0x000000601b127812 */ /* 0x000fca00078e3cff */
[----:B---3--:R-:W-:Y:S01]  /*14ab0*/  STS.U16 [R18+0x5800], R25 ;  /* 0x0058001912007388 */ /* 0x008fe20000000400 */
[----:B--2---:R-:W-:Y:S02]  /*14ac0*/  STS.U16 [R18+0x5900], R14 ;  /* 0x0059000e12007388 */ /* 0x004fe40000000400 */
[----:B------:R-:W-:Y:S02]  /*14ad0*/  STS.U16 [R18+0x5a00], R15 ;  /* 0x005a000f12007388 */ /* 0x000fe40000000400 */
[----:B------:R-:W-:Y:S01]  /*14ae0*/  STS.U16 [R18+0x5b00], R24 ;  /* 0x005b001812007388 */ /* 0x000fe20000000400 */
[----:B----4-:R-:W-:Y:S01]  /*14af0*/  STS.U16 [R18+0x7800], R23 ;  /* 0x0078001712007388 */ /* 0x010fe20000000400 */
[----:B------:R-:W-:Y:S02]  /*14b00*/  STS.U16 [R18+0x7900], R21 ;  /* 0x0079001512007388 */ /* 0x000fe40000000400 */
[----:B------:R-:W-:Y:S02]  /*14b10*/  STS.U16 [R18+0x7a00], R19 ;  /* 0x007a001312007388 */ /* 0x000fe40000000400 */
[----:B------:R-:W-:Y:S01]  /*14b20*/  STS.U16 [R18+0x7b00], R17 ;  /* 0x007b001112007388 */ /* 0x000fe20000000400 */
[----:B------:R-:W-:Y:S01]  /*14b30*/  STS.U16 [R18+0x9800], R13 ;  /* 0x0098000d12007388 */ /* 0x000fe20000000400 */
[----:B------:R-:W-:Y:S02]  /*14b40*/  STS.U16 [R18+0x9900], R12 ;  /* 0x0099000c12007388 */ /* 0x000fe40000000400 */
[----:B------:R-:W-:Y:S02]  /*14b50*/  STS.U16 [R18+0x9a00], R11 ;  /* 0x009a000b12007388 */ /* 0x000fe40000000400 */
[----:B------:R-:W-:Y:S01]  /*14b60*/  STS.U16 [R18+0x9b00], R10 ;  /* 0x009b000a12007388 */ /* 0x000fe20000000400 */
[----:B------:R0:W-:Y:S01]  /*14b70*/  STS.U16 [R18+0xb800], R28 ;  /* 0x00b8001c12007388 */ /* 0x0001e20000000400 */
[----:B------:R-:W-:Y:S02]  /*14b80*/  STS.U16 [R18+0xb900], R9 ;  /* 0x00b9000912007388 */ /* 0x000fe40000000400 */
[----:B------:R1:W-:Y:S01]  /*14b90*/  STS.U16 [R18+0xba00], R29 ;  /* 0x00ba001d12007388 */ /* 0x0003e20000000400 */
[----:B0-----:R-:W2:Y:S01]  /*14ba0*/  LDL.LU R28, [R1+0x7c0] ;  /* 0x0007c000011c7983 */ /* 0x001ea20000300800 */
[----:B-1----:R-:W3:Y:S02]  /*14bb0*/  LDL.LU R29, [R1+0x788] ;  /* 0x00078800011d7983 */ /* 0x002ee40000300800 */
[----:B------:R-:W4:Y:S02]  /*14bc0*/  LDL.LU R25, [R1+0x444] ;  /* 0x0004440001197983 */ /* 0x000f240000300800 */
[----:B------:R-:W-:Y:S01]  /*14bd0*/  STS.U16 [R18+0xbb00], R8 ;  /* 0x00bb000812007388 */ /* 0x000fe20000000400 */
[----:B------:R-:W-:Y:S01]  /*14be0*/  STS.U16 [R18+0xd800], R7 ;  /* 0x00d8000712007388 */ /* 0x000fe20000000400 */
[----:B------:R-:W-:Y:S02]  /*14bf0*/  STS.U16 [R18+0xd900], R6 ;  /* 0x00d9000612007388 */ /* 0x000fe40000000400 */
[----:B------:R-:W-:Y:S02]  /*14c00*/  STS.U16 [R18+0xda00], R5 ;  /* 0x00da000512007388 */ /* 0x000fe40000000400 */
[----:B------:R-:W-:Y:S01]  /*14c10*/  STS.U16 [R18+0xdb00], R4 ;  /* 0x00db000412007388 */ /* 0x000fe20000000400 */
[----:B------:R-:W-:Y:S01]  /*14c20*/  LOP3.LUT R27, R27, 0x70, RZ, 0x3c, !PT ;  /* 0x000000701b1b7812 */ /* 0x000fe200078e3cff */
[----:B------:R-:W-:Y:S01]  /*14c30*/  STS.U16 [R18+0xf800], R3 ;  /* 0x00f8000312007388 */ /* 0x000fe20000000400 */
[----:B------:R-:W-:Y:S02]  /*14c40*/  STS.U16 [R18+0xf900], R2 ;  /* 0x00f9000212007388 */ /* 0x000fe40000000400 */
[----:B------:R-:W-:Y:S02]  /*14c50*/  STS.U16 [R18+0xfa00], R16 ;  /* 0x00fa001012007388 */ /* 0x000fe40000000400 */
[----:B------:R-:W-:Y:S01]  /*14c60*/  STS.U16 [R18+0xfb00], R20 ;  /* 0x00fb001412007388 */ /* 0x000fe20000000400 */
[----:B------:R-:W-:Y:S01]  /*14c70*/  STS.U16 [R27+0x1c00], R22 ;  /* 0x001c00161b007388 */ /* 0x000fe20000000400 */
[----:B------:R-:W-:Y:S02]  /*14c80*/  STS.U16 [R27+0x1d00], R26 ;  /* 0x001d001a1b007388 */ /* 0x000fe40000000400 */
[----:B------:R-:W-:Y:S01]  /*14c90*/  STS.U16 [R27+0x1e00], R0 ;  /* 0x001e00001b007388 */ /* 0x000fe20000000400 */
[----:B----4-:R0:W-:Y:S04]  /*14ca0*/  STL [R1+0x21c0], R25 ;  /* 0x0021c01901007387 */ /* 0x0101e80000100800 */
        /* <DEDUP_REMOVED lines=24> */
[----:B--2---:R0:W-:Y:S04]  /*14e30*/  STS.U16 [R27+0x1f00], R28 ;  /* 0x001f001c1b007388 */ /* 0x0041e80000000400 */
[----:B------:R-:W2:Y:S01]  /*14e40*/  LDL.LU R26, [R1+0x20] ;  /* 0x00002000011a7983 */ /* 0x000ea20000300800 */
[----:B---3--:R1:W-:Y:S03]  /*14e50*/  STS.U16 [R27+0x3c00], R29 ;  /* 0x003c001d1b007388 */ /* 0x0083e60000000400 */
[----:B0-----:R-:W2:Y:S01]  /*14e60*/  LDL.LU R28, [R1+0x18] ;  /* 0x00001800011c7983 */ /* 0x001ea20000300800 */
[----:B-1----:R-:W2:Y:S02]  /*14e70*/  LDL.LU R29, [R1+0x14] ;  /* 0x00001400011d7983 */ /* 0x002ea40000300800 */
[----:B------:R-:W2:Y:S01]  /*14e80*/  LDL.LU R15, [R1+0x4] ;  /* 0x00000400010f7983 */ /* 0x000ea20000300800 */
[----:B----4-:R0:W-:Y:S04]  /*14e90*/  STS.U16 [R27+0x3d00], R25 ;  /* 0x003d00191b007388 */ /* 0x0101e80000000400 */
[----:B0-----:R-:W4:Y:S04]  /*14ea0*/  LDL.LU R25, [R1+0x21c0] ;  /* 0x0021c00001197983 */ /* 0x001f280000300800 */
[----:B----4-:R0:W-:Y:S01]  /*14eb0*/  STS.U16 [R27+0x3e00], R25 ;  /* 0x003e00191b007388 */ /* 0x0101e20000000400 */
[----:B------:R1:W-:Y:S02]  /*14ec0*/  STS.U16 [R27+0x3f00], R24 ;  /* 0x003f00181b007388 */ /* 0x0003e40000000400 */
[----:B------:R4:W-:Y:S02]  /*14ed0*/  STS.U16 [R27+0x5c00], R23 ;  /* 0x005c00171b007388 */ /* 0x0009e40000000400 */
[----:B------:R2:W-:Y:S01]  /*14ee0*/  STS.U16 [R27+0x5d00], R21 ;  /* 0x005d00151b007388 */ /* 0x0005e20000000400 */
[----:B------:R2:W-:Y:S01]  /*14ef0*/  STS.U16 [R27+0x5e00], R19 ;  /* 0x005e00131b007388 */ /* 0x0005e20000000400 */
[----:B------:R2:W-:Y:S03]  /*14f00*/  STS.U16 [R27+0x5f00], R17 ;  /* 0x005f00111b007388 */ /* 0x0005e60000000400 */
[----:B0-----:R-:W3:Y:S01]  /*14f10*/  LDL.LU R25, [R1+0x21bc] ;  /* 0x0021bc0001197983 */ /* 0x001ee20000300800 */
[----:B-1----:R-:W3:Y:S02]  /*14f20*/  LDL.LU R24, [R1+0x21b8] ;  /* 0x0021b80001187983 */ /* 0x002ee40000300800 */
[----:B----4-:R-:W4:Y:S02]  /*14f30*/  LDL.LU R23, [R1+0x21b4] ;  /* 0x0021b40001177983 */ /* 0x010f240000300800 */
[----:B--2---:R-:W2:Y:S01]  /*14f40*/  LDL.LU R21, [R1+0x21b0] ;  /* 0x0021b00001157983 */ /* 0x004ea20000300800 */
[----:B------:R-:W2:Y:S01]  /*14f50*/  LDL.LU R19, [R1+0x21ac] ;  /* 0x0021ac0001137983 */ /* 0x000ea20000300800 */
[----:B------:R-:W2:Y:S03]  /*14f60*/  LDL.LU R17, [R1+0x21a8] ;  /* 0x0021a80001117983 */ /* 0x000ea60000300800 */
[----:B------:R0:W-:Y:S01]  /*14f70*/  STS.U16 [R27+0x7c00], R13 ;  /* 0x007c000d1b007388 */ /* 0x0001e20000000400 */
[----:B------:R1:W-:Y:S02]  /*14f80*/  STS.U16 [R27+0x7d00], R12 ;  /* 0x007d000c1b007388 */ /* 0x0003e40000000400 */
[----:B------:R1:W-:Y:S02]  /*14f90*/  STS.U16 [R27+0x7e00], R11 ;  /* 0x007e000b1b007388 */ /* 0x0003e40000000400 */
[----:B------:R1:W-:Y:S01]  /*14fa0*/  STS.U16 [R27+0x7f00], R10 ;  /* 0x007f000a1b007388 */ /* 0x0003e20000000400 */
[----:B------:R1:W-:Y:S01]  /*14fb0*/  STS.U16 [R27+0x9c00], R9 ;  /* 0x009c00091b007388 */ /* 0x0003e20000000400 */
[----:B------:R1:W-:Y:S03]  /*14fc0*/  STS.U16 [R27+0x9d00], R0 ;  /* 0x009d00001b007388 */ /* 0x0003e60000000400 */
[----:B0-----:R-:W2:Y:S01]  /*14fd0*/  LDL.LU R13, [R1+0x21a4] ;  /* 0x0021a400010d7983 */ /* 0x001ea20000300800 */
[----:B-1----:R-:W2:Y:S03]  /*14fe0*/  LDL.LU R12, [R1+0x21a0] ;  /* 0x0021a000010c7983 */ /* 0x002ea60000300800 */
[----:B------:R-:W2:Y:S01]  /*14ff0*/  LDL.LU R11, [R1+0x219c] ;  /* 0x00219c00010b7983 */ /* 0x000ea20000300800 */
[----:B------:R-:W2:Y:S03]  /*15000*/  LDL.LU R10, [R1+0x2198] ;  /* 0x00219800010a7983 */ /* 0x000ea60000300800 */
[----:B------:R-:W2:Y:S01]  /*15010*/  LDL.LU R9, [R1+0x2194] ;  /* 0x0021940001097983 */ /* 0x000ea20000300800 */
[----:B------:R-:W2:Y:S03]  /*15020*/  LDL R0, [R1+0x49c] ;  /* 0x00049c0001007983 */ /* 0x000ea60000100800 */
[----:B------:R0:W-:Y:S01]  /*15030*/  STS.U16 [R27+0x9e00], R8 ;  /* 0x009e00081b007388 */ /* 0x0001e20000000400 */
[----:B------:R1:W-:Y:S02]  /*15040*/  STS.U16 [R27+0x9f00], R14 ;  /* 0x009f000e1b007388 */ /* 0x0003e40000000400 */
[----:B------:R1:W-:Y:S02]  /*15050*/  STS.U16 [R27+0xbc00], R7 ;  /* 0x00bc00071b007388 */ /* 0x0003e40000000400 */
[----:B------:R1:W-:Y:S01]  /*15060*/  STS.U16 [R27+0xbd00], R6 ;  /* 0x00bd00061b007388 */ /* 0x0003e20000000400 */
[----:B------:R1:W-:Y:S01]  /*15070*/  STS.U16 [R27+0xbe00], R5 ;  /* 0x00be00051b007388 */ /* 0x0003e20000000400 */
[----:B------:R1:W-:Y:S03]  /*15080*/  STS.U16 [R27+0xbf00], R4 ;  /* 0x00bf00041b007388 */ /* 0x0003e60000000400 */
[----:B0-----:R-:W3:Y:S01]  /*15090*/  LDL.LU R8, [R1+0x2190] ;  /* 0x0021900001087983 */ /* 0x001ee20000300800 */
[----:B-1----:R-:W3:Y:S03]  /*150a0*/  LDL.LU R14, [R1+0xc] ;  /* 0x00000c00010e7983 */ /* 0x002ee60000300800 */
[----:B------:R-:W3:Y:S01]  /*150b0*/  LDL.LU R7, [R1+0x218c] ;  /* 0x00218c0001077983 */ /* 0x000ee20000300800 */
[----:B------:R-:W3:Y:S03]  /*150c0*/  LDL.LU R6, [R1+0x2188] ;  /* 0x0021880001067983 */ /* 0x000ee60000300800 */
[----:B------:R-:W3:Y:S01]  /*150d0*/  LDL.LU R5, [R1+0x2184] ;  /* 0x0021840001057983 */ /* 0x000ee20000300800 */
[----:B------:R-:W3:Y:S03]  /*150e0*/  LDL.LU R4, [R1+0x2180] ;  /* 0x0021800001047983 */ /* 0x000ee60000300800 */
        /* <DEDUP_REMOVED lines=13> */
[----:B------:R1:W-:Y:S03]  /*151c0*/  STS.U16 [R27+0xff00], R28 ;  /* 0x00ff001c1b007388 */ /* 0x0003e60000000400 */
[----:B0-----:R-:W3:Y:S01]  /*151d0*/  LDL.LU R26, [R1+0x2164] ;  /* 0x00216400011a7983 */ /* 0x001ee20000300800 */
[----:B-1----:R-:W3:Y:S02]  /*151e0*/  LDL.LU R27, [R1+0x2160] ;  /* 0x00216000011b7983 */ /* 0x002ee40000300800 */
[----:B------:R-:W4:Y:S01]  /*151f0*/  LDL.LU R28, [R1+0x215c] ;  /* 0x00215c00011c7983 */ /* 0x000f220000300800 */
[----:B--2---:R0:W-:Y:S01]  /*15200*/  STS.U16 [R0+0x10000], R29 ;  /* 0x0100001d00007388 */ /* 0x0041e20000000400 */
[----:B------:R1:W-:Y:S03]  /*15210*/  STS.U16 [R0+0x10400], R15 ;  /* 0x0104000f00007388 */ /* 0x0003e60000000400 */
[----:B0-----:R-:W2:Y:S01]  /*15220*/  LDL.LU R29, [R1+0x2158] ;  /* 0x00215800011d7983 */ /* 0x001ea20000300800 */
[----:B-1----:R-:W2:Y:S03]  /*15230*/  LDL R15, [R1+0x10f0] ;  /* 0x0010f000010f7983 */ /* 0x002ea60000100800 */
[----:B---3--:R0:W-:Y:S01]  /*15240*/  STS.U16 [R0+0x10800], R27 ;  /* 0x0108001b00007388 */ /* 0x0081e20000000400 */
[----:B------:R1:W-:Y:S02]  /*15250*/  STS.U16 [R0+0x10c00], R18 ;  /* 0x010c001200007388 */ /* 0x0003e40000000400 */
[----:B------:R3:W-:Y:S02]  /*15260*/  STS.U16 [R0+0x11000], R4 ;  /* 0x0110000400007388 */ /* 0x0007e40000000400 */
[----:B------:R4:W-:Y:S01]  /*15270*/  STS.U16 [R0+0x11400], R8 ;  /* 0x0114000800007388 */ /* 0x0009e20000000400 */
[----:B0-----:R-:W2:Y:S01]  /*15280*/  LDL.LU R27, [R1+0x8] ;  /* 0x00000800011b7983 */ /* 0x001ea20000300800 */
[----:B-1----:R-:W2:Y:S02]  /*15290*/  LDL R18, [R1+0x10f4] ;  /* 0x0010f40001127983 */ /* 0x002ea40000100800 */
[----:B---3--:R-:W2:Y:S02]  /*152a0*/  LDL.LU R4, [R1+0x10] ;  /* 0x0000100001047983 */ /* 0x008ea40000300800 */
[----:B----4-:R-:W3:Y:S01]  /*152b0*/  LDL.LU R0, [R1+0x2154] ;  /* 0x0021540001007983 */ /* 0x010ee20000300800 */
[----:B------:R-:W4:Y:S04]  /*152c0*/  LDL R8, [R1+0x49c] ;  /* 0x00049c0001087983 */ /* 0x000f280000100800 */
[----:B----4-:R-:W-:Y:S01]  /*152d0*/  STS.U16 [R8+0x11800], R9 ;  /* 0x0118000908007388 */ /* 0x010fe20000000400 */
[----:B------:R-:W-:Y:S02]  /*152e0*/  STS.U16 [R8+0x11c00], R10 ;  /* 0x011c000a08007388 */ /* 0x000fe40000000400 */
[----:B--2---:R-:W-:Y:S02]  /*152f0*/  STS.U16 [R18+0x10100], R4 ;  /* 0x0101000412007388 */ /* 0x004fe40000000400 */
[----:B---3--:R0:W-:Y:S02]  /*15300*/  STS.U16 [R18+0x10500], R0 ;  /* 0x0105000012007388 */ /* 0x0081e40000000400 */
[----:B0-----:R-:W2:Y:S04]  /*15310*/  LDL.LU R0, [R1+0x2150] ;  /* 0x0021500001007983 */ /* 0x001ea80000300800 */
[----:B------:R-:W-:Y:S01]  /*15320*/  STS.U16 [R18+0x10900], R26 ;  /* 0x0109001a12007388 */ /* 0x000fe20000000400 */
[----:B------:R-:W-:Y:S02]  /*15330*/  STS.U16 [R18+0x10d00], R16 ;  /* 0x010d001012007388 */ /* 0x000fe40000000400 */
[----:B------:R-:W-:Y:S02]  /*15340*/  STS.U16 [R18+0x11100], R5 ;  /* 0x0111000512007388 */ /* 0x000fe40000000400 */
[----:B------:R-:W-:Y:S01]  /*15350*/  STS.U16 [R18+0x11500], R11 ;  /* 0x0115000b12007388 */ /* 0x000fe20000000400 */
[----:B------:R-:W-:Y:S01]  /*15360*/  STS.U16 [R18+0x11900], R12 ;  /* 0x0119000c12007388 */ /* 0x000fe20000000400 */
[----:B------:R-:W-:Y:S02]  /*15370*/  STS.U16 [R18+0x11d00], R13 ;  /* 0x011d000d12007388 */ /* 0x000fe40000000400 */
[----:B------:R0:W-:Y:S02]  /*15380*/  STS.U16 [R15+0x10200], R14 ;  /* 0x0102000e0f007388 */ /* 0x0001e40000000400 */
[----:B0-----:R-:W0:Y:S01]  /*15390*/  S2R R14, SR_TID.X ;  /* 0x00000000000e7919 */ /* 0x001e220000002100 */
[----:B------:R-:W-:Y:S02]  /*153a0*/  STS.U16 [R15+0x10600], R29 ;  /* 0x0106001d0f007388 */ /* 0x000fe40000000400 */
[----:B------:R-:W-:Y:S02]  /*153b0*/  STS.U16 [R15+0x10a00], R22 ;  /* 0x010a00160f007388 */ /* 0x000fe40000000400 */
[----:B------:R-:W-:Y:S01]  /*153c0*/  STS.U16 [R15+0x10e00], R2 ;  /* 0x010e00020f007388 */ /* 0x000fe20000000400 */
[----:B------:R-:W-:Y:S01]  /*153d0*/  STS.U16 [R15+0x11200], R6 ;  /* 0x011200060f007388 */ /* 0x000fe20000000400 */
[----:B------:R-:W-:Y:S02]  /*153e0*/  STS.U16 [R15+0x11600], R17 ;  /* 0x011600110f007388 */ /* 0x000fe40000000400 */
[----:B------:R-:W-:Y:S02]  /*153f0*/  STS.U16 [R15+0x11a00], R19 ;  /* 0x011a00130f007388 */ /* 0x000fe40000000400 */
[----:B------:R1:W-:Y:S01]  /*15400*/  STS.U16 [R15+0x11e00], R21 ;  /* 0x011e00150f007388 */ /* 0x0003e20000000400 */
[----:B0-----:R-:W-:-:S04]  /*15410*/  SHF.R.S32.HI R4, RZ, 0x6, R14 ;  /* 0x00000006ff047819 */ /* 0x001fc8000001140e */
[----:B------:R-:W-:Y:S01]  /*15420*/  SGXT R4, R4, 0x1 ;  /* 0x000000010404781a */ /* 0x000fe20000000200 */
[----:B-1----:R-:W0:Y:S02]  /*15430*/  S2R R15, SR_TID.X ;  /* 0x00000000000f7919 */ /* 0x002e240000002100 */
[----:B0-----:R-:W-:-:S05]  /*15440*/  IMAD.SHL.U32 R18, R15, 0x2, RZ ;  /* 0x000000020f127824 */ /* 0x001fca00078e00ff */
[----:B------:R-:W-:-:S04]  /*15450*/  LOP3.LUT R18, R18, 0x10, RZ, 0xc0, !PT ;  /* 0x0000001012127812 */ /* 0x000fc800078ec0ff */
[----:B------:R-:W-:Y:S01]  /*15460*/  LOP3.LUT R2, R18, 0x60, R14, 0xf8, !PT ;  /* 0x0000006012027812 */ /* 0x000fe200078ef80e */
[----:B------:R-:W-:Y:S02]  /*15470*/  IMAD.SHL.U32 R14, R14, 0x2, RZ ;  /* 0x000000020e0e7824 */ /* 0x000fe400078e00ff */
[----:B--2---:R-:W-:-:S05]  /*15480*/  IMAD.SHL.U32 R0, R0, 0x2, RZ ;  /* 0x0000000200007824 */ /* 0x004fca00078e00ff */
[----:B------:R-:W-:-:S04]  /*15490*/  LOP3.LUT R0, R0, 0x90, R4, 0x78, !PT ;  /* 0x0000009000007812 */ /* 0x000fc800078e7804 */
[----:B------:R-:W-:-:S05]  /*154a0*/  LOP3.LUT R0, R0, 0x60, RZ, 0x3c, !PT ;  /* 0x0000006000007812 */ /* 0x000fca00078e3cff */
[----:B------:R0:W-:Y:S01]  /*154b0*/  STS.U16 [R0+0x10300], R27 ;  /* 0x0103001b00007388 */ /* 0x0001e20000000400 */
[----:B------:R-:W-:Y:S03]  /*154c0*/  STS.U16 [R0+0x10700], R28 ;  /* 0x0107001c00007388 */ /* 0x000fe60000000400 */
[----:B0-----:R-:W0:Y:S01]  /*154d0*/  S2R R27, SR_TID.X ;  /* 0x00000000001b7919 */ /* 0x001e220000002100 */
[----:B------:R-:W-:Y:S02]  /*154e0*/  STS.U16 [R0+0x10b00], R20 ;  /* 0x010b001400007388 */ /* 0x000fe40000000400 */
[----:B------:R-:W-:Y:S02]  /*154f0*/  STS.U16 [R0+0x10f00], R3 ;  /* 0x010f000300007388 */ /* 0x000fe40000000400 */
[----:B------:R-:W-:Y:S01]  /*15500*/  STS.U16 [R0+0x11300], R7 ;  /* 0x0113000700007388 */ /* 0x000fe20000000400 */
[----:B------:R-:W-:Y:S01]  /*15510*/  STS.U16 [R0+0x11700], R23 ;  /* 0x0117001700007388 */ /* 0x000fe20000000400 */
[----:B------:R-:W-:Y:S02]  /*15520*/  STS.U16 [R0+0x11b00], R24 ;  /* 0x011b001800007388 */ /* 0x000fe40000000400 */
[----:B------:R-:W-:Y:S02]  /*15530*/  STS.U16 [R0+0x11f00], R25 ;  /* 0x011f001900007388 */ /* 0x000fe40000000400 */
[----:B------:R-:W-:Y:S01]  /*15540*/  BAR.SYNC.DEFER_BLOCKING 0x0 ;  /* 0x0000000000007b1d */ /* 0x000fe20000010000 */
[C---:B0-----:R-:W-:Y:S01]  /*15550*/  LOP3.LUT R15, R27.reuse, 0x7, RZ, 0xc0, !PT ;  /* 0x000000071b0f7812 */ /* 0x041fe200078ec0ff */
[----:B------:R-:W-:-:S04]  /*15560*/  IMAD.SHL.U32 R27, R27, 0x200, RZ ;  /* 0x000002001b1b7824 */ /* 0x000fc800078e00ff */
[C---:B------:R-:W-:Y:S02]  /*15570*/  IMAD R18, R15.reuse, 0x410, RZ ;  /* 0x000004100f127824 */ /* 0x040fe400078e02ff */
[----:B------:R-:W-:Y:S01]  /*15580*/  IMAD R15, R15, 0x90, RZ ;  /* 0x000000900f0f7824 */ /* 0x000fe200078e02ff */
[----:B------:R-:W-:-:S04]  /*15590*/  LOP3.LUT R27, R27, 0x2000, RZ, 0xc0, !PT ;  /* 0x000020001b1b7812 */ /* 0x000fc800078ec0ff */
[----:B------:R-:W-:Y:S02]  /*155a0*/  LOP3.LUT R29, R15, 0x30, R14, 0x78, !PT ;  /* 0x000000300f1d7812 */ /* 0x000fe400078e780e */
[----:B------:R-:W-:-:S03]  /*155b0*/  LOP3.LUT R2, R18, R2, RZ, 0x3c, !PT ;  /* 0x0000000212027212 */ /* 0x000fc600078e3cff */
[----:B------:R-:W0:Y:S04]  /*155c0*/  LDSM.16.M88.4 R12, [R29+0x10400] ;  /* 0x010400001d0c783b */ /* 0x000e280000000200 */
[----:B------:R-:W1:Y:S01]  /*155d0*/  LDSM.16.M88.4 R8, [R29+0x10000] ;  /* 0x010000001d08783b */ /* 0x000e620000000200 */
[----:B------:R-:W-:Y:S02]  /*155e0*/  IMAD.IADD R2, R27, 0x1, R2 ;  /* 0x000000011b027824 */ /* 0x000fe400078e0202 */
[----:B------:R-:W2:Y:S01]  /*155f0*/  LDSM.16.M88.4 R24, [R29+0x10c00] ;  /* 0x010c00001d18783b */ /* 0x000ea20000000200 */
[----:B------:R-:W3:Y:S04]  /*15600*/  LDSM.16.M88.4 R20, [R29+0x10800] ;  /* 0x010800001d14783b */ /* 0x000ee80000000200 */
[----:B------:R-:W4:Y:S04]  /*15610*/  LDSM.16.MT88.4 R4, [R2] ;  /* 0x000000000204783b */ /* 0x000f280000004200 */
[----:B------:R-:W-:Y:S04]  /*15620*/  LDSM.16.M88.4 R16, [R29+0x11400] ;  /* 0x011400001d10783b */ /* 0x000fe80000000200 */
[----:B0-----:R-:W-:Y:S01]  /*15630*/  STL.64 [R1+0x10], R12 ;  /* 0x0000100c01007387 */ /* 0x001fe20000100a00 */
[----:B------:R-:W-:Y:S02]  /*15640*/  STL.64 [R1+0x18], R14 ;  /* 0x0000180e01007387 */ /* 0x000fe40000100a00 */
[----:B-1----:R-:W-:Y:S02]  /*15650*/  STL.64 [R1+0x20], R8 ;  /* 0x0000200801007387 */ /* 0x002fe40000100a00 */
[----:B------:R-:W-:Y:S01]  /*15660*/  STL.64 [R1+0x28], R10 ;  /* 0x0000280a01007387 */ /* 0x000fe20000100a00 */
[----:B--2---:R-:W-:Y:S01]  /*15670*/  STL.64 [R1+0x2138], R26 ;  /* 0x0021381a01007387 */ /* 0x004fe20000100a00 */
[----:B------:R0:W-:Y:S03]  /*15680*/  STL.64 [R1+0x2130], R24 ;  /* 0x0021301801007387 */ /* 0x0001e60000100a00 */
[----:B0-----:R-:W4:Y:S01]  /*15690*/  LDL.LU.64 R24, [R1+0x700] ;  /* 0x0007000001187983 */ /* 0x001f220000300a00 */
[----:B------:R-:W4:Y:S02]  /*156a0*/  LDL.LU.64 R26, [R1+0x708] ;  /* 0x00070800011a7983 */ /* 0x000f240000300a00 */
[----:B------:R-:W-:-:S02]  /*156b0*/  IMAD.MOV.U32 R3, RZ, RZ, R12 ;  /* 0x000000ffff037224 */ /* 0x000fc400078e000c */
[----:B------:R-:W-:Y:S01]  /*156c0*/  IMAD.MOV.U32 R0, RZ, RZ, R13 ;  /* 0x000000ffff007224 */ /* 0x000fe200078e000d */
[----:B---3--:R-:W-:Y:S04]  /*156d0*/  STL.64 [R1], R20 ;  /* 0x0000001401007387 */ /* 0x008fe80000100a00 */
[----:B------:R-:W0:Y:S01]  /*156e0*/  LDSM.16.M88.4 R12, [R29+0x11000] ;  /* 0x011000001d0c783b */ /* 0x000e220000000200 */
[----:B------:R-:W-:Y:S02]  /*156f0*/  STL.64 [R1+0x8], R22 ;  /* 0x0000081601007387 */ /* 0x000fe40000100a00 */
[----:B------:R1:W-:Y:S02]  /*15700*/  STL.64 [R1+0x2140], R20 ;  /* 0x0021401401007387 */ /* 0x0003e40000100a00 */
[----:B-1----:R-:W-:-:S02]  /*15710*/  IMAD.MOV.U32 R20, RZ, RZ, R3 ;  /* 0x000000ffff147224 */ /* 0x002fc400078e0003 */
[----:B------:R-:W-:-:S05]  /*15720*/  IMAD.MOV.U32 R21, RZ, RZ, R0 ;  /* 0x000000ffff157224 */ /* 0x000fca00078e0000 */
[----:B------:R-:W-:Y:S02]  /*15730*/  STL.64 [R1+0x2148], R20 ;  /* 0x0021481401007387 */ /* 0x000fe40000100a00 */
[----:B------:R-:W1:Y:S01]  /*15740*/  LDSM.16.M88.4 R20, [R29+0x11800] ;  /* 0x011800001d14783b */ /* 0x000e620000000200 */
[C---:B----4-:R-:W-:Y:S11]  /*15750*/  HMMA.16816.F32.BF16 R8, R4.reuse, R8, R24 ;  /* 0x000000080408723c */ /* 0x050ff60000041818 */
[----:B------:R-:W-:Y:S11]  /*15760*/  @!UPT UIADD3 URZ, URZ, URZ, URZ ;  /* 0x0000003f3f3ff290 */ /* 0x000ff6000fffe03f */
[----:B------:R-:W-:Y:S01]  /*15770*/  @!UPT UIADD3 URZ, URZ, URZ, URZ ;  /* 0x0000003f3f3ff290 */ /* 0x000fe2000fffe03f */
[----:B------:R2:W-:Y:S01]  /*15780*/  STL.64 [R1+0x320], R8 ;  /* 0x0003200801007387 */ /* 0x0005e20000100a00 */
[----:B------:R3:W-:Y:S02]  /*15790*/  STL [R1+0x328], R10 ;  /* 0x0003280a01007387 */ /* 0x0007e40000100800 */
[----:B------:R-:W4:Y:S02]  /*157a0*/  LDL.LU.64 R24, [R1+0x730] ;  /* 0x0007300001187983 */ /* 0x000f240000300a00 */
[----:B------:R-:W-:Y:S01]  /*157b0*/  IMAD.MOV.U32 R0, RZ, RZ, R11 ;  /* 0x000000ffff007224 */ /* 0x000fe200078e000b */
[----:B------:R-:W4:Y:S04]  /*157c0*/  LDL.LU.64 R26, [R1+0x738] ;  /* 0x00073800011a7983 */ /* 0x000f280000300a00 */
[----:B--2---:R-:W2:Y:S01]  /*157d0*/  LDL.LU.64 R8, [R1+0x720] ;  /* 0x0007200001087983 */ /* 0x004ea20000300a00 */
[----:B---3--:R-:W2:Y:S02]  /*157e0*/  LDL.LU.64 R10, [R1+0x728] ;  /* 0x00072800010a7983 */ /* 0x008ea40000300a00 */
[----:B0-----:R-:W-:Y:S02]  /*157f0*/  STL.64 [R1+0x40], R12 ;  /* 0x0000400c01007387 */ /* 0x001fe40000100a00 */
[----:B------:R-:W-:Y:S01]  /*15800*/  STL.64 [R1+0x48], R14 ;  /* 0x0000480e01007387 */ /* 0x000fe20000100a00 */
[----:B------:R-:W-:Y:S01]  /*15810*/  STL [R1+0x1e70], R0 ;  /* 0x001e700001007387 */ /* 0x000fe20000100800 */
[----:B------:R-:W-:Y:S02]  /*15820*/  STL.64 [R1+0x30], R16 ;  /* 0x0000301001007387 */ /* 0x000fe40000100a00 */
[----:B------:R-:W-:Y:S02]  /*15830*/  STL.64 [R1+0x38], R18 ;  /* 0x0000381201007387 */ /* 0x000fe40000100a00 */
[----:B------:R0:W-:Y:S02]  /*15840*/  STL.64 [R1+0x2128], R16 ;  /* 0x0021281001007387 */ /* 0x0001e40000100a00 */
[----:B0-----:R-:W3:Y:S01]  /*15850*/  LDL.LU.64 R16, [R1+0x6f0] ;  /* 0x0006f00001107983 */ /* 0x001ee20000300a00 */
[----:B------:R-:W3:Y:S02]  /*15860*/  LDL.LU.64 R18, [R1+0x6f8] ;  /* 0x0006f80001127983 */ /* 0x000ee40000300a00 */
[----:B-1----:R0:W-:Y:S02]  /*15870*/  STL.64 [R1+0x70], R20 ;  /* 0x0000701401007387 */ /* 0x0021e40000100a00 */
[----:B------:R-:W-:Y:S01]  /*15880*/  STL.64 [R1+0x78], R22 ;  /* 0x0000781601007387 */ /* 0x000fe20000100a00 */
[----:B0-----:R-:W3:Y:S02]  /*15890*/  LDL.LU.64 R20, [R1+0x2148] ;  /* 0x0021480001147983 */ /* 0x001ee40000300a00 */
[C---:B---3--:R-:W-:Y:S02]  /*158a0*/  HMMA.16816.F32.BF16 R16, R4.reuse, R20, R16 ;  /* 0x000000140410723c */ /* 0x048fe40000041810 */
[----:B------:R-:W0:Y:S11]  /*158b0*/  LDSM.16.M88.4 R20, [R29+0x11c00] ;  /* 0x011c00001d14783b */ /* 0x000e360000000200 */
[----:B------:R-:W-:Y:S10]  /*158c0*/  @!UPT UIADD3 URZ, URZ, URZ, URZ ;  /* 0x0000003f3f3ff290 */ /* 0x000ff4000fffe03f */
[----:B------:R1:W-:Y:S01]  /*158d0*/  STL.64 [R1+0x310], R16 ;  /* 0x0003101001007387 */ /* 0x0003e20000100a00 */
[----:B------:R-:W-:Y:S02]  /*158e0*/  IMAD.MOV.U32 R0, RZ, RZ, R18 ;  /* 0x000000ffff007224 */ /* 0x000fe400078e0012 */
[----:B------:R3:W-:Y:S01]  /*158f0*/  STL [R1+0x31c], R19 ;  /* 0x00031c1301007387 */ /* 0x0007e20000100800 */
[----:B-1----:R-:W2:Y:S01]  /*15900*/  LDL.LU.64 R16, [R1+0x550] ;  /* 0x0005500001107983 */ /* 0x002ea20000300a00 */
[----:B---3--:R-:W3:Y:S02]  /*15910*/  LDL.LU.64 R18, [R1+0x558] ;  /* 0x0005580001127983 */ /* 0x008ee40000300a00 */
[----:B------:R-:W-:Y:S01]  /*15920*/  STL [R1+0x1e74], R0 ;  /* 0x001e740001007387 */ /* 0x000fe20000100800 */
[----:B0-----:R0:W-:Y:S01]  /*15930*/  STL.64 [R1+0x80], R20 ;  /* 0x0000801401007387 */ /* 0x0011e20000100a00 */
[----:B------:R4:W-:Y:S03]  /*15940*/  STL.64 [R1+0x88], R22 ;  /* 0x0000881601007387 */ /* 0x0009e60000100a00 */
[----:B0-----:R-:W4:Y:S02]  /*15950*/  LDL.LU.64 R20, [R1+0x2140] ;  /* 0x0021400001147983 */ /* 0x001f240000300a00 */
[C---:B----4-:R-:W-:Y:S02]  /*15960*/  HMMA.16816.F32.BF16 R20, R4.reuse, R20, R24 ;  /* 0x000000140414723c */ /* 0x050fe40000041818 */
[----:B------:R-:W4:Y:S01]  /*15970*/  LDL.LU.64 R26, [R1+0x2138] ;  /* 0x00213800011a7983 */ /* 0x000f220000300a00 */
[----:B------:R-:W2:Y:S11]  /*15980*/  LDL.LU.64 R24, [R1+0x2130] ;  /* 0x0021300001187983 */ /* 0x000eb60000300a00 */
[----:B------:R-:W-:Y:S10]  /*15990*/  @!UPT UIADD3 URZ, URZ, URZ, URZ ;  /* 0x0000003f3f3ff290 */ /* 0x000ff4000fffe03f */
[----:B------:R-:W-:Y:S01]  /*159a0*/  IMAD.MOV.U32 R0, RZ, RZ, R21 ;  /* 0x000000ffff007224 */ /* 0x000fe200078e0015 */
[----:B------:R0:W-:Y:S01]  /*159b0*/  STL [R1+0x300], R20 ;  /* 0x0003001401007387 */ /* 0x0001e20000100800 */
[----:B------:R1:W-:Y:S03]  /*159c0*/  STL.64 [R1+0x308], R22 ;  /* 0x0003081601007387 */ /* 0x0003e60000100a00 */
[----:B------:R2:W-:Y:S04]  /*159d0*/  STL [R1+0x1e98], R0 ;  /* 0x001e980001007387 */ /* 0x0005e80000100800 */
[----:B0-----:R-:W3:Y:S01]  /*159e0*/  LDL.LU.64 R20, [R1+0x590] ;  /* 0x0005900001147983 */ /* 0x001ee20000300a00 */
[----:B-1----:R-:W3:Y:S01]  /*159f0*/  LDL.LU.64 R22, [R1+0x598] ;  /* 0x0005980001167983 */ /* 0x002ee20000300a00 */
[C---:B--2---:R-:W-:Y:S11]  /*15a00*/  HMMA.16816.F32.BF16 R8, R4.reuse, R24, R8 ;  /* 0x000000180408723c */ /* 0x044ff60000041808 */
[----:B------:R-:W-:Y:S11]  /*15a10*/  @!UPT UIADD3 URZ, URZ, URZ, URZ ;  /* 0x0000003f3f3ff290 */ /* 0x000ff6000fffe03f */
[----:B------:R-:W-:Y:S01]  /*15a20*/  @!UPT UIADD3 URZ, URZ, URZ, URZ ;  /* 0x0000003f3f3ff290 */ /* 0x000fe2000fffe03f */
[----:B------:R-:W-:Y:S01]  /*15a30*/  STL.64 [R1+0x2f0], R8 ;  /* 0x0002f00801007387 */ /* 0x000fe20000100a00 */
[----:B------:R-:W-:Y:S02]  /*15a40*/  STL.64 [R1+0x2f8], R10 ;  /* 0x0002f80a01007387 */ /* 0x000fe40000100a00 */
[----:B----4-:R-:W-:Y:S02]  /*15a50*/  STL.64 [R1+0x2110], R26 ;  /* 0x0021101a01007387 */ /* 0x010fe40000100a00 */
[----:B------:R0:W-:Y:S01]  /*15a60*/  STL.64 [R1+0x2108], R24 ;  /* 0x0021081801007387 */ /* 0x0001e20000100a00 */
[C---:B---3--:R-:W-:Y:S01]  /*15a70*/  HMMA.16816.F32.BF16 R16, R4.reuse, R12, R16 ;  /* 0x0000000c0410723c */ /* 0x048fe20000041810 */
[----:B------:R-:W-:Y:S02]  /*15a80*/  IMAD.MOV.U32 R3, RZ, RZ, R12 ;  /* 0x000000ffff037224 */ /* 0x000fe400078e000c */
[----:B------:R-:W-:Y:S01]  /*15a90*/  IMAD.MOV.U32 R0, RZ, RZ, R13 ;  /* 0x000000ffff007224 */ /* 0x000fe200078e000d */
[----:B------:R-:W-:Y:S04]  /*15aa0*/  LDSM.16.MT88.4 R8, [R2+0x80] ;  /* 0x000080000208783b */ /* 0x000fe80000004200 */
[----:B------:R-:W1:Y:S04]  /*15ab0*/  LDSM.16.MT88.4 R12, [R2+0x100] ;  /* 0x00010000020c783b */ /* 0x000e680000004200 */
[----:B0-----:R-:W2:Y:S04]  /*15ac0*/  LDL.64 R24, [R1+0x20] ;  /* 0x0000200001187983 */ /* 0x001ea80000100a00 */
[----:B--2---:R0:W-:Y:S04]  /*15ad0*/  STL.64 [R1+0x2120], R24 ;  /* 0x0021201801007387 */ /* 0x0041e80000100a00 */
[----:B0-----:R-:W2:Y:S01]  /*15ae0*/  LDL.LU.64 R24, [R1+0x540] ;  /* 0x0005400001187983 */ /* 0x001ea20000300a00 */
[----:B------:R-:W2:Y:S02]  /*15af0*/  LDL.LU.64 R26, [R1+0x548] ;  /* 0x00054800011a7983 */ /* 0x000ea40000300a00 */
[----:B------:R0:W-:Y:S02]  /*15b00*/  STL.64 [R1+0x2e0], R16 ;  /* 0x0002e01001007387 */ /* 0x0001e40000100a00 */
[----:B------:R-:W-:Y:S01]  /*15b10*/  STL.64 [R1+0x2e8], R18 ;  /* 0x0002e81201007387 */ /* 0x000fe20000100a00 */
[----:B0-----:R-:W2:Y:S01]  /*15b20*/  LDL.LU.64 R16, [R1+0x2128] ;  /* 0x0021280001107983 */ /* 0x001ea20000300a00 */
[----:B-1----:R-:W-:Y:S02]  /*15b30*/  STL.64 [R1+0x20d0], R14 ;  /* 0x0020d00e01007387 */ /* 0x002fe40000100a00 */
[----:B------:R2:W-:Y:S02]  /*15b40*/  STL.64 [R1+0x20c8], R12 ;  /* 0x0020c80c01007387 */ /* 0x0005e40000100a00 */
[C---:B--2---:R-:W-:Y:S01]  /*15b50*/  HMMA.16816.F32.BF16 R12, R4.reuse, R16, R24 ;  /* 0x00000010040c723c */ /* 0x044fe20000041818 */
[----:B------:R-:W0:Y:S04]  /*15b60*/  LDSM.16.MT88.4 R16, [R2+0x180] ;  /* 0x000180000210783b */ /* 0x000e280000004200 */
[----:B------:R-:W2:Y:S01]  /*15b70*/  LDL.LU.64 R24, [R1+0x580] ;  /* 0x0005800001187983 */ /* 0x000ea20000300a00 */
[----:B------:R-:W2:Y:S11]  /*15b80*/  LDL.LU.64 R26, [R1+0x588] ;  /* 0x00058800011a7983 */ /* 0x000eb60000300a00 */
[----:B------:R-:W-:Y:S06]  /*15b90*/  @!UPT UIADD3 URZ, URZ, URZ, URZ ;  /* 0x0000003f3f3ff290 */ /* 0x000fec000fffe03f */
[----:B------:R-:W-:Y:S01]  /*15ba0*/  STL.64 [R1+0x2d0], R12 ;  /* 0x0002d00c01007387 */ /* 0x000fe20000100a00 */
[----:B------:R-:W-:Y:S03]  /*15bb0*/  STL.64 [R1+0x2d8], R14 ;  /* 0x0002d80e01007387 */ /* 0x000fe60000100a00 */
[----:B0-----:R-:W-:Y:S01]  /*15bc0*/  STL.64 [R1+0x2068], R18 ;  /* 0x0020681201007387 */ /* 0x001fe20000100a00 */
[----:B------:R0:W-:Y:S03]  /*15bd0*/  STL.64 [R1+0x2060], R16 ;  /* 0x0020601001007387 */ /* 0x0001e60000100a00 */
[----:B0-----:R-:W3:Y:S04]  /*15be0*/  LDL.64 R16, [R1] ;  /* 0x0000000001107983 */ /* 0x001ee80000100a00 */
[----:B---3--:R0:W-:Y:S04]  /*15bf0*/  STL.64 [R1+0x2118], R16 ;  /* 0x0021181001007387 */ /* 0x0081e80000100a00 */
[----:B0-----:R-:W3:Y:S02]  /*15c00*/  LDL.64 R16, [R1+0x70] ;  /* 0x0000700001107983 */ /* 0x001ee40000100a00 */
[C---:B---3--:R-:W-:Y:S11]  /*15c10*/  HMMA.16816.F32.BF16 R20, R4.reuse, R16, R20 ;  /* 0x000000100414723c */ /* 0x048ff60000041814 */
[----:B------:R-:W-:Y:S11]  /*15c20*/  @!UPT UIADD3 URZ, URZ, URZ, URZ ;  /* 0x0000003f3f3ff290 */ /* 0x000ff6000fffe03f */
[----:B------:R-:W-:Y:S01]  /*15c30*/  @!UPT UIADD3 URZ, URZ, URZ, URZ ;  /* 0x0000003f3f3ff290 */ /* 0x000fe2000fffe03f */
[----:B------:R-:W-:Y:S01]  /*15c40*/  STL.64 [R1+0x2c0], R20 ;  /* 0x0002c01401007387 */ /* 0x000fe20000100a00 */
[----:B------:R-:W-:Y:S02]  /*15c50*/  IMAD.MOV.U32 R29, RZ, RZ, R22 ;  /* 0x000000ffff1d7224 */ /* 0x000fe400078e0016 */
[----:B------:R-:W-:Y:S02]  /*15c60*/  IMAD.MOV.U32 R28, RZ, RZ, R23 ;  /* 0x000000ffff1c7224 */ /* 0x000fe400078e0017 */
[----:B------:R-:W0:Y:S01]  /*15c70*/  LDSM.16.MT88.4 R20, [R2+0x200] ;  /* 0x000200000214783b */ /* 0x000e220000004200 */
[----:B------:R-:W-:Y:S02]  /*15c80*/  IMAD.MOV.U32 R15, RZ, RZ, R16 ;  /* 0x000000ffff0f7224 */ /* 0x000fe400078e0010 */
[----:B------:R-:W-:Y:S02]  /*15c90*/  IMAD.MOV.U32 R14, RZ, RZ, R17 ;  /* 0x000000ffff0e7224 */ /* 0x000fe400078e0011 */
[----:B------:R-:W3:Y:S01]  /*15ca0*/  LDL.LU.64 R16, [R1+0x770] ;  /* 0x0007700001107983 */ /* 0x000ee20000300a00 */
[----:B------:R-:W3:Y:S02]  /*15cb0*/  LDL.LU.64 R18, [R1+0x778] ;  /* 0x0007780001127983 */ /* 0x000ee40000300a00 */
[----:B------:R-:W4:Y:S02]  /*15cc0*/  LDL.64 R12, [R1+0x10] ;  /* 0x00001000010c7983 */ /* 0x000f240000100a00 */
[----:B------:R-:W-:Y:S01]  /*15cd0*/  STL [R1+0x1de4], R28 ;  /* 0x001de41c01007387 */ /* 0x000fe20000100800 */
[----:B------:R-:W-:Y:S04]  /*15ce0*/  STL [R1+0x1de0], R29 ;  /* 0x001de01d01007387 */ /* 0x000fe80000100800 */
[----:B0-----:R-:W-:Y:S01]  /*15cf0*/  STL.64 [R1+0x1ff0], R22 ;  /* 0x001ff01601007387 */ /* 0x001fe20000100a00 */
[----:B------:R0:W-:Y:S03]  /*15d00*/  STL.64 [R1+0x1fe8], R20 ;  /* 0x001fe81401007387 */ /* 0x0001e60000100a00 */
[----:B0-----:R-:W2:Y:S04]  /*15d10*/  LDL R20, [R1+0x80] ;  /* 0x0000800001147983 */ /* 0x001ea80000100800 */
[----:B------:R-:W2:Y:S02]  /*15d20*/  LDL R21, [R1+0x84] ;  /* 0x0000840001157983 */ /* 0x000ea40000100800 */
[----:B--2---:R-:W-:Y:S02]  /*15d30*/  HMMA.16816.F32.BF16 R4, R4, R20, R24 ;  /* 0x000000140404723c */ /* 0x004fe40000041818 */
[----:B------:R-:W3:Y:S11]  /*15d40*/  LDL.LU.64 R24, [R1+0x2120] ;  /* 0x0021200001187983 */ /* 0x000ef60000300a00 */
[----:B------:R-:W-:Y:S10]  /*15d50*/  @!UPT UIADD3 URZ, URZ, URZ, URZ ;  /* 0x0000003f3f3ff290 */ /* 0x000ff4000fffe03f */
[----:B------:R-:W-:Y:S01]  /*15d60*/  STL.64 [R1+0x210], R4 ;  /* 0x0002100401007387 */ /* 0x000fe20000100a00 */
[----:B------:R-:W-:Y:S02]  /*15d70*/  STL.64 [R1+0x218], R6 ;  /* 0x0002180601007387 */ /* 0x000fe40000100a00 */
[----:B------:R-:W0:Y:S02]  /*15d80*/  LDSM.16.MT88.4 R4, [R2+0x280] ;  /* 0x000280000204783b */ /* 0x000e240000004200 */
[----:B0-----:R-:W-:Y:S02]  /*15d90*/  STL.64 [R1+0x1f80], R6 ;  /* 0x001f800601007387 */ /* 0x001fe40000100a00 */
[----:B------:R0:W-:Y:S02]  /*15da0*/  STL.64 [R1+0x1f78], R4 ;  /* 0x001f780401007387 */ /* 0x0001e40000100a00 */
[----:B0-----:R-:W-:Y:S02]  /*15db0*/  IMAD.MOV.U32 R4, RZ, RZ, R15 ;  /* 0x000000ffff047224 */ /* 0x001fe400078e000f */
[----:B------:R-:W-:-:S05]  /*15dc0*/  IMAD.MOV.U32 R5, RZ, RZ, R14 ;  /* 0x000000ffff057224 */ /* 0x000fca00078e000e */
[----:B------:R3:W-:Y:S02]  /*15dd0*/  STL.64 [R1+0x20d8], R4 ;  /* 0x0020d80401007387 */ /* 0x0007e40000100a00 */
[----:B---3--:R-:W-:Y:S01]  /*15de0*/  HMMA.16816.F32.BF16 R4, R8, R24, R16 ;  /* 0x000000180804723c */ /* 0x008fe20000041810 */
[----:B------:R-:W-:Y:S02]  /*15df0*/  IMAD.MOV.U32 R23, RZ, RZ, R24 ;  /* 0x000000ffff177224 */ /* 0x000fe400078e0018 */
[----:B------:R-:W-:Y:S11]  /*15e00*/  IMAD.MOV.U32 R22, RZ, RZ, R25 ;  /* 0x000000ffff167224 */ /* 0x000ff600078e0019 */
[----:B------:R-:W-:Y:S09]  /*15e10*/  @!UPT UIADD3 URZ, URZ, URZ, URZ ;  /* 0x0000003f3f3ff290 */ /* 0x000ff2000fffe03f */
[----:B------:R-:W-:Y:S01]  /*15e20*/  STL.64 [R1+0x200], R4 ;  /* 0x0002000401007387 */ /* 0x000fe20000100a00 */
[----:B------:R-:W-:Y:S02]  /*15e30*/  STL.64 [R1+0x208], R6 ;  /* 0x0002080601007387 */ /* 0x000fe40000100a00 */
[----:B------:R-:W4:Y:S02]  /*15e40*/  LDL.LU.64 R16, [R1+0x760] ;  /* 0x0007600001107983 */ /* 0x000f240000300a00 */
[----:B------:R-:W4:Y:S01]  /*15e50*/  LDL.LU.64 R18, [R1+0x768] ;  /* 0x0007680001127983 */ /* 0x000f220000300a00 */
[----:B------:R-:W2:Y:S01]  /*15e60*/  LDL.LU.64 R24, [R1+0x750] ;  /* 0x0007500001187983 */ /* 0x000ea20000300a00 */
[----:B------:R-:W2:Y:S02]  /*15e70*/  LDL.LU.64 R26, [R1+0x758] ;  /* 0x00075800011a7983 */ /* 0x000ea40000300a00 */
[----:B------:R-:W-:Y:S02]  /*15e80*/  STL.64 [R1+0x20e8], R22 ;  /* 0x0020e81601007387 */ /* 0x000fe40000100a00 */
[----:B------:R0:W-:Y:S02]  /*15e90*/  STL.64 [R1+0x20e0], R20 ;  /* 0x0020e01401007387 */ /* 0x0001e40000100a00 */
[----:B0-----:R-:W-:-:S02]  /*15ea0*/  IMAD.MOV.U32 R20, RZ, RZ, R3 ;  /* 0x000000ffff147224 */ /* 0x001fc400078e0003 */
[----:B------:R-:W-:-:S05]  /*15eb0*/  IMAD.MOV.U32 R21, RZ, RZ, R0 ;  /* 0x000000ffff157224 */ /* 0x000fca00078e0000 */
[----:B------:R0:W-:Y:S04]  /*15ec0*/  STL.64 [R1+0x2100], R20 ;  /* 0x0021001401007387 */ /* 0x0001e80000100a00 */
[----:B0-----:R-:W3:Y:S01]  /*15ed0*/  LDL.LU.64 R20, [R1+0x740] ;  /* 0x0007400001147983 */ /* 0x001ee20000300a00 */
[----:B------:R-:W3:Y:S02]  /*15ee0*/  LDL.LU.64 R22, [R1+0x748] ;  /* 0x0007480001167983 */ /* 0x000ee40000300a00 */
[----:B------:R-:W2:Y:S02]  /*15ef0*/  LDL.LU.64 R4, [R1+0x530] ;  /* 0x0005300001047983 */ /* 0x000ea40000300a00 */
[----:B------:R-:W2:Y:S01]  /*15f00*/  LDL.LU.64 R6, [R1+0x538] ;  /* 0x0005380001067983 */ /* 0x000ea20000300a00 */
[C---:B----4-:R-:W-:Y:S01]  /*15f10*/  HMMA.16816.F32.BF16 R16, R8.reuse, R12, R16 ;  /* 0x0000000c0810723c */ /* 0x050fe20000041810 */
[----:B--2---:R-:W-:Y:S01]  /*15f20*/  STL.64 [R1+0x20f8], R6 ;  /* 0x0020f80601007387 */ /* 0x004fe20000100a00 */
[----:B------:R0:W-:Y:S03]  /*15f30*/  STL.64 [R1+0x20f0], R4 ;  /* 0x0020f00401007387 */ /* 0x0001e60000100a00 */
[----:B0-----:R-:W2:Y:S01]  /*15f40*/  LDL.LU.64 R4, [R1+0x570] ;  /* 0x0005700001047983 */ /* 0x001ea20000300a00 */
[----:B------:R-:W2:Y:S11]  /*15f50*/  LDL.LU.64 R6, [R1+0x578] ;  /* 0x0005780001067983 */ /* 0x000eb60000300a00 */
[----:B------:R-:W-:Y:S06]  /*15f60*/  @!UPT UIADD3 URZ, URZ, URZ, URZ ;  /* 0x0000003f3f3ff290 */ /* 0x000fec000fffe03f */
[----:B------:R0:W-:Y:S02]  /*15f70*/  STL.64 [R1+0x1f0], R16 ;  /* 0x0001f01001007387 */ /* 0x0001e40000100a00 */
[----:B------:R-:W-:Y:S01]  /*15f80*/  STL.64 [R1+0x1f8], R18 ;  /* 0x0001f81201007387 */ /* 0x000fe20000100a00 */
[----:B0-----:R-:W4:Y:S01]  /*15f90*/  LDL.LU.64 R16, [R1+0x2118] ;  /* 0x0021180001107983 */ /* 0x001f220000300a00 */
[----:B------:R-:W-:Y:S02]  /*15fa0*/  IMAD.MOV.U32 R3, RZ, RZ, R12 ;  /* 0x000000ffff037224 */ /* 0x000fe400078e000c */
[----:B------:R-:W-:Y:S02]  /*15fb0*/  IMAD.MOV.U32 R0, RZ, RZ, R13 ;  /* 0x000000ffff007224 */ /* 0x000fe400078e000d */
[----:B------:R-:W2:Y:S01]  /*15fc0*/  LDL.LU.64 R12, [R1+0x4e0] ;  /* 0x0004e000010c7983 */ /* 0x000ea20000300a00 */
[----:B------:R-:W2:Y:S01]  /*15fd0*/  LDL.LU.64 R14, [R1+0x4e8] ;  /* 0x0004e800010e7983 */ /* 0x000ea20000300a00 */
[C---:B----4-:R-:W-:Y:S11]  /*15fe0*/  HMMA.16816.F32.BF16 R24, R8.reuse, R16, R24 ;  /* 0x000000100818723c */ /* 0x050ff60000041818 */
[----:B------:R-:W-:Y:S11]  /*15ff0*/  @!UPT UIADD3 URZ, URZ, URZ, URZ ;  /* 0x0000003f3f3ff290 */ /* 0x000ff6000fffe03f */
[----:B------:R-:W-:Y:S01]  /*16000*/  @!UPT UIADD3 URZ, URZ, URZ, URZ ;  /* 0x0000003f3f3ff290 */ /* 0x000fe2000fffe03f */
[----:B------:R-:W-:Y:S01]  /*16010*/  STL.64 [R1+0x1e0], R24 ;  /* 0x0001e01801007387 */ /* 0x000fe20000100a00 */
[----:B------:R0:W-:Y:S03]  /*16020*/  STL.64 [R1+0x1e8], R26 ;  /* 0x0001e81a01007387 */ /* 0x0001e60000100a00 */
[----:B0-----:R-:W4:Y:S01]  /*16030*/  LDL.LU.64 R26, [R1+0x2110] ;  /* 0x00211000011a7983 */ /* 0x001f220000300a00 */
[----:B------:R-:W3:Y:S02]  /*16040*/  LDL.LU.64 R24, [R1+0x2108] ;  /* 0x0021080001187983 */ /* 0x000ee40000300a00 */
[----:B------:R0:W-:Y:S02]  /*16050*/  STL.64 [R1+0x20b0], R16 ;  /* 0x0020b01001007387 */ /* 0x0001e40000100a00 */
[----:B0-----:R-:W2:Y:S01]  /*16060*/  LDL.LU.64 R16, [R1+0x520] ;  /* 0x0005200001107983 */ /* 0x001ea20000300a00 */
[----:B------:R-:W2:Y:S01]  /*16070*/  LDL.LU.64 R18, [R1+0x528] ;  /* 0x0005280001127983 */ /* 0x000ea20000300a00 */
[C---:B---3--:R-:W-:Y:S11]  /*16080*/  HMMA.16816.F32.BF16 R20, R8.reuse, R24, R20 ;  /* 0x000000180814723c */ /* 0x048ff60000041814 */
[----:B------:R-:W-:Y:S11]  /*16090*/  @!UPT UIADD3 URZ, URZ, URZ, URZ ;  /* 0x0000003f3f3ff290 */ /* 0x000ff6000fffe03f */
[----:B------:R-:W-:Y:S01]  /*160a0*/  @!UPT UIADD3 URZ, URZ, URZ, URZ ;  /* 0x0000003f3f3ff290 */ /* 0x000fe2000fffe03f */
[----:B------:R0:W-:Y:S01]  /*160b0*/  STL.64 [R1+0x1d0], R20 ;  /* 0x0001d01401007387 */ /* 0x0001e20000100a00 */
[----:B------:R-:W-:Y:S03]  /*160c0*/  STL.64 [R1+0x1d8], R22 ;  /* 0x0001d81601007387 */ /* 0x000fe60000100a00 */
[----:B0-----:R-:W2:Y:S01]  /*160d0*/  LDL.LU.64 R20, [R1+0x2100] ;  /* 0x0021000001147983 */ /* 0x001ea20000300a00 */
[----:B----4-:R-:W-:Y:S02]  /*160e0*/  STL.64 [R1+0x20c0], R26 ;  /* 0x0020c01a01007387 */ /* 0x010fe40000100a00 */
[----:B------:R0:W-:Y:S02]  /*160f0*/  STL.64 [R1+0x20b8], R24 ;  /* 0x0020b81801007387 */ /* 0x0001e40000100a00 */
[----:B0-----:R-:W3:Y:S01]  /*16100*/  LDL.64 R24, [R1+0x30] ;  /* 0x0000300001187983 */ /* 0x001ee20000100a00 */
[C---:B--2---:R-:W-:Y:S03]  /*16110*/  HMMA.16816.F32.BF16 R20, R8.reuse, R20, R4 ;  /* 0x000000140814723c */ /* 0x044fe60000041804 */
[----:B------:R-:W3:Y:S01]  /*16120*/  LDL.LU.64 R6, [R1+0x20f8] ;  /* 0x0020f80001067983 */ /* 0x000ee20000300a00 */
[----:B------:R-:W3:Y:S11]  /*16130*/  LDL.LU.64 R4, [R1+0x20f0] ;  /* 0x0020f00001047983 */ /* 0x000ef60000300a00 */
[----:B------:R-:W-:Y:S08]  /*16140*/  @!UPT UIADD3 URZ, URZ, URZ, URZ ;  /* 0x0000003f3f3ff290 */ /* 0x000ff0000fffe03f */
[----:B------:R-:W-:Y:S01]  /*16150*/  STL.64 [R1+0x1c0], R20 ;  /* 0x0001c01401007387 */ /* 0x000fe20000100a00 */
[----:B------:R0:W-:Y:S03]  /*16160*/  STL.64 [R1+0x1c8], R22 ;  /* 0x0001c81601007387 */ /* 0x0001e60000100a00 */
[----:B0-----:R-:W2:Y:S01]  /*16170*/  LDL.LU.64 R22, [R1+0x20e8] ;  /* 0x0020e80001167983 */ /* 0x001ea20000300a00 */
[----:B------:R-:W4:Y:S01]  /*16180*/  LDL.LU.64 R20, [R1+0x20e0] ;  /* 0x0020e00001147983 */ /* 0x000f220000300a00 */
[C---:B---3--:R-:W-:Y:S11]  /*16190*/  HMMA.16816.F32.BF16 R4, R8.reuse, R24, R4 ;  /* 0x000000180804723c */ /* 0x048ff60000041804 */
[----:B------:R-:W-:Y:S11]  /*161a0*/  @!UPT UIADD3 URZ, URZ, URZ, URZ ;  /* 0x0000003f3f3ff290 */ /* 0x000ff6000fffe03f */
[----:B------:R-:W-:Y:S01]  /*161b0*/  @!UPT UIADD3 URZ, URZ, URZ, URZ ;  /* 0x0000003f3f3ff290 */ /* 0x000fe2000fffe03f */
[----:B------:R0:W-:Y:S01]  /*161c0*/  STL.64 [R1+0x1b0], R4 ;  /* 0x0001b00401007387 */ /* 0x0001e20000100a00 */
[----:B------:R1:W-:Y:S03]  /*161d0*/  STL.64 [R1+0x1b8], R6 ;  /* 0x0001b80601007387 */ /* 0x0003e60000100a00 */
[----:B0-----:R-:W1:Y:S01]  /*161e0*/  LDL.LU.64 R4, [R1+0x20d8] ;  /* 0x0020d80001047983 */ /* 0x001e620000300a00 */
[----:B------:R-:W-:Y:S02]  /*161f0*/  IMAD.MOV.U32 R29, RZ, RZ, R24 ;  /* 0x000000ffff1d7224 */ /* 0x000fe400078e0018 */
[----:B------:R-:W-:Y:S02]  /*16200*/  IMAD.MOV.U32 R28, RZ, RZ, R25 ;  /* 0x000000ffff1c7224 */ /* 0x000fe400078e0019 */
[----:B------:R-:W3:Y:S01]  /*16210*/  LDL.LU.64 R24, [R1+0x710] ;  /* 0x0007100001187983 */ /* 0x000ee20000300a00 */
[----:B------:R-:W3:Y:S01]  /*16220*/  LDL.LU.64 R26, [R1+0x718] ;  /* 0x00071800011a7983 */ /* 0x000ee20000300a00 */
[C---:B-1----:R-:W-:Y:S08]  /*16230*/  HMMA.16816.F32.BF16 R4, R8.reuse, R4, R16 ;  /* 0x000000040804723c */ /* 0x042ff00000041810 */
[----:B----4-:R-:W-:Y:S11]  /*16240*/  HMMA.16816.F32.BF16 R8, R8, R20, R12 ;  /* 0x000000140808723c */ /* 0x010ff6000004180c */
[----:B------:R-:W-:Y:S04]  /*16250*/  @!UPT UIADD3 URZ, URZ, URZ, URZ ;  /* 0x0000003f3f3ff290 */ /* 0x000fe8000fffe03f */
[----:B------:R0:W-:Y:S01]  /*16260*/  STL.64 [R1+0x1a0], R4 ;  /* 0x0001a00401007387 */ /* 0x0001e20000100a00 */
[----:B------:R1:W-:Y:S02]  /*16270*/  STL.64 [R1+0x1a8], R6 ;  /* 0x0001a80601007387 */ /* 0x0003e40000100a00 */
[----:B------:R-:W4:Y:S02]  /*16280*/  LDL.LU.64 R16, [R1+0x6e0] ;  /* 0x0006e00001107983 */ /* 0x000f240000300a00 */
[----:B------:R-:W4:Y:S01]  /*16290*/  LDL.LU.64 R18, [R1+0x6e8] ;  /* 0x0006e80001127983 */ /* 0x000f220000300a00 */
[----:B0-----:R-:W2:Y:S01]  /*162a0*/  LDL.LU.64 R4, [R1+0x6d0] ;  /* 0x0006d00001047983 */ /* 0x001ea20000300a00 */
[----:B-1----:R-:W2:Y:S02]  /*162b0*/  LDL.LU.64 R6, [R1+0x6d8] ;  /* 0x0006d80001067983 */ /* 0x002ea40000300a00 */
[----:B------:R-:W4:Y:S02]  /*162c0*/  LDL.LU.64 R14, [R1+0x20d0] ;  /* 0x0020d000010e7983 */ /* 0x000f240000300a00 */
[----:B------:R-:W4:Y:S01]  /*162d0*/  LDL.LU.64 R12, [R1+0x20c8] ;  /* 0x0020c800010c7983 */ /* 0x000f220000300a00 */
[----:B------:R0:W-:Y:S04]  /*162e0*/  STL.64 [R1+0x2070], R20 ;  /* 0x0020701401007387 */ /* 0x0001e80000100a00 */
[----:B0-----:R-:W2:Y:S01]  /*162f0*/  LDL.64 R20, [R1+0x70] ;  /* 0x0000700001147983 */ /* 0x001ea20000100a00 */
[----:B------:R-:W-:Y:S02]  /*16300*/  STL.64 [R1+0x100], R8 ;  /* 0x0001000801007387 */ /* 0x000fe40000100a00 */
[----:B------:R-:W-:Y:S01]  /*16310*/  STL.64 [R1+0x108], R10 ;  /* 0x0001080a01007387 */ /* 0x000fe20000100a00 */
[----:B--2---:R0:W-:Y:S02]  /*16320*/  STL.64 [R1+0x2080], R20 ;  /* 0x0020801401007387 */ /* 0x0041e40000100a00 */
[----:B0-----:R-:W-:-:S02]  /*16330*/  IMAD.MOV.U32 R20, RZ, RZ, R29 ;  /* 0x000000ffff147224 */ /* 0x001fc400078e001d */
[----:B------:R-:W-:-:S05]  /*16340*/  IMAD.MOV.U32 R21, RZ, RZ, R28 ;  /* 0x000000ffff157224 */ /* 0x000fca00078e001c */
[----:B------:R0:W-:Y:S04]  /*16350*/  STL.64 [R1+0x2090], R20 ;  /* 0x0020901401007387 */ /* 0x0001e80000100a00 */
[----:B0-----:R-:W2:Y:S01]  /*16360*/  LDL.64 R20, [R1+0x40] ;  /* 0x0000400001147983 */ /* 0x001ea20000100a00 */
[----:B------:R-:W-:Y:S02]  /*16370*/  IMAD.MOV.U32 R8, RZ, RZ, R3 ;  /* 0x000000ffff087224 */ /* 0x000fe400078e0003 */
[----:B------:R-:W-:-:S07]  /*16380*/  IMAD.MOV.U32 R9, RZ, RZ, R0 ;  /* 0x000000ffff097224 */ /* 0x000fce00078e0000 */
[----:B----4-:R-:W-:Y:S01]  /*16390*/  HMMA.16816.F32.BF16 R16, R12, R8, R16 ;  /* 0x000000080c10723c */ /* 0x010fe20000041810 */
[----:B--2---:R0:W-:Y:S02]  /*163a0*/  STL.64 [R1+0x20a8], R20 ;  /* 0x0020a81401007387 */ /* 0x0041e40000100a00 */
[----:B0-----:R-:W-:Y:S02]  /*163b0*/  IMAD.MOV.U32 R20, RZ, RZ, R23 ;  /* 0x000000ffff147224 */ /* 0x001fe400078e0017 */
[----:B------:R-:W-:-:S07]  /*163c0*/  IMAD.MOV.U32 R21, RZ, RZ, R22 ;  /* 0x000000ffff157224 */ /* 0x000fce00078e0016 */
[C---:B---3--:R-:W-:Y:S01]  /*163d0*/  HMMA.16816.F32.BF16 R20, R12.reuse, R20, R24 ;  /* 0x000000140c14723c */ /* 0x048fe20000041818 */
[----:B------:R-:W2:Y:S01]  /*163e0*/  LDL.LU.64 R26, [R1+0x20c0] ;  /* 0x0020c000011a7983 */ /* 0x000ea20000300a00 */
[----:B------:R-:W3:Y:S11]  /*163f0*/  LDL.LU.64 R24, [R1+0x20b8] ;  /* 0x0020b80001187983 */ /* 0x000ef60000300a00 */
[----:B------:R-:W-:Y:S10]  /*16400*/  @!UPT UIADD3 URZ, URZ, URZ, URZ ;  /* 0x0000003f3f3ff290 */ /* 0x000ff4000fffe03f */
[----:B------:R0:W-:Y:S01]  /*16410*/  STL.64 [R1+0xf0], R20 ;  /* 0x0000f01401007387 */ /* 0x0001e20000100a00 */
[----:B------:R1:W-:Y:S03]  /*16420*/  STL.64 [R1+0xf8], R22 ;  /* 0x0000f81601007387 */ /* 0x0003e60000100a00 */
[----:B0-----:R-:W3:Y:S01]  /*16430*/  LDL.LU.64 R20, [R1+0x6c0] ;  /* 0x0006c00001147983 */ /* 0x001ee20000300a00 */
[----:B-1----:R-:W3:Y:S02]  /*16440*/  LDL.LU.64 R22, [R1+0x6c8] ;  /* 0x0006c80001167983 */ /* 0x002ee40000300a00 */
[----:B------:R0:W-:Y:S02]  /*16450*/  STL.64 [R1+0xe0], R16 ;  /* 0x0000e01001007387 */ /* 0x0001e40000100a00 */
[----:B------:R-:W-:Y:S01]  /*16460*/  STL.64 [R1+0xe8], R18 ;  /* 0x0000e81201007387 */ /* 0x000fe20000100a00 */
[----:B0-----:R-:W4:Y:S01]  /*16470*/  LDL.LU.64 R16, [R1+0x20b0] ;  /* 0x0020b00001107983 */ /* 0x001f220000300a00 */
[----:B------:R4:W-:Y:S02]  /*16480*/  STL.64 [R1+0x2078], R8 ;  /* 0x0020780801007387 */ /* 0x0009e40000100a00 */
[----:B----4-:R-:W-:Y:S07]  /*16490*/  HMMA.16816.F32.BF16 R8, R12, R16, R4 ;  /* 0x000000100c08723c */ /* 0x010fee0000041804 */
[----:B------:R-:W-:-:S02]  /*164a0*/  IMAD.MOV.U32 R5, RZ, RZ, R16 ;  /* 0x000000ffff057224 */ /* 0x000fc400078e0010 */
[----:B------:R-:W-:Y:S11]  /*164b0*/  IMAD.MOV.U32 R4, RZ, RZ, R17 ;  /* 0x000000ffff047224 */ /* 0x000ff600078e0011 */
[----:B------:R-:W-:Y:S03]  /*164c0*/  @!UPT UIADD3 URZ, URZ, URZ, URZ ;  /* 0x0000003f3f3ff290 */ /* 0x000fe6000fffe03f */
[----:B------:R-:W-:Y:S01]  /*164d0*/  STL.64 [R1+0xd0], R8 ;  /* 0x0000d00801007387 */ /* 0x000fe20000100a00 */
[----:B------:R-:W-:Y:S02]  /*164e0*/  STL.64 [R1+0xd8], R10 ;  /* 0x0000d80a01007387 */ /* 0x000fe40000100a00 */
[----:B------:R0:W-:Y:S02]  /*164f0*/  STL.64 [R1+0x2088], R4 ;  /* 0x0020880401007387 */ /* 0x0001e40000100a00 */
[----:B0-----:R-:W4:Y:S01]  /*16500*/  LDL.LU.64 R4, [R1+0x4c0] ;  /* 0x0004c00001047983 */ /* 0x001f220000300a00 */
[----:B------:R-:W2:Y:S01]  /*16510*/  LDL.LU.64 R6, [R1+0x4c8] ;  /* 0x0004c80001067983 */ /* 0x000ea20000300a00 */
[----:B---3--:R-:W-:Y:S11]  /*16520*/  HMMA.16816.F32.BF16 R20, R12, R24, R20 ;  /* 0x000000180c14723c */ /* 0x008ff60000041814 */
[----:B------:R-:W-:Y:S11]  /*16530*/  @!UPT UIADD3 URZ, URZ, URZ, URZ ;  /* 0x0000003f3f3ff290 */ /* 0x000ff6000fffe03f */
[----:B------:R-:W-:Y:S02]  /*16540*/  @!UPT UIADD3 URZ, URZ, URZ, URZ ;  /* 0x0000003f3f3ff290 */ /* 0x000fe4000fffe03f */
[----:B------:R-:W-:Y:S01]  /*16550*/  IMAD.MOV.U32 R28, RZ, RZ, R21 ;  /* 0x000000ffff1c7224 */ /* 0x000fe200078e0015 */
[----:B--2---:R-:W-:Y:S01]  /*16560*/  STL.64 [R1+0x20a0], R6 ;  /* 0x0020a00601007387 */ /* 0x004fe20000100a00 */
[----:B----4-:R0:W-:Y:S03]  /*16570*/  STL.64 [R1+0x2098], R4 ;  /* 0x0020980401007387 */ /* 0x0101e60000100a00 */
[----:B0-----:R-:W2:Y:S01]  /*16580*/  LDL.LU.64 R4, [R1+0x4d0] ;  /* 0x0004d00001047983 */ /* 0x001ea20000300a00 */
[----:B------:R-:W2:Y:S02]  /*16590*/  LDL.LU.64 R6, [R1+0x4d8] ;  /* 0x0004d80001067983 */ /* 0x000ea40000300a00 */
[----:B------:R-:W3:Y:S02]  /*165a0*/  LDL.LU.64 R8, [R1+0x400] ;  /* 0x0004000001087983 */ /* 0x000ee40000300a00 */
[----:B------:R-:W3:Y:S01]  /*165b0*/  LDL.LU.64 R10, [R1+0x408] ;  /* 0x00040800010a7983 */ /* 0x000ee20000300a00 */
[----:B------:R-:W4:Y:S01]  /*165c0*/  LDL.LU.64 R16, [R1+0x360] ;  /* 0x0003600001107983 */ /* 0x000f220000300a00 */
[----:B------:R-:W4:Y:S02]  /*165d0*/  LDL.LU.64 R18, [R1+0x368] ;  /* 0x0003680001127983 */ /* 0x000f240000300a00 */
[----:B------:R0:W-:Y:S02]  /*165e0*/  STL [R1+0xc0], R20 ;  /* 0x0000c01401007387 */ /* 0x0001e40000100800 */
[----:B------:R-:W-:Y:S01]  /*165f0*/  STL [R1+0xcc], R23 ;  /* 0x0000cc1701007387 */ /* 0x000fe20000100800 */
[----:B0-----:R-:W2:Y:S01]  /*16600*/  LDL.LU.64 R20, [R1+0x20a8] ;  /* 0x0020a80001147983 */ /* 0x001ea20000300a00 */
[----:B------:R-:W-:-:S02]  /*16610*/  IMAD.MOV.U32 R29, RZ, RZ, R22 ;  /* 0x000000ffff1d7224 */ /* 0x000fc400078e0016 */
[----:B------:R-:W-:Y:S02]  /*16620*/  STL.64 [R1+0x2048], R26 ;  /* 0x0020481a01007387 */ /* 0x000fe40000100a00 */
[----:B------:R0:W-:Y:S02]  /*16630*/  STL.64 [R1+0x2040], R24 ;  /* 0x0020401801007387 */ /* 0x0001e40000100a00 */
[----:B0-----:R-:W3:Y:S01]  /*16640*/  LDL.LU.64 R24, [R1+0x6a0] ;  /* 0x0006a00001187983 */ /* 0x001ee20000300a00 */
[----:B------:R-:W3:Y:S02]  /*16650*/  LDL.LU.64 R26, [R1+0x6a8] ;  /* 0x0006a800011a7983 */ /* 0x000ee40000300a00 */
[----:B------:R-:W-:Y:S02]  /*16660*/  STL [R1+0x1ea0], R29 ;  /* 0x001ea01d01007387 */ /* 0x000fe40000100800 */
[----:B------:R-:W-:Y:S01]  /*16670*/  STL [R1+0x1e9c], R28 ;  /* 0x001e9c1c01007387 */ /* 0x000fe20000100800 */
[----:B--2---:R-:W-:Y:S01]  /*16680*/  HMMA.16816.F32.BF16 R4, R12, R20, R4 ;  /* 0x000000140c04723c */ /* 0x004fe20000041804 */
[----:B------:R-:W-:-:S02]  /*16690*/  IMAD.MOV.U32 R3, RZ, RZ, R20 ;  /* 0x000000ffff037224 */ /* 0x000fc400078e0014 */
[----:B------:R-:W-:Y:S11]  /*166a0*/  IMAD.MOV.U32 R0, RZ, RZ, R21 ;  /* 0x000000ffff007224 */ /* 0x000ff600078e0015 */
[----:B------:R-:W-:Y:S09]  /*166b0*/  @!UPT UIADD3 URZ, URZ, URZ, URZ ;  /* 0x0000003f3f3ff290 */ /* 0x000ff2000fffe03f */
[----:B------:R-:W-:Y:S01]  /*166c0*/  STL.64 [R1+0x190], R4 ;  /* 0x0001900401007387 */ /* 0x000fe20000100a00 */
[----:B------:R0:W-:Y:S03]  /*166d0*/  STL.64 [R1+0x198], R6 ;  /* 0x0001980601007387 */ /* 0x0001e60000100a00 */
[----:B0-----:R-:W2:Y:S01]  /*166e0*/  LDL.LU.64 R6, [R1+0x20a0] ;  /* 0x0020a00001067983 */ /* 0x001ea20000300a00 */
[----:B------:R-:W2:Y:S02]  /*166f0*/  LDL.LU.64 R4, [R1+0x2098] ;  /* 0x0020980001047983 */ /* 0x000ea40000300a00 */
[----:B------:R-:W2:Y:S02]  /*16700*/  LDL.LU.64 R20, [R1+0x2090] ;  /* 0x0020900001147983 */ /* 0x000ea40000300a00 */
[C---:B--2---:R-:W-:Y:S01]  /*16710*/  HMMA.16816.F32.BF16 R20, R12.reuse, R20, R4 ;  /* 0x000000140c14723c */ /* 0x044fe20000041804 */
[----:B------:R-:W2:Y:S11]  /*16720*/  LDL.LU.64 R4, [R1+0x2088] ;  /* 0x0020880001047983 */ /* 0x000eb60000300a00 */
[----:B------:R-:W-:Y:S11]  /*16730*/  @!UPT UIADD3 URZ, URZ, URZ, URZ ;  /* 0x0000003f3f3ff290 */ /* 0x000ff6000fffe03f */
[----:B------:R0:W-:Y:S01]  /*16740*/  STL.64 [R1+0x2b0], R20 ;  /* 0x0002b01401007387 */ /* 0x0001e20000100a00 */
[----:B------:R-:W-:Y:S03]  /*16750*/  STL.64 [R1+0x2b8], R22 ;  /* 0x0002b81601007387 */ /* 0x000fe60000100a00 */
[----:B0-----:R-:W3:Y:S02]  /*16760*/  LDL.LU.64 R20, [R1+0x2080] ;  /* 0x0020800001147983 */ /* 0x001ee40000300a00 */
[C---:B---3--:R-:W-:Y:S01]  /*16770*/  HMMA.16816.F32.BF16 R8, R12.reuse, R20, R8 ;  /* 0x000000140c08723c */ /* 0x048fe20000041808 */
[----:B------:R-:W-:Y:S02]  /*16780*/  IMAD.MOV.U32 R7, RZ, RZ, R20 ;  /* 0x000000ffff077224 */ /* 0x000fe400078e0014 */
[----:B------:R-:W-:Y:S11]  /*16790*/  IMAD.MOV.U32 R6, RZ, RZ, R21 ;  /* 0x000000ffff067224 */ /* 0x000ff600078e0015 */
[----:B------:R-:W-:Y:S09]  /*167a0*/  @!UPT UIADD3 URZ, URZ, URZ, URZ ;  /* 0x0000003f3f3ff290 */ /* 0x000ff2000fffe03f */
[----:B------:R0:W-:Y:S01]  /*167b0*/  STL.64 [R1+0x3d0], R8 ;  /* 0x0003d00801007387 */ /* 0x0001e20000100a00 */
[----:B------:R-:W-:Y:S03]  /*167c0*/  STL.64 [R1+0x3d8], R10 ;  /* 0x0003d80a01007387 */ /* 0x000fe60000100a00 */
[----:B0-----:R-:W3:Y:S01]  /*167d0*/  LDL.LU.64 R8, [R1+0x2078] ;  /* 0x0020780001087983 */ /* 0x001ee20000300a00 */
[----:B------:R-:W4:Y:S02]  /*167e0*/  LDL.LU.64 R20, [R1+0x2070] ;  /* 0x0020700001147983 */ /* 0x000f240000300a00 */
[----:B----4-:R-:W-:Y:S01]  /*167f0*/  HMMA.16816.F32.BF16 R12, R12, R20, R16 ;  /* 0x000000140c0c723c */ /* 0x010fe20000041810 */
[----:B------:R-:W3:Y:S01]  /*16800*/  LDL.LU.64 R18, [R1+0x2068] ;  /* 0x0020680001127983 */ /* 0x000ee20000300a00 */
[----:B------:R-:W3:Y:S02]  /*16810*/  LDL.LU.64 R16, [R1+0x2060] ;  /* 0x0020600001107983 */ /* 0x000ee40000300a00 */
[----:B------:R0:W-:Y:S03]  /*16820*/  STL.64 [R1+0x2000], R20 ;  /* 0x0020001401007387 */ /* 0x0001e60000100a00 */
[----:B0-----:R-:W-:-:S02]  /*16830*/  IMAD.MOV.U32 R20, RZ, RZ, R7 ;  /* 0x000000ffff147224 */ /* 0x001fc400078e0007 */
[----:B------:R-:W-:Y:S11]  /*16840*/  IMAD.MOV.U32 R21, RZ, RZ, R6 ;  /* 0x000000ffff157224 */ /* 0x000ff600078e0006 */
[----:B------:R-:W-:Y:S03]  /*16850*/  @!UPT UIADD3 URZ, URZ, URZ, URZ ;  /* 0x0000003f3f3ff290 */ /* 0x000fe6000fffe03f */
[----:B------:R0:W-:Y:S01]  /*16860*/  STL.64 [R1+0x3c0], R12 ;  /* 0x0003c00c01007387 */ /* 0x0001e20000100a00 */
[----:B------:R-:W-:Y:S02]  /*16870*/  STL.64 [R1+0x3c8], R14 ;  /* 0x0003c80e01007387 */ /* 0x000fe40000100a00 */
[----:B------:R1:W-:Y:S02]  /*16880*/  STL.64 [R1+0x2018], R20 ;  /* 0x0020181401007387 */ /* 0x0003e40000100a00 */
[----:B0-----:R-:W-:Y:S02]  /*16890*/  IMAD.MOV.U32 R12, RZ, RZ, R3 ;  /* 0x000000ffff0c7224 */ /* 0x001fe400078e0003 */
[----:B------:R-:W-:-:S05]  /*168a0*/  IMAD.MOV.U32 R13, RZ, RZ, R0 ;  /* 0x000000ffff0d7224 */ /* 0x000fca00078e0000 */
[----:B------:R0:W-:Y:S01]  /*168b0*/  STL.64 [R1+0x2038], R12 ;  /* 0x0020380c01007387 */ /* 0x0001e20000100a00 */
[----:B-1----:R-:W4:Y:S03]  /*168c0*/  LDL.64 R20, [R1+0x30] ;  /* 0x0000300001147983 */ /* 0x002f260000100a00 */
[----:B0-----:R-:W2:Y:S04]  /*168d0*/  LDL.64 R12, [R1+0x20] ;  /* 0x00002000010c7983 */ /* 0x001ea80000100a00 */
[----:B----4-:R0:W-:Y:S04]  /*168e0*/  STL.64 [R1+0x2030], R20 ;  /* 0x0020301401007387 */ /* 0x0101e80000100a00 */
[----:B0-----:R-:W4:Y:S01]  /*168f0*/  LDL.LU.64 R20, [R1+0x6b0] ;  /* 0x0006b00001147983 */ /* 0x001f220000300a00 */
[----:B------:R-:W4:Y:S01]  /*16900*/  LDL.LU.64 R22, [R1+0x6b8] ;  /* 0x0006b80001167983 */ /* 0x000f220000300a00 */
[----:B---3--:R-:W-:Y:S07]  /*16910*/  HMMA.16816.F32.BF16 R8, R16, R8, R24 ;  /* 0x000000081008723c */ /* 0x008fee0000041818 */
[----:B--2---:R-:W-:-:S02]  /*16920*/  IMAD.MOV.U32 R24, RZ, RZ, R5 ;  /* 0x000000ffff187224 */ /* 0x004fc400078e0005 */
[----:B------:R-:W-:Y:S01]  /*16930*/  IMAD.MOV.U32 R25, RZ, RZ, R4 ;  /* 0x000000ffff197224 */ /* 0x000fe200078e0004 */
[----:B----4-:R-:W-:Y:S11]  /*16940*/  HMMA.16816.F32.BF16 R20, R16, R12, R20 ;  /* 0x0000000c1014723c */ /* 0x010ff60000041814 */
[----:B------:R-:W-:Y:S11]  /*16950*/  @!UPT UIADD3 URZ, URZ, URZ, URZ ;  /* 0x0000003f3f3ff290 */ /* 0x000ff6000fffe03f */
[----:B------:R-:W-:Y:S01]  /*16960*/  @!UPT UIADD3 URZ, URZ, URZ, URZ ;  /* 0x0000003f3f3ff290 */ /* 0x000fe2000fffe03f */
[----:B------:R-:W-:Y:S01]  /*16970*/  STL.64 [R1+0x440], R20 ;  /* 0x0004401401007387 */ /* 0x000fe20000100a00 */
[----:B------:R-:W-:Y:S02]  /*16980*/  STL.64 [R1+0x448], R22 ;  /* 0x0004481601007387 */ /* 0x000fe40000100a00 */
[----:B------:R-:W-:Y:S02]  /*16990*/  STL.64 [R1+0x430], R8 ;  /* 0x0004300801007387 */ /* 0x000fe40000100a00 */
[----:B------:R-:W-:Y:S01]  /*169a0*/  STL.64 [R1+0x438], R10 ;  /* 0x0004380a01007387 */ /* 0x000fe20000100a00 */
[----:B------:R-:W2:Y:S01]  /*169b0*/  LDL.LU.64 R4, [R1+0x660] ;  /* 0x0006600001047983 */ /* 0x000ea20000300a00 */
[----:B------:R-:W3:Y:S03]  /*169c0*/  LDL.LU.64 R6, [R1+0x668] ;  /* 0x0006680001067983 */ /* 0x000ee60000300a00 */
[----:B---3--:R-:W-:Y:S01]  /*169d0*/  STL.64 [R1+0x1fb8], R6 ;  /* 0x001fb80601007387 */ /* 0x008fe20000100a00 */
[----:B--2---:R0:W-:Y:S03]  /*169e0*/  STL.64 [R1+0x1fb0], R4 ;  /* 0x001fb00401007387 */ /* 0x0041e60000100a00 */
[----:B0-----:R-:W2:Y:S01]  /*169f0*/  LDL.64 R4, [R1+0x10] ;  /* 0x0000100001047983 */ /* 0x001ea20000100a00 */
[----:B------:R-:W-:-:S02]  /*16a00*/  IMAD.MOV.U32 R3, RZ, RZ, R12 ;  /* 0x000000ffff037224 */ /* 0x000fc400078e000c */
[----:B------:R-:W-:Y:S01]  /*16a10*/  IMAD.MOV.U32 R0, RZ, RZ, R13 ;  /* 0x000000ffff007224 */ /* 0x000fe200078e000d */
[----:B--2---:R0:W-:Y:S01]  /*16a20*/  STL.64 [R1+0x1fd0], R4 ;  /* 0x001fd00401007387 */ /* 0x0041e20000100a00 */
[----:B------:R-:W2:Y:S02]  /*16a30*/  LDL.LU.64 R12, [R1+0x3f0] ;  /* 0x0003f000010c7983 */ /* 0x000ea40000300a00 */
[----:B------:R-:W3:Y:S02]  /*16a40*/  LDL.LU.64 R14, [R1+0x3f8] ;  /* 0x0003f800010e7983 */ /* 0x000ee40000300a00 */
[----:B0-----:R-:W-:Y:S02]  /*16a50*/  IMAD.MOV.U32 R4, RZ, RZ, R3 ;  /* 0x000000ffff047224 */ /* 0x001fe400078e0003 */
[----:B------:R-:W-:Y:S01]  /*16a60*/  IMAD.MOV.U32 R5, RZ, RZ, R0 ;  /* 0x000000ffff057224 */ /* 0x000fe200078e0000 */
[----:B---3--:R-:W-:Y:S01]  /*16a70*/  STL.64 [R1+0x2058], R14 ;  /* 0x0020580e01007387 */ /* 0x008fe20000100a00 */
[----:B--2---:R0:W-:Y:S03]  /*16a80*/  STL.64 [R1+0x2050], R12 ;  /* 0x0020500c01007387 */ /* 0x0041e60000100a00 */
[----:B0-----:R-:W2:Y:S01]  /*16a90*/  LDL.LU.64 R12, [R1+0x690] ;  /* 0x00069000010c7983 */ /* 0x001ea20000300a00 */
[----:B------:R-:W2:Y:S02]  /*16aa0*/  LDL.LU.64 R14, [R1+0x698] ;  /* 0x00069800010e7983 */ /* 0x000ea40000300a00 */
[----:B------:R-:W3:Y:S02]  /*16ab0*/  LDL.LU.64 R20, [R1+0x350] ;  /* 0x0003500001147983 */ /* 0x000ee40000300a00 */
[----:B------:R-:W3:Y:S01]  /*16ac0*/  LDL.LU.64 R22, [R1+0x358] ;  /* 0x0003580001167983 */ /* 0x000ee20000300a00 */
[----:B------:R0:W-:Y:S04]  /*16ad0*/  STL.64 [R1+0x1ff8], R4 ;  /* 0x001ff80401007387 */ /* 0x0001e80000100a00 */
[----:B0-----:R-:W4:Y:S01]  /*16ae0*/  LDL.LU.64 R4, [R1+0x240] ;  /* 0x0002400001047983 */ /* 0x001f220000300a00 */
[----:B------:R-:W2:Y:S03]  /*16af0*/  LDL.LU.64 R6, [R1+0x248] ;  /* 0x0002480001067983 */ /* 0x000ea60000300a00 */
[----:B--2---:R-:W-:Y:S01]  /*16b00*/  STL.64 [R1+0x2010], R6 ;  /* 0x0020100601007387 */ /* 0x004fe20000100a00 */
[----:B----4-:R0:W-:Y:S03]  /*16b10*/  STL.64 [R1+0x2008], R4 ;  /* 0x0020080401007387 */ /* 0x0101e60000100a00 */
[----:B0-----:R-:W2:Y:S01]  /*16b20*/  LDL.LU.64 R4, [R1+0x250] ;  /* 0x0002500001047983 */ /* 0x001ea20000300a00 */
[----:B------:R-:W4:Y:S03]  /*16b30*/  LDL.LU.64 R6, [R1+0x258] ;  /* 0x0002580001067983 */ /* 0x000f260000300a00 */
[----:B----4-:R-:W-:Y:S01]  /*16b40*/  STL.64 [R1+0x2028], R6 ;  /* 0x0020280601007387 */ /* 0x010fe20000100a00 */
[----:B--2---:R0:W-:Y:S03]  /*16b50*/  STL.64 [R1+0x2020], R4 ;  /* 0x0020200401007387 */ /* 0x0041e60000100a00 */
[----:B0-----:R-:W2:Y:S01]  /*16b60*/  LDL.LU.64 R4, [R1+0x340] ;  /* 0x0003400001047983 */ /* 0x001ea20000300a00 */
[----:B------:R-:W2:Y:S02]  /*16b70*/  LDL.LU.64 R6, [R1+0x348] ;  /* 0x0003480001067983 */ /* 0x000ea40000300a00 */
[----:B------:R-:W4:Y:S02]  /*16b80*/  LDL.LU.64 R8, [R1+0x650] ;  /* 0x0006500001087983 */ /* 0x000f240000300a00 */
[----:B------:R-:W2:Y:S01]  /*16b90*/  LDL.LU.64 R10, [R1+0x658] ;  /* 0x00065800010a7983 */ /* 0x000ea20000300a00 */
[C---:B------:R-:W-:Y:S01]  /*16ba0*/  HMMA.16816.F32.BF16 R24, R16.reuse, R24, R12 ;  /* 0x000000181018723c */ /* 0x040fe2000004180c */
        /* <DEDUP_REMOVED lines=9> */
[----:B------:R-:W4:Y:S05]  /*16c40*/  LDL.LU.64 R12, [R1+0x2050] ;  /* 0x00205000010c7983 */ /* 0x000f2a0000300a00 */
[----:B------:R-:W-:Y:S01]  /*16c50*/  STL.64 [R1+0x420], R24 ;  /* 0x0004201801007387 */ /* 0x000fe20000100a00 */
[----:B------:R0:W-:Y:S03]  /*16c60*/  STL.64 [R1+0x428], R26 ;  /* 0x0004281a01007387 */ /* 0x0001e60000100a00 */
[----:B0-----:R-:W2:Y:S01]  /*16c70*/  LDL.LU.64 R26, [R1+0x2048] ;  /* 0x00204800011a7983 */ /* 0x001ea20000300a00 */
[----:B------:R-:W4:Y:S02]  /*16c80*/  LDL.LU.64 R24, [R1+0x2040] ;  /* 0x0020400001187983 */ /* 0x000f240000300a00 */
[C---:B----4-:R-:W-:Y:S11]  /*16c90*/  HMMA.16816.F32.BF16 R12, R16.reuse, R24, R12 ;  /* 0x00000018100c723c */ /* 0x050ff6000004180c */
[----:B------:R-:W-:Y:S11]  /*16ca0*/  @!UPT UIADD3 URZ, URZ, URZ, URZ ;  /* 0x0000003f3f3ff290 */ /* 0x000ff6000fffe03f */
[----:B------:R-:W-:Y:S01]  /*16cb0*/  @!UPT UIADD3 URZ, URZ, URZ, URZ ;  /* 0x0000003f3f3ff290 */ /* 0x000fe2000fffe03f */
[----:B------:R0:W-:Y:S01]  /*16cc0*/  STL.64 [R1+0x410], R12 ;  /* 0x0004100c01007387 */ /* 0x0001e20000100a00 */
[----:B------:R-:W-:Y:S03]  /*16cd0*/  STL.64 [R1+0x418], R14 ;  /* 0x0004180e01007387 */ /* 0x000fe60000100a00 */
[----:B0-----:R-:W3:Y:S02]  /*16ce0*/  LDL.LU.64 R12, [R1+0x2038] ;  /* 0x00203800010c7983 */ /* 0x001ee40000300a00 */
[C---:B---3--:R-:W-:Y:S11]  /*16cf0*/  HMMA.16816.F32.BF16 R20, R16.reuse, R12, R20 ;  /* 0x0000000c1014723c */ /* 0x048ff60000041814 */
[----:B------:R-:W-:Y:S11]  /*16d00*/  @!UPT UIADD3 URZ, URZ, URZ, URZ ;  /* 0x0000003f3f3ff290 */ /* 0x000ff6000fffe03f */
[----:B------:R-:W-:Y:S01]  /*16d10*/  @!UPT UIADD3 URZ, URZ, URZ, URZ ;  /* 0x0000003f3f3ff290 */ /* 0x000fe2000fffe03f */
[----:B------:R0:W-:Y:S01]  /*16d20*/  STL.64 [R1+0x400], R20 ;  /* 0x0004001401007387 */ /* 0x0001e20000100a00 */
[----:B------:R-:W-:Y:S03]  /*16d30*/  STL.64 [R1+0x408], R22 ;  /* 0x0004081601007387 */ /* 0x000fe60000100a00 */
[----:B0-----:R-:W3:Y:S02]  /*16d40*/  LDL.LU.64 R20, [R1+0x2030] ;  /* 0x0020300001147983 */ /* 0x001ee40000300a00 */
[C---:B---3--:R-:W-:Y:S01]  /*16d50*/  HMMA.16816.F32.BF16 R4, R16.reuse, R20, R4 ;  /* 0x000000141004723c */ /* 0x048fe20000041804 */
[----:B------:R-:W-:Y:S02]  /*16d60*/  IMAD.MOV.U32 R3, RZ, RZ, R20 ;  /* 0x000000ffff037224 */ /* 0x000fe400078e0014 */
[----:B------:R-:W-:Y:S11]  /*16d70*/  IMAD.MOV.U32 R0, RZ, RZ, R21 ;  /* 0x000000ffff007224 */ /* 0x000ff600078e0015 */
[----:B------:R-:W-:Y:S09]  /*16d80*/  @!UPT UIADD3 URZ, URZ, URZ, URZ ;  /* 0x0000003f3f3ff290 */ /* 0x000ff2000fffe03f */
[----:B------:R-:W-:Y:S01]  /*16d90*/  STL.64 [R1+0x3f0], R4 ;  /* 0x0003f00401007387 */ /* 0x000fe20000100a00 */
[----:B------:R0:W-:Y:S03]  /*16da0*/  STL.64 [R1+0x3f8], R6 ;  /* 0x0003f80601007387 */ /* 0x0001e60000100a00 */
[----:B0-----:R-:W3:Y:S01]  /*16db0*/  LDL.LU.64 R6, [R1+0x2028] ;  /* 0x0020280001067983 */ /* 0x001ee20000300a00 */
[----:B------:R-:W3:Y:S02]  /*16dc0*/  LDL.LU.64 R4, [R1+0x2020] ;  /* 0x0020200001047983 */ /* 0x000ee40000300a00 */
[----:B------:R-:W3:Y:S02]  /*16dd0*/  LDL.LU.64 R20, [R1+0x2018] ;  /* 0x0020180001147983 */ /* 0x000ee40000300a00 */
[C---:B---3--:R-:W-:Y:S01]  /*16de0*/  HMMA.16816.F32.BF16 R20, R16.reuse, R20, R4 ;  /* 0x000000141014723c */ /* 0x048fe20000041804 */
[----:B------:R-:W3:Y:S01]  /*16df0*/  LDL.LU.64 R6, [R1+0x2010] ;  /* 0x0020100001067983 */ /* 0x000ee20000300a00 */
[----:B------:R-:W3:Y:S11]  /*16e00*/  LDL.LU.64 R4, [R1+0x2008] ;  /* 0x0020080001047983 */ /* 0x000ef60000300a00 */
[----:B------:R-:W-:Y:S10]  /*16e10*/  @!UPT UIADD3 URZ, URZ, URZ, URZ ;  /* 0x0000003f3f3ff290 */ /* 0x000ff4000fffe03f */
[----:B------:R0:W-:Y:S01]  /*16e20*/  STL.64 [R1+0x3e0], R20 ;  /* 0x0003e01401007387 */ /* 0x0001e20000100a00 */
[----:B------:R1:W-:Y:S03]  /*16e30*/  STL.64 [R1+0x3e8], R22 ;  /* 0x0003e81601007387 */ /* 0x0003e60000100a00 */
[----:B0-----:R-:W3:Y:S02]  /*16e40*/  LDL.LU.64 R20, [R1+0x2000] ;  /* 0x0020000001147983 */ /* 0x001ee40000300a00 */
[----:B---3--:R-:W-:Y:S02]  /*16e50*/  HMMA.16816.F32.BF16 R16, R16, R20, R4 ;  /* 0x000000141010723c */ /* 0x008fe40000041804 */
[----:B------:R-:W2:Y:S01]  /*16e60*/  LDL.LU.64 R4, [R1+0x1ff8] ;  /* 0x001ff80001047983 */ /* 0x000ea20000300a00 */
[----:B-1----:R-:W2:Y:S02]  /*16e70*/  LDL.LU.64 R22, [R1+0x1ff0] ;  /* 0x001ff00001167983 */ /* 0x002ea40000300a00 */
[----:B------:R-:W2:Y:S11]  /*16e80*/  LDL.LU.64 R20, [R1+0x1fe8] ;  /* 0x001fe80001147983 */ /* 0x000eb60000300a00 */
[----:B------:R-:W-:Y:S07]  /*16e90*/  @!UPT UIADD3 URZ, URZ, URZ, URZ ;  /* 0x0000003f3f3ff290 */ /* 0x000fee000fffe03f */
[----:B------:R0:W-:Y:S01]  /*16ea0*/  STL.64 [R1+0x3b0], R16 ;  /* 0x0003b01001007387 */ /* 0x0001e20000100a00 */
[----:B------:R-:W-:Y:S02]  /*16eb0*/  STL.64 [R1+0x3b8], R18 ;  /* 0x0003b81201007387 */ /* 0x000fe40000100a00 */
[----:B0-----:R-:W-:Y:S02]  /*16ec0*/  IMAD.MOV.U32 R16, RZ, RZ, R3 ;  /* 0x000000ffff107224 */ /* 0x001fe400078e0003 */
[----:B------:R-:W-:-:S05]  /*16ed0*/  IMAD.MOV.U32 R17, RZ, RZ, R0 ;  /* 0x000000ffff117224 */ /* 0x000fca00078e0000 */
[----:B------:R0:W-:Y:S04]  /*16ee0*/  STL.64 [R1+0x1fa8], R16 ;  /* 0x001fa81001007387 */ /* 0x0001e80000100a00 */
[----:B0-----:R-:W3:Y:S01]  /*16ef0*/  LDL.64 R16, [R1] ;  /* 0x0000000001107983 */ /* 0x001ee20000100a00 */
[C---:B--2---:R-:W-:Y:S03]  /*16f00*/  HMMA.16816.F32.BF16 R4, R20.reuse, R4, R8 ;  /* 0x000000041404723c */ /* 0x044fe60000041808 */
[----:B------:R-:W2:Y:S01]  /*16f10*/  LDL.LU.64 R10, [R1+0x1fe0] ;  /* 0x001fe000010a7983 */ /* 0x000ea20000300a00 */
[----:B------:R-:W2:Y:S11]  /*16f20*/  LDL.LU.64 R8, [R1+0x1fd8] ;  /* 0x001fd80001087983 */ /* 0x000eb60000300a00 */
[----:B------:R-:W-:Y:S08]  /*16f30*/  @!UPT UIADD3 URZ, URZ, URZ, URZ ;  /* 0x0000003f3f3ff290 */ /* 0x000ff0000fffe03f */
[----:B------:R0:W-:Y:S01]  /*16f40*/  STL.64 [R1+0x3a0], R4 ;  /* 0x0003a00401007387 */ /* 0x0001e20000100a00 */
[----:B------:R-:W-:Y:S03]  /*16f50*/  STL.64 [R1+0x3a8], R6 ;  /* 0x0003a80601007387 */ /* 0x000fe60000100a00 */
[----:B0-----:R-:W2:Y:S02]  /*16f60*/  LDL.LU.64 R4, [R1+0x1fd0] ;  /* 0x001fd00001047983 */ /* 0x001ea40000300a00 */
[C---:B--2---:R-:W-:Y:S01]  /*16f70*/  HMMA.16816.F32.BF16 R8, R20.reuse, R4, R8 ;  /* 0x000000041408723c */ /* 0x044fe20000041808 */
[----:B------:R-:W-:Y:S02]  /*16f80*/  IMAD.MOV.U32 R3, RZ, RZ, R4 ;  /* 0x000000ffff037224 */ /* 0x000fe400078e0004 */
[----:B------:R-:W-:Y:S11]  /*16f90*/  IMAD.MOV.U32 R0, RZ, RZ, R5 ;  /* 0x000000ffff007224 */ /* 0x000ff600078e0005 */
[----:B------:R-:W-:Y:S09]  /*16fa0*/  @!UPT UIADD3 URZ, URZ, URZ, URZ ;  /* 0x0000003f3f3ff290 */ /* 0x000ff2000fffe03f */
[----:B------:R-:W-:Y:S01]  /*16fb0*/  STL.64 [R1+0x390], R8 ;  /* 0x0003900801007387 */ /* 0x000fe20000100a00 */
[----:B------:R0:W-:Y:S03]  /*16fc0*/  STL.64 [R1+0x398], R10 ;  /* 0x0003980a01007387 */ /* 0x0001e60000100a00 */
[----:B0-----:R-:W2:Y:S01]  /*16fd0*/  LDL.LU.64 R10, [R1+0x1fc8] ;  /* 0x001fc800010a7983 */ /* 0x001ea20000300a00 */
[----:B------:R-:W2:Y:S02]  /*16fe0*/  LDL.LU.64 R8, [R1+0x1fc0] ;  /* 0x001fc00001087983 */ /* 0x000ea40000300a00 */
[----:B------:R-:W3:Y:S02]  /*16ff0*/  LDL.LU.64 R6, [R1+0x1fb8] ;  /* 0x001fb80001067983 */ /* 0x000ee40000300a00 */
[----:B------:R-:W3:Y:S02]  /*17000*/  LDL.LU.64 R4, [R1+0x1fb0] ;  /* 0x001fb00001047983 */ /* 0x000ee40000300a00 */
[C---:B---3--:R-:W-:Y:S08]  /*17010*/  HMMA.16816.F32.BF16 R4, R20.reuse, R16, R4 ;  /* 0x000000101404723c */ /* 0x048ff00000041804 */
[----:B--2---:R-:W-:Y:S11]  /*17020*/  HMMA.16816.F32.BF16 R8, R20, R24, R8 ;  /* 0x000000181408723c */ /* 0x004ff60000041808 */
[----:B------:R-:W-:Y:S04]  /*17030*/  @!UPT UIADD3 URZ, URZ, URZ, URZ ;  /* 0x0000003f3f3ff290 */ /* 0x000fe8000fffe03f */
[----:B------:R0:W-:Y:S01]  /*17040*/  STL.64 [R1+0x380], R4 ;  /* 0x0003800401007387 */ /* 0x0001e20000100a00 */
[----:B------:R-:W-:Y:S02]  /*17050*/  STL.64 [R1+0x388], R6 ;  /* 0x0003880601007387 */ /* 0x000fe40000100a00 */
[----:B------:R-:W-:Y:S02]  /*17060*/  STL.64 [R1+0x1f30], R26 ;  /* 0x001f301a01007387 */ /* 0x000fe40000100a00 */
[----:B------:R1:W-:Y:S03]  /*17070*/  STL.64 [R1+0x1f28], R24 ;  /* 0x001f281801007387 */ /* 0x0003e60000100a00 */
[----:B------:R-:W-:Y:S01]  /*17080*/  STL.64 [R1+0x370], R8 ;  /* 0x0003700801007387 */ /* 0x000fe20000100a00 */
[----:B------:R-:W-:Y:S02]  /*17090*/  STL.64 [R1+0x378], R10 ;  /* 0x0003780a01007387 */ /* 0x000fe40000100a00 */
[----:B0-----:R-:W-:-:S02]  /*170a0*/  IMAD.MOV.U32 R5, RZ, RZ, R16 ;  /* 0x000000ffff057224 */ /* 0x001fc400078e0010 */
[----:B------:R-:W-:Y:S02]  /*170b0*/  IMAD.MOV.U32 R4, RZ, RZ, R17 ;  /* 0x000000ffff047224 */ /* 0x000fe400078e0011 */
[----:B------:R-:W2:Y:S01]  /*170c0*/  LDL.LU.64 R16, [R1+0x230] ;  /* 0x0002300001107983 */ /* 0x000ea20000300a00 */
[----:B-1----:R-:W-:Y:S02]  /*170d0*/  IMAD.MOV.U32 R24, RZ, RZ, R5 ;  /* 0x000000ffff187224 */ /* 0x002fe400078e0005 */
[----:B------:R-:W-:Y:S02]  /*170e0*/  IMAD.MOV.U32 R25, RZ, RZ, R4 ;  /* 0x000000ffff197224 */ /* 0x000fe400078e0004 */
[----:B------:R-:W2:Y:S03]  /*170f0*/  LDL.LU.64 R18, [R1+0x238] ;  /* 0x0002380001127983 */ /* 0x000ea60000300a00 */
[----:B------:R-:W-:Y:S01]  /*17100*/  STL.64 [R1+0x1f48], R24 ;  /* 0x001f481801007387 */ /* 0x000fe20000100a00 */
[----:B------:R-:W3:Y:S02]  /*17110*/  LDL.LU.64 R4, [R1+0x110] ;  /* 0x0001100001047983 */ /* 0x000ee40000300a00 */
[----:B------:R-:W4:Y:S02]  /*17120*/  LDL.LU.64 R6, [R1+0x118] ;  /* 0x0001180001067983 */ /* 0x000f240000300a00 */
[----:B----4-:R-:W-:Y:S01]  /*17130*/  STL.64 [R1+0x1f90], R6 ;  /* 0x001f900601007387 */ /* 0x010fe20000100a00 */
[----:B---3--:R0:W-:Y:S03]  /*17140*/  STL.64 [R1+0x1f88], R4 ;  /* 0x001f880401007387 */ /* 0x0081e60000100a00 */
[----:B0-----:R-:W3:Y:S01]  /*17150*/  LDL.64 R4, [R1+0x70] ;  /* 0x0000700001047983 */ /* 0x001ee20000100a00 */
[----:B------:R-:W-:-:S02]  /*17160*/  IMAD.MOV.U32 R24, RZ, RZ, R3 ;  /* 0x000000ffff187224 */ /* 0x000fc400078e0003 */
[----:B------:R-:W-:Y:S01]  /*17170*/  IMAD.MOV.U32 R25, RZ, RZ, R0 ;  /* 0x000000ffff197224 */ /* 0x000fe200078e0000 */
[----:B---3--:R0:W-:Y:S04]  /*17180*/  STL.64 [R1+0x1fa0], R4 ;  /* 0x001fa00401007387 */ /* 0x0081e80000100a00 */
[----:B0-----:R-:W3:Y:S01]  /*17190*/  LDL.LU.64 R4, [R1+0x140] ;  /* 0x0001400001047983 */ /* 0x001ee20000300a00 */
[----:B------:R-:W3:Y:S02]  /*171a0*/  LDL.LU.64 R6, [R1+0x148] ;  /* 0x0001480001067983 */ /* 0x000ee40000300a00 */
[----:B------:R0:W-:Y:S02]  /*171b0*/  STL.64 [R1+0x1f60], R24 ;  /* 0x001f601801007387 */ /* 0x0001e40000100a00 */
[----:B0-----:R-:W4:Y:S04]  /*171c0*/  LDL.LU.64 R24, [R1+0x20] ;  /* 0x0000200001187983 */ /* 0x001f280000300a00 */
[----:B----4-:R0:W-:Y:S04]  /*171d0*/  STL.64 [R1+0x1f98], R24 ;  /* 0x001f981801007387 */ /* 0x0101e80000100a00 */
[----:B0-----:R-:W4:Y:S01]  /*171e0*/  LDL.LU.64 R24, [R1+0x130] ;  /* 0x0001300001187983 */ /* 0x001f220000300a00 */
[----:B------:R-:W4:Y:S02]  /*171f0*/  LDL.LU.64 R26, [R1+0x138] ;  /* 0x00013800011a7983 */ /* 0x000f240000300a00 */
[----:B------:R-:W2:Y:S02]  /*17200*/  LDL.LU.64 R8, [R1+0x5b0] ;  /* 0x0005b00001087983 */ /* 0x000ea40000300a00 */
[----:B------:R-:W2:Y:S02]  /*17210*/  LDL.LU.64 R10, [R1+0x5b8] ;  /* 0x0005b800010a7983 */ /* 0x000ea40000300a00 */
[----:B--2---:R-:W-:Y:S01]  /*17220*/  STL.64 [R1+0x1f40], R10 ;  /* 0x001f400a01007387 */ /* 0x004fe20000100a00 */
[----:B------:R0:W-:Y:S03]  /*17230*/  STL.64 [R1+0x1f38], R8 ;  /* 0x001f380801007387 */ /* 0x0001e60000100a00 */
[----:B0-----:R-:W2:Y:S01]  /*17240*/  LDL.LU.64 R8, [R1+0x5c0] ;  /* 0x0005c00001087983 */ /* 0x001ea20000300a00 */
[----:B------:R-:W2:Y:S01]  /*17250*/  LDL.LU.64 R10, [R1+0x5c8] ;  /* 0x0005c800010a7983 */ /* 0x000ea20000300a00 */
[C---:B------:R-:W-:Y:S02]  /*17260*/  HMMA.16816.F32.BF16 R16, R20.reuse, R12, R16 ;  /* 0x0000000c1410723c */ /* 0x040fe40000041810 */
[----:B--2---:R-:W-:Y:S01]  /*17270*/  STL.64 [R1+0x1f58], R10 ;  /* 0x001f580a01007387 */ /* 0x004fe20000100a00 */
[----:B------:R0:W-:Y:S03]  /*17280*/  STL.64 [R1+0x1f50], R8 ;  /* 0x001f500801007387 */ /* 0x0001e60000100a00 */
[----:B0-----:R-:W2:Y:S01]  /*17290*/  LDL.LU.64 R8, [R1+0x5d0] ;  /* 0x0005d00001087983 */ /* 0x001ea20000300a00 */
[----:B------:R-:W2:Y:S03]  /*172a0*/  LDL.LU.64 R10, [R1+0x5d8] ;  /* 0x0005d800010a7983 */ /* 0x000ea60000300a00 */
[----:B--2---:R-:W-:Y:S01]  /*172b0*/  STL.64 [R1+0x1f70], R10 ;  /* 0x001f700a01007387 */ /* 0x004fe20000100a00 */
[----:B------:R0:W-:Y:S03]  /*172c0*/  STL.64 [R1+0x1f68], R8 ;  /* 0x001f680801007387 */ /* 0x0001e60000100a00 */
[----:B0-----:R-:W2:Y:S01]  /*172d0*/  LDL.LU.64 R8, [R1+0x600] ;  /* 0x0006000001087983 */ /* 0x001ea20000300a00 */
[----:B------:R-:W2:Y:S08]  /*172e0*/  LDL.LU.64 R10, [R1+0x608] ;  /* 0x00060800010a7983 */ /* 0x000eb00000300a00 */
[----:B------:R0:W-:Y:S02]  /*172f0*/  STL.64 [R1+0x360], R16 ;  /* 0x0003601001007387 */ /* 0x0001e40000100a00 */
[----:B------:R-:W-:Y:S01]  /*17300*/  STL.64 [R1+0x368], R18 ;  /* 0x0003681201007387 */ /* 0x000fe20000100a00 */
[----:B0-----:R-:W3:Y:S02]  /*17310*/  LDL.LU.64 R16, [R1+0x1fa8] ;  /* 0x001fa80001107983 */ /* 0x001ee40000300a00 */
[C---:B---3--:R-:W-:Y:S11]  /*17320*/  HMMA.16816.F32.BF16 R4, R20.reuse, R16, R4 ;  /* 0x000000101404723c */ /* 0x048ff60000041804 */
[----:B------:R-:W-:Y:S11]  /*17330*/  @!UPT UIADD3 URZ, URZ, URZ, URZ ;  /* 0x0000003f3f3ff290 */ /* 0x000ff6000fffe03f */
[----:B------:R-:W-:Y:S01]  /*17340*/  @!UPT UIADD3 URZ, URZ, URZ, URZ ;  /* 0x0000003f3f3ff290 */ /* 0x000fe2000fffe03f */
[----:B------:R0:W-:Y:S01]  /*17350*/  STL.64 [R1+0x350], R4 ;  /* 0x0003500401007387 */ /* 0x0001e20000100a00 */
[----:B------:R-:W-:Y:S03]  /*17360*/  STL.64 [R1+0x358], R6 ;  /* 0x0003580601007387 */ /* 0x000fe60000100a00 */
[----:B0-----:R-:W4:Y:S01]  /*17370*/  LDL.LU.64 R4, [R1+0x1fa0] ;  /* 0x001fa00001047983 */ /* 0x001f220000300a00 */
[----:B------:R0:W-:Y:S03]  /*17380*/  STL.64 [R1+0x1f20], R16 ;  /* 0x001f201001007387 */ /* 0x0001e60000100a00 */
[----:B0-----:R-:W3:Y:S01]  /*17390*/  LDL.64 R16, [R1+0x80] ;  /* 0x0000800001107983 */ /* 0x001ee20000100a00 */
[----:B----4-:R-:W-:Y:S01]  /*173a0*/  HMMA.16816.F32.BF16 R24, R20, R4, R24 ;  /* 0x000000041418723c */ /* 0x010fe20000041818 */
[----:B------:R-:W-:-:S02]  /*173b0*/  IMAD.MOV.U32 R15, RZ, RZ, R4 ;  /* 0x000000ffff0f7224 */ /* 0x000fc400078e0004 */
[----:B------:R-:W-:Y:S11]  /*173c0*/  IMAD.MOV.U32 R14, RZ, RZ, R5 ;  /* 0x000000ffff0e7224 */ /* 0x000ff600078e0005 */
[----:B------:R-:W-:Y:S09]  /*173d0*/  @!UPT UIADD3 URZ, URZ, URZ, URZ ;  /* 0x0000003f3f3ff290 */ /* 0x000ff2000fffe03f */
[----:B------:R0:W-:Y:S01]  /*173e0*/  STL.64 [R1+0x340], R24 ;  /* 0x0003401801007387 */ /* 0x0001e20000100a00 */
[----:B------:R-:W-:Y:S03]  /*173f0*/  STL.64 [R1+0x348], R26 ;  /* 0x0003481a01007387 */ /* 0x000fe60000100a00 */
[----:B0-----:R-:W4:Y:S01]  /*17400*/  LDL.LU.64 R24, [R1+0x1f98] ;  /* 0x001f980001187983 */ /* 0x001f220000300a00 */
[----:B------:R-:W3:Y:S02]  /*17410*/  LDL.LU.64 R6, [R1+0x1f90] ;  /* 0x001f900001067983 */ /* 0x000ee40000300a00 */
[----:B------:R-:W3:Y:S02]  /*17420*/  LDL.LU.64 R4, [R1+0x1f88] ;  /* 0x001f880001047983 */ /* 0x000ee40000300a00 */
[----:B---3--:R-:W-:Y:S01]  /*17430*/  HMMA.16816.F32.BF16 R20, R20, R16, R4 ;  /* 0x000000101414723c */ /* 0x008fe20000041804 */
[----:B------:R-:W2:Y:S01]  /*17440*/  LDL.LU.64 R6, [R1+0x1f80] ;  /* 0x001f800001067983 */ /* 0x000ea20000300a00 */
[----:B------:R-:W2:Y:S02]  /*17450*/  LDL.LU.64 R4, [R1+0x1f78] ;  /* 0x001f780001047983 */ /* 0x000ea40000300a00 */
[----:B------:R-:W-:-:S02]  /*17460*/  IMAD.MOV.U32 R3, RZ, RZ, R16 ;  /* 0x000000ffff037224 */ /* 0x000fc400078e0010 */
[----:B------:R-:W-:Y:S11]  /*17470*/  IMAD.MOV.U32 R0, RZ, RZ, R17 ;  /* 0x000000ffff007224 */ /* 0x000ff600078e0011 */
[----:B------:R-:W-:Y:S06]  /*17480*/  @!UPT UIADD3 URZ, URZ, URZ, URZ ;  /* 0x0000003f3f3ff290 */ /* 0x000fec000fffe03f */
[----:B------:R-:W-:Y:S01]  /*17490*/  STL.64 [R1+0x2a0], R20 ;  /* 0x0002a01401007387 */ /* 0x000fe20000100a00 */
[----:B------:R4:W-:Y:S02]  /*174a0*/  STL.64 [R1+0x2a8], R22 ;  /* 0x0002a81601007387 */ /* 0x0009e40000100a00 */
[----:B------:R-:W3:Y:S02]  /*174b0*/  LDL.LU.64 R16, [R1+0x120] ;  /* 0x0001200001107983 */ /* 0x000ee40000300a00 */
[----:B------:R-:W3:Y:S02]  /*174c0*/  LDL.LU.64 R18, [R1+0x128] ;  /* 0x0001280001127983 */ /* 0x000ee40000300a00 */
[----:B----4-:R-:W-:Y:S02]  /*174d0*/  IMAD.MOV.U32 R23, RZ, RZ, R24 ;  /* 0x000000ffff177224 */ /* 0x010fe400078e0018 */
[----:B------:R-:W-:Y:S01]  /*174e0*/  IMAD.MOV.U32 R22, RZ, RZ, R25 ;  /* 0x000000ffff167224 */ /* 0x000fe200078e0019 */
[C---:B--2---:R-:W-:Y:S11]  /*174f0*/  HMMA.16816.F32.BF16 R8, R4.reuse, R24, R8 ;  /* 0x000000180408723c */ /* 0x044ff60000041808 */
[----:B------:R-:W-:Y:S11]  /*17500*/  @!UPT UIADD3 URZ, URZ, URZ, URZ ;  /* 0x0000003f3f3ff290 */ /* 0x000ff6000fffe03f */
[----:B------:R-:W-:Y:S01]  /*17510*/  @!UPT UIADD3 URZ, URZ, URZ, URZ ;  /* 0x0000003f3f3ff290 */ /* 0x000fe2000fffe03f */
[----:B------:R-:W-:Y:S01]  /*17520*/  STL.64 [R1+0x290], R8 ;  /* 0x0002900801007387 */ /* 0x000fe20000100a00 */
[----:B------:R0:W-:Y:S03]  /*17530*/  STL.64 [R1+0x298], R10 ;  /* 0x0002980a01007387 */ /* 0x0001e60000100a00 */
[----:B0-----:R-:W2:Y:S01]  /*17540*/  LDL.LU.64 R10, [R1+0x1f70] ;  /* 0x001f7000010a7983 */ /* 0x001ea20000300a00 */
[----:B------:R-:W2:Y:S02]  /*17550*/  LDL.LU.64 R8, [R1+0x1f68] ;  /* 0x001f680001087983 */ /* 0x000ea40000300a00 */
[----:B------:R-:W2:Y:S02]  /*17560*/  LDL.LU.64 R24, [R1+0x1f60] ;  /* 0x001f600001187983 */ /* 0x000ea40000300a00 */
[C---:B--2---:R-:W-:Y:S01]  /*17570*/  HMMA.16816.F32.BF16 R24, R4.reuse, R24, R8 ;  /* 0x000000180418723c */ /* 0x044fe20000041808 */
[----:B------:R-:W2:Y:S01]  /*17580*/  LDL.LU.64 R10, [R1+0x1f58] ;  /* 0x001f5800010a7983 */ /* 0x000ea20000300a00 */
[----:B------:R-:W2:Y:S11]  /*17590*/  LDL.LU.64 R8, [R1+0x1f50] ;  /* 0x001f500001087983 */ /* 0x000eb60000300a00 */
[----:B------:R-:W-:Y:S10]  /*175a0*/  @!UPT UIADD3 URZ, URZ, URZ, URZ ;  /* 0x0000003f3f3ff290 */ /* 0x000ff4000fffe03f */
[----:B------:R0:W-:Y:S01]  /*175b0*/  STL.64 [R1+0x280], R24 ;  /* 0x0002801801007387 */ /* 0x0001e20000100a00 */
[----:B------:R2:W-:Y:S03]  /*175c0*/  STL.64 [R1+0x288], R26 ;  /* 0x0002881a01007387 */ /* 0x0005e60000100a00 */
[----:B0-----:R-:W2:Y:S02]  /*175d0*/  LDL.LU.64 R24, [R1+0x1f48] ;  /* 0x001f480001187983 */ /* 0x001ea40000300a00 */
[C---:B--2---:R-:W-:Y:S02]  /*175e0*/  HMMA.16816.F32.BF16 R24, R4.reuse, R24, R8 ;  /* 0x000000180418723c */ /* 0x044fe40000041808 */
[----:B------:R-:W2:Y:S01]  /*175f0*/  LDL.LU.64 R10, [R1+0x1f40] ;  /* 0x001f4000010a7983 */ /* 0x000ea20000300a00 */
[----:B------:R-:W2:Y:S11]  /*17600*/  LDL.LU.64 R8, [R1+0x1f38] ;  /* 0x001f380001087983 */ /* 0x000eb60000300a00 */
[----:B------:R-:W-:Y:S09]  /*17610*/  @!UPT UIADD3 URZ, URZ, URZ, URZ ;  /* 0x0000003f3f3ff290 */ /* 0x000ff2000fffe03f */
[----:B------:R-:W-:Y:S01]  /*17620*/  STL.64 [R1+0x270], R24 ;  /* 0x0002701801007387 */ /* 0x000fe20000100a00 */
[----:B------:R0:W-:Y:S03]  /*17630*/  STL.64 [R1+0x278], R26 ;  /* 0x0002781a01007387 */ /* 0x0001e60000100a00 */
[----:B0-----:R-:W4:Y:S01]  /*17640*/  LDL.LU.64 R26, [R1+0x1f30] ;  /* 0x001f3000011a7983 */ /* 0x001f220000300a00 */
[----:B------:R-:W2:Y:S02]  /*17650*/  LDL.LU.64 R24, [R1+0x1f28] ;  /* 0x001f280001187983 */ /* 0x000ea40000300a00 */
[----:B------:R-:W-:Y:S02]  /*17660*/  IMAD.MOV.U32 R20, RZ, RZ, R15 ;  /* 0x000000ffff147224 */ /* 0x000fe400078e000f */
[----:B------:R-:W-:Y:S02]  /*17670*/  IMAD.MOV.U32 R21, RZ, RZ, R14 ;  /* 0x000000ffff157224 */ /* 0x000fe400078e000e */
[C---:B---3--:R-:W-:Y:S08]  /*17680*/  HMMA.16816.F32.BF16 R12, R4.reuse, R12, R16 ;  /* 0x0000000c040c723c */ /* 0x048ff00000041810 */
[C---:B--2---:R-:W-:Y:S01]  /*17690*/  HMMA.16816.F32.BF16 R8, R4.reuse, R24, R8 ;  /* 0x000000180408723c */ /* 0x044fe20000041808 */
[----:B----4-:R-:W-:Y:S01]  /*176a0*/  STL.64 [R1+0x1ee8], R26 ;  /* 0x001ee81a01007387 */ /* 0x010fe20000100a00 */
[----:B------:R0:W-:Y:S11]  /*176b0*/  STL.64 [R1+0x1ee0], R24 ;  /* 0x001ee01801007387 */ /* 0x0001f60000100a00 */
[----:B------:R-:W-:Y:S10]  /*176c0*/  @!UPT UIADD3 URZ, URZ, URZ, URZ ;  /* 0x0000003f3f3ff290 */ /* 0x000ff4000fffe03f */
[----:B------:R-:W-:Y:S01]  /*176d0*/  STL.64 [R1+0x260], R8 ;  /* 0x0002600801007387 */ /* 0x000fe20000100a00 */
[----:B------:R-:W-:Y:S02]  /*176e0*/  STL.64 [R1+0x268], R10 ;  /* 0x0002680a01007387 */ /* 0x000fe40000100a00 */
[----:B------:R-:W1:Y:S04]  /*176f0*/  LDSM.16.MT88.4 R8, [R2+0x300] ;  /* 0x000300000208783b */ /* 0x000e680000004200 */
[----:B0-----:R-:W2:Y:S01]  /*17700*/  LDL.LU.64 R24, [R1+0x470] ;  /* 0x0004700001187983 */ /* 0x001ea20000300a00 */
[----:B------:R-:W2:Y:S04]  /*17710*/  LDL.LU.64 R26, [R1+0x478] ;  /* 0x00047800011a7983 */ /* 0x000ea80000300a00 */
[----:B-1----:R-:W-:Y:S01]  /*17720*/  STL.64 [R1+0x1f18], R10 ;  /* 0x001f180a01007387 */ /* 0x002fe20000100a00 */
[----:B------:R0:W-:Y:S03]  /*17730*/  STL.64 [R1+0x1f10], R8 ;  /* 0x001f100801007387 */ /* 0x0001e60000100a00 */
[----:B0-----:R-:W3:Y:S01]  /*17740*/  LDL.LU.64 R8, [R1+0x4b0] ;  /* 0x0004b00001087983 */ /* 0x001ee20000300a00 */
[----:B------:R-:W3:Y:S02]  /*17750*/  LDL.LU.64 R10, [R1+0x4b8] ;  /* 0x0004b800010a7983 */ /* 0x000ee40000300a00 */
[----:B------:R-:W2:Y:S02]  /*17760*/  LDL.LU.64 R16, [R1+0x1f20] ;  /* 0x001f200001107983 */ /* 0x000ea40000300a00 */
[----:B------:R-:W-:Y:S01]  /*17770*/  STL.64 [R1+0x250], R12 ;  /* 0x0002500c01007387 */ /* 0x000fe20000100a00 */
[----:B------:R-:W-:Y:S02]  /*17780*/  STL.64 [R1+0x258], R14 ;  /* 0x0002580e01007387 */ /* 0x000fe40000100a00 */
[----:B------:R-:W0:Y:S02]  /*17790*/  LDSM.16.MT88.4 R12, [R2+0x380] ;  /* 0x00038000020c783b */ /* 0x000e240000004200 */
[----:B0-----:R-:W-:Y:S02]  /*177a0*/  STL.64 [R1+0x1eb0], R14 ;  /* 0x001eb00e01007387 */ /* 0x001fe40000100a00 */
[----:B------:R2:W-:Y:S02]  /*177b0*/  STL.64 [R1+0x1ea8], R12 ;  /* 0x001ea80c01007387 */ /* 0x0005e40000100a00 */
[C---:B--2---:R-:W-:Y:S01]  /*177c0*/  HMMA.16816.F32.BF16 R12, R4.reuse, R16, R24 ;  /* 0x00000010040c723c */ /* 0x044fe20000041818 */
[----:B------:R-:W2:Y:S04]  /*177d0*/  LDL.LU.64 R24, [R1] ;  /* 0x0000000001187983 */ /* 0x000ea80000300a00 */
[----:B------:R-:W0:Y:S04]  /*177e0*/  LDSM.16.MT88.4 R16, [R2+0x4000] ;  /* 0x004000000210783b */ /* 0x000e280000004200 */
[----:B--2---:R-:W-:Y:S11]  /*177f0*/  STL.64 [R1+0x1ef8], R24 ;  /* 0x001ef81801007387 */ /* 0x004ff60000100a00 */
[----:B------:R-:W-:Y:S03]  /*17800*/  @!UPT UIADD3 URZ, URZ, URZ, URZ ;  /* 0x0000003f3f3ff290 */ /* 0x000fe6000fffe03f */
[----:B------:R-:W-:Y:S02]  /*17810*/  STL.64 [R1+0x240], R12 ;  /* 0x0002400c01007387 */ /* 0x000fe40000100a00 */
[----:B------:R3:W-:Y:S02]  /*17820*/  STL.64 [R1+0x248], R14 ;  /* 0x0002480e01007387 */ /* 0x0007e40000100a00 */
[----:B---3--:R-:W-:Y:S01]  /*17830*/  HMMA.16816.F32.BF16 R12, R4, R20, R8 ;  /* 0x00000014040c723c */ /* 0x008fe20000041808 */
[----:B0-----:R-:W-:Y:S01]  /*17840*/  STL.64 [R1+0x1e38], R18 ;  /* 0x001e381201007387 */ /* 0x001fe20000100a00 */
[----:B------:R0:W-:Y:S02]  /*17850*/  STL.64 [R1+0x1e30], R16 ;  /* 0x001e301001007387 */ /* 0x0001e40000100a00 */
[----:B------:R-:W2:Y:S02]  /*17860*/  LDL.LU.64 R8, [R1+0x4a0] ;  /* 0x0004a00001087983 */ /* 0x000ea40000300a00 */
[----:B------:R-:W2:Y:S11]  /*17870*/  LDL.LU.64 R10, [R1+0x4a8] ;  /* 0x0004a800010a7983 */ /* 0x000eb60000300a00 */
[----:B------:R-:W-:Y:S06]  /*17880*/  @!UPT UIADD3 URZ, URZ, URZ, URZ ;  /* 0x0000003f3f3ff290 */ /* 0x000fec000fffe03f */
[----:B------:R-:W-:Y:S01]  /*17890*/  STL.64 [R1+0x230], R12 ;  /* 0x0002300c01007387 */ /* 0x000fe20000100a00 */
[----:B------:R-:W-:Y:S02]  /*178a0*/  STL.64 [R1+0x238], R14 ;  /* 0x0002380e01007387 */ /* 0x000fe40000100a00 */
[----:B------:R-:W3:Y:S02]  /*178b0*/  LDL.LU.64 R24, [R1+0x630] ;  /* 0x0006300001187983 */ /* 0x000ee40000300a00 */
[----:B------:R-:W4:Y:S02]  /*178c0*/  LDL.LU.64 R26, [R1+0x638] ;  /* 0x00063800011a7983 */ /* 0x000f240000300a00 */
[----:B0-----:R-:W-:Y:S02]  /*178d0*/  IMAD.MOV.U32 R16, RZ, RZ, R23 ;  /* 0x000000ffff107224 */ /* 0x001fe400078e0017 */
[----:B------:R-:W-:Y:S02]  /*178e0*/  IMAD.MOV.U32 R17, RZ, RZ, R22 ;  /* 0x000000ffff117224 */ /* 0x000fe400078e0016 */
[----:B------:R-:W0:Y:S04]  /*178f0*/  LDSM.16.MT88.4 R20, [R2+0x4080] ;  /* 0x004080000214783b */ /* 0x000e280000004200 */
[----:B----4-:R-:W-:Y:S01]  /*17900*/  STL.64 [R1+0x1f08], R26 ;  /* 0x001f081a01007387 */ /* 0x010fe20000100a00 */
[----:B---3--:R1:W-:Y:S03]  /*17910*/  STL.64 [R1+0x1f00], R24 ;  /* 0x001f001801007387 */ /* 0x0083e60000100a00 */
[----:B-1----:R-:W3:Y:S01]  /*17920*/  LDL.LU.64 R24, [R1+0x640] ;  /* 0x0006400001187983 */ /* 0x002ee20000300a00 */
[----:B------:R-:W3:Y:S02]  /*17930*/  LDL.LU.64 R26, [R1+0x648] ;  /* 0x00064800011a7983 */ /* 0x000ee40000300a00 */
[----:B------:R-:W4:Y:S02]  /*17940*/  LDL.LU.64 R12, [R1+0x40] ;  /* 0x00004000010c7983 */ /* 0x000f240000300a00 */
[----:B----4-:R-:W-:Y:S01]  /*17950*/  STL.64 [R1+0x1ef0], R12 ;  /* 0x001ef00c01007387 */ /* 0x010fe20000100a00 */
[----:B0-----:R-:W-:Y:S02]  /*17960*/  STL.64 [R1+0x1db8], R22 ;  /* 0x001db81601007387 */ /* 0x001fe40000100a00 */
[----:B------:R0:W-:Y:S02]  /*17970*/  STL.64 [R1+0x1db0], R20 ;  /* 0x001db01401007387 */ /* 0x0001e40000100a00 */
[----:B0-----:R-:W4:Y:S01]  /*17980*/  LDL.LU.64 R20, [R1+0x70] ;  /* 0x0000700001147983 */ /* 0x001f220000300a00 */
[----:B------:R-:W3:Y:S02]  /*17990*/  LDL.64 R22, [R1+0x78] ;  /* 0x0000780001167983 */ /* 0x000ee40000100a00 */
[----:B------:R-:W-:-:S02]  /*179a0*/  IMAD.MOV.U32 R12, RZ, RZ, R3 ;  /* 0x000000ffff0c7224 */ /* 0x000fc400078e0003 */
[----:B------:R-:W-:-:S07]  /*179b0*/  IMAD.MOV.U32 R13, RZ, RZ, R0 ;  /* 0x000000ffff0d7224 */ /* 0x000fce00078e0000 */
[----:B--2---:R-:W-:Y:S01]  /*179c0*/  HMMA.16816.F32.BF16 R12, R4, R12, R8 ;  /* 0x0000000c040c723c */ /* 0x004fe20000041808 */
[----:B------:R-:W0:Y:S04]  /*179d0*/  LDSM.16.MT88.4 R4, [R2+0x4100] ;  /* 0x004100000204783b */ /* 0x000e280000004200 */
[----:B---3--:R-:W-:Y:S01]  /*179e0*/  STL.64 [R1+0x1ed0], R22 ;  /* 0x001ed01601007387 */ /* 0x008fe20000100a00 */
[----:B----4-:R1:W-:Y:S03]  /*179f0*/  STL.64 [R1+0x1ec8], R20 ;  /* 0x001ec81401007387 */ /* 0x0103e60000100a00 */
[----:B-1----:R-:W2:Y:S01]  /*17a00*/  LDL.LU.64 R20, [R1+0x10] ;  /* 0x0000100001147983 */ /* 0x002ea20000300a00 */
[----:B------:R-:W3:Y:S02]  /*17a10*/  LDL.LU.64 R10, [R1+0x1f18] ;  /* 0x001f1800010a7983 */ /* 0x000ee40000300a00 */
[----:B------:R-:W3:Y:S11]  /*17a20*/  LDL.LU.64 R8, [R1+0x1f10] ;  /* 0x001f100001087983 */ /* 0x000ef60000300a00 */
[----:B------:R1:W-:Y:S01]  /*17a30*/  STL.64 [R1+0x180], R12 ;  /* 0x0001800c01007387 */ /* 0x0003e20000100a00 */
[----:B------:R4:W-:Y:S04]  /*17a40*/  STL.64 [R1+0x188], R14 ;  /* 0x0001880e01007387 */ /* 0x0009e80000100a00 */
[----:B-1----:R-:W2:Y:S01]  /*17a50*/  LDL.LU.64 R12, [R1+0x620] ;  /* 0x00062000010c7983 */ /* 0x002ea20000300a00 */
[----:B----4-:R-:W4:Y:S02]  /*17a60*/  LDL.LU.64 R14, [R1+0x628] ;  /* 0x00062800010e7983 */ /* 0x010f240000300a00 */
[----:B0-----:R-:W-:Y:S02]  /*17a70*/  STL.64 [R1+0x1d28], R6 ;  /* 0x001d280601007387 */ /* 0x001fe40000100a00 */
[----:B------:R0:W-:Y:S02]  /*17a80*/  STL.64 [R1+0x1d20], R4 ;  /* 0x001d200401007387 */ /* 0x0001e40000100a00 */
[----:B0-----:R-:W2:Y:S01]  /*17a90*/  LDL.LU.64 R4, [R1+0x80] ;  /* 0x0000800001047983 */ /* 0x001ea20000300a00 */
[----:B------:R-:W2:Y:S01]  /*17aa0*/  LDL.64 R6, [R1+0x88] ;  /* 0x0000880001067983 */ /* 0x000ea20000100a00 */
[C---:B---3--:R-:W-:Y:S02]  /*17ab0*/  HMMA.16816.F32.BF16 R24, R8.reuse, R16, R24 ;  /* 0x000000100818723c */ /* 0x048fe40000041818 */
[----:B--2---:R-:W-:Y:S01]  /*17ac0*/  STL.64 [R1+0x1ec0], R6 ;  /* 0x001ec00601007387 */ /* 0x004fe20000100a00 */
[----:B------:R0:W-:Y:S03]  /*17ad0*/  STL.64 [R1+0x1eb8], R4 ;  /* 0x001eb80401007387 */ /* 0x0001e60000100a00 */
[----:B0-----:R-:W2:Y:S01]  /*17ae0*/  LDL.LU.64 R4, [R1+0x610] ;  /* 0x0006100001047983 */ /* 0x001ea20000300a00 */
[----:B------:R-:W2:Y:S11]  /*17af0*/  LDL.LU.64 R6, [R1+0x618] ;  /* 0x0006180001067983 */ /* 0x000eb60000300a00 */
[----:B------:R-:W-:Y:S05]  /*17b00*/  @!UPT UIADD3 URZ, URZ, URZ, URZ ;  /* 0x0000003f3f3ff290 */ /* 0x000fea000fffe03f */
[----:B------:R-:W-:Y:S02]  /*17b10*/  STL.64 [R1+0x170], R24 ;  /* 0x0001701801007387 */ /* 0x000fe40000100a00 */
[----:B------:R0:W-:Y:S02]  /*17b20*/  STL.64 [R1+0x178], R26 ;  /* 0x0001781a01007387 */ /* 0x0001e40000100a00 */
[----:B0-----:R-:W3:Y:S01]  /*17b30*/  LDL.LU.64 R26, [R1+0x1f08] ;  /* 0x001f0800011a7983 */ /* 0x001ee20000300a00 */
[----:B------:R-:W3:Y:S02]  /*17b40*/  LDL.LU.64 R24, [R1+0x1f00] ;  /* 0x001f000001187983 */ /* 0x000ee40000300a00 */
[----:B------:R0:W-:Y:S02]  /*17b50*/  STL.64 [R1+0x1ed8], R16 ;  /* 0x001ed81001007387 */ /* 0x0001e40000100a00 */
[----:B0-----:R-:W2:Y:S01]  /*17b60*/  LDL.LU.64 R16, [R1+0x30] ;  /* 0x0000300001107983 */ /* 0x001ea20000300a00 */
[C---:B---3--:R-:W-:Y:S11]  /*17b70*/  HMMA.16816.F32.BF16 R24, R8.reuse, R20, R24 ;  /* 0x000000140818723c */ /* 0x048ff60000041818 */
[----:B------:R-:W-:Y:S11]  /*17b80*/  @!UPT UIADD3 URZ, URZ, URZ, URZ ;  /* 0x0000003f3f3ff290 */ /* 0x000ff6000fffe03f */
[----:B------:R-:W-:Y:S01]  /*17b90*/  @!UPT UIADD3 URZ, URZ, URZ, URZ ;  /* 0x0000003f3f3ff290 */ /* 0x000fe2000fffe03f */
[----:B------:R0:W-:Y:S01]  /*17ba0*/  STL.64 [R1+0x160], R24 ;  /* 0x0001601801007387 */ /* 0x0001e20000100a00 */
[----:B------:R-:W-:Y:S03]  /*17bb0*/  STL.64 [R1+0x168], R26 ;  /* 0x0001681a01007387 */ /* 0x000fe60000100a00 */
[----:B0-----:R-:W4:Y:S01]  /*17bc0*/  LDL.LU.64 R24, [R1+0x1ef8] ;  /* 0x001ef80001187983 */ /* 0x001f220000300a00 */
[----:B------:R-:W-:Y:S02]  /*17bd0*/  IMAD.MOV.U32 R3, RZ, RZ, R20 ;  /* 0x000000ffff037224 */ /* 0x000fe400078e0014 */
[----:B------:R-:W-:Y:S02]  /*17be0*/  IMAD.MOV.U32 R2, RZ, RZ, R21 ;  /* 0x000000ffff027224 */ /* 0x000fe400078e0015 */
[----:B------:R-:W3:Y:S01]  /*17bf0*/  LDL.LU.64 R20, [R1+0x500] ;  /* 0x0005000001147983 */ /* 0x000ee20000300a00 */
[----:B------:R-:W3:Y:S01]  /*17c00*/  LDL.LU.64 R22, [R1+0x508] ;  /* 0x0005080001167983 */ /* 0x000ee20000300a00 */
[----:B----4-:R-:W-:Y:S01]  /*17c10*/  HMMA.16816.F32.BF16 R12, R8, R24, R12 ;  /* 0x00000018080c723c */ /* 0x010fe2000004180c */
[----:B------:R-:W-:-:S02]  /*17c20*/  IMAD.MOV.U32 R28, RZ, RZ, R24 ;  /* 0x000000ffff1c7224 */ /* 0x000fc400078e0018 */
[----:B------:R-:W-:Y:S11]  /*17c30*/  IMAD.MOV.U32 R0, RZ, RZ, R25 ;  /* 0x000000ffff007224 */ /* 0x000ff600078e0019 */
[----:B------:R-:W-:Y:S09]  /*17c40*/  @!UPT UIADD3 URZ, URZ, URZ, URZ ;  /* 0x0000003f3f3ff290 */ /* 0x000ff2000fffe03f */
[----:B------:R0:W-:Y:S01]  /*17c50*/  STL.64 [R1+0x150], R12 ;  /* 0x0001500c01007387 */ /* 0x0001e20000100a00 */
[----:B------:R-:W-:Y:S03]  /*17c60*/  STL.64 [R1+0x158], R14 ;  /* 0x0001580e01007387 */ /* 0x000fe60000100a00 */
[----:B0-----:R-:W4:Y:S01]  /*17c70*/  LDL.LU.64 R12, [R1+0x1ef0] ;  /* 0x001ef000010c7983 */ /* 0x001f220000300a00 */
[----:B------:R-:W2:Y:S02]  /*17c80*/  LDL.LU.64 R26, [R1+0x1ee8] ;  /* 0x001ee800011a7983 */ /* 0x000ea40000300a00 */
[----:B------:R-:W2:Y:S02]  /*17c90*/  LDL.LU.64 R24, [R1+0x1ee0] ;  /* 0x001ee00001187983 */ /* 0x000ea40000300a00 */
[----:B------:R-:W-:Y:S01]  /*17ca0*/  STL [R1+0x1ea4], R0 ;  /* 0x001ea40001007387 */ /* 0x000fe20000100800 */
[C---:B--2---:R-:W-:Y:S11]  /*17cb0*/  HMMA.16816.F32.BF16 R4, R8.reuse, R24, R4 ;  /* 0x000000180804723c */ /* 0x044ff60000041804 */
[----:B------:R-:W-:Y:S11]  /*17cc0*/  @!UPT UIADD3 URZ, URZ, URZ, URZ ;  /* 0x0000003f3f3ff290 */ /* 0x000ff6000fffe03f */
[----:B------:R-:W-:Y:S01]  /*17cd0*/  @!UPT UIADD3 URZ, URZ, URZ, URZ ;  /* 0x0000003f3f3ff290 */ /* 0x000fe2000fffe03f */
[----:B------:R0:W-:Y:S01]  /*17ce0*/  STL.64 [R1+0x140], R4 ;  /* 0x0001400401007387 */ /* 0x0001e20000100a00 */
[----:B------:R1:W-:Y:S03]  /*17cf0*/  STL.64 [R1+0x148], R6 ;  /* 0x0001480601007387 */ /* 0x0003e60000100a00 */
[----:B0-----:R-:W2:Y:S01]  /*17d00*/  LDL.LU.64 R4, [R1+0x4f0] ;  /* 0x0004f00001047983 */ /* 0x001ea20000300a00 */
[----:B-1----:R-:W2:Y:S02]  /*17d10*/  LDL.LU.64 R6, [R1+0x4f8] ;  /* 0x0004f80001067983 */ /* 0x002ea40000300a00 */
[----:B------:R-:W-:Y:S02]  /*17d20*/  STL.64 [R1+0x1e80], R26 ;  /* 0x001e801a01007387 */ /* 0x000fe40000100a00 */
[----:B------:R0:W-:Y:S02]  /*17d30*/  STL.64 [R1+0x1e78], R24 ;  /* 0x001e781801007387 */ /* 0x0001e40000100a00 */
[----:B0-----:R-:W4:Y:S01]  /*17d40*/  LDL.LU.64 R24, [R1+0x510] ;  /* 0x0005100001187983 */ /* 0x001f220000300a00 */
[----:B------:R-:W4:Y:S01]  /*17d50*/  LDL.LU.64 R26, [R1+0x518] ;  /* 0x00051800011a7983 */ /* 0x000f220000300a00 */
[----:B---3--:R-:W-:Y:S01]  /*17d60*/  HMMA.16816.F32.BF16 R20, R8, R16, R20 ;  /* 0x000000100814723c */ /* 0x008fe20000041814 */
[----:B------:R-:W-:-:S02]  /*17d70*/  IMAD.MOV.U32 R0, RZ, RZ, R16 ;  /* 0x000000ffff007224 */ /* 0x000fc400078e0010 */
[----:B------:R-:W-:-:S05]  /*17d80*/  IMAD.MOV.U32 R29, RZ, RZ, R17 ;  /* 0x000000ffff1d7224 */ /* 0x000fca00078e0011 */
[----:B----4-:R-:W-:Y:S11]  /*17d90*/  HMMA.16816.F32.BF16 R24, R8, R12, R24 ;  /* 0x0000000c0818723c */ /* 0x010ff60000041818 */
[----:B------:R-:W-:Y:S11]  /*17da0*/  @!UPT UIADD3 URZ, URZ, URZ, URZ ;  /* 0x0000003f3f3ff290 */ /* 0x000ff6000fffe03f */
[----:B------:R-:W-:Y:S01]  /*17db0*/  @!UPT UIADD3 URZ, URZ, URZ, URZ ;  /* 0x0000003f3f3ff290 */ /* 0x000fe2000fffe03f */
[----:B------:R-:W-:Y:S01]  /*17dc0*/  STL.64 [R1+0x130], R24 ;  /* 0x0001301801007387 */ /* 0x000fe20000100a00 */
[----:B------:R0:W-:Y:S02]  /*17dd0*/  STL.64 [R1+0x138], R26 ;  /* 0x0001381a01007387 */ /* 0x0001e40000100a00 */
[----:B0-----:R-:W-:Y:S02]  /*17de0*/  IMAD.MOV.U32 R27, RZ, RZ, R12 ;  /* 0x000000ffff1b7224 */ /* 0x001fe400078e000c */
[----:B------:R-:W-:Y:S02]  /*17df0*/  IMAD.MOV.U32 R26, RZ, RZ, R13 ;  /* 0x000000ffff1a7224 */ /* 0x000fe400078e000d */
[----:B------:R-:W3:Y:S01]  /*17e00*/  LDL.LU.64 R12, [R1+0x480] ;  /* 0x00048000010c7983 */ /* 0x000ee20000300a00 */
[----:B------:R-:W3:Y:S02]  /*17e10*/  LDL.LU.64 R14, [R1+0x488] ;  /* 0x00048800010e7983 */ /* 0x000ee40000300a00 */
[----:B------:R-:W-:-:S02]  /*17e20*/  IMAD.MOV.U32 R24, RZ, RZ, R3 ;  /* 0x000000ffff187224 */ /* 0x000fc400078e0003 */
[----:B------:R-:W-:Y:S01]  /*17e30*/  IMAD.MOV.U32 R25, RZ, RZ, R2 ;  /* 0x000000ffff197224 */ /* 0x000fe200078e0002 */
[----:B------:R-:W4:Y:S01]  /*17e40*/  LDL.LU.64 R16, [R1+0x1ed8] ;  /* 0x001ed80001107983 */ /* 0x000f220000300a00 */
[----:B------:R-:W-:Y:S02]  /*17e50*/  IMAD.MOV.U32 R3, RZ, RZ, R22 ;  /* 0x000000ffff037224 */ /* 0x000fe400078e0016 */
[----:B------:R0:W-:Y:S02]  /*17e60*/  STL.64 [R1+0x120], R20 ;  /* 0x0001201401007387 */ /* 0x0001e40000100a00 */
[----:B------:R-:W-:Y:S02]  /*17e70*/  IMAD.MOV.U32 R2, RZ, RZ, R23 ;  /* 0x000000ffff027224 */ /* 0x000fe400078e0017 */
[----:B------:R-:W2:Y:S04]  /*17e80*/  LDL.LU.64 R22, [R1+0x1ed0] ;  /* 0x001ed00001167983 */ /* 0x000ea80000300a00 */
[----:B0-----:R-:W2:Y:S01]  /*17e90*/  LDL.LU.64 R20, [R1+0x1ec8] ;  /* 0x001ec80001147983 */ /* 0x001ea20000300a00 */
[----:B------:R-:W-:Y:S02]  /*17ea0*/  STL [R1+0x1c54], R2 ;  /* 0x001c540201007387 */ /* 0x000fe40000100800 */
[----:B------:R-:W-:Y:S01]  /*17eb0*/  STL [R1+0x1c50], R3 ;  /* 0x001c500301007387 */ /* 0x000fe20000100800 */
[C---:B--2---:R-:W-:Y:S11]  /*17ec0*/  HMMA.16816.F32.BF16 R4, R8.reuse, R20, R4 ;  /* 0x000000140804723c */ /* 0x044ff60000041804 */
[----:B------:R-:W-:Y:S11]  /*17ed0*/  @!UPT UIADD3 URZ, URZ, URZ, URZ ;  /* 0x0000003f3f3ff290 */ /* 0x000ff6000fffe03f */
[----:B------:R-:W-:Y:S01]  /*17ee0*/  @!UPT UIADD3 URZ, URZ, URZ, URZ ;  /* 0x0000003f3f3ff290 */ /* 0x000fe2000fffe03f */
[----:B------:R-:W-:Y:S01]  /*17ef0*/  STL.64 [R1+0x110], R4 ;  /* 0x0001100401007387 */ /* 0x000fe20000100a00 */
[----:B------:R0:W-:Y:S03]  /*17f00*/  STL.64 [R1+0x118], R6 ;  /* 0x0001180601007387 */ /* 0x0001e60000100a00 */
[----:B0-----:R-:W2:Y:S01]  /*17f10*/  LDL.LU.64 R6, [R1+0x1ec0] ;  /* 0x001ec00001067983 */ /* 0x001ea20000300a00 */
[----:B------:R-:W3:Y:S02]  /*17f20*/  LDL.LU.64 R4, [R1+0x1eb8] ;  /* 0x001eb80001047983 */ /* 0x000ee40000300a00 */
[----:B------:R-:W-:Y:S02]  /*17f30*/  STL.64 [R1+0x1e48], R22 ;  /* 0x001e481601007387 */ /* 0x000fe40000100a00 */
[----:B------:R0:W-:Y:S02]  /*17f40*/  STL.64 [R1+0x1e40], R20 ;  /* 0x001e401401007387 */ /* 0x0001e40000100a00 */
[----:B0-----:R-:W4:Y:S01]  /*17f50*/  LDL.LU.64 R20, [R1+0x5a0] ;  /* 0x0005a00001147983 */ /* 0x001f220000300a00 */
[----:B------:R-:W4:Y:S01]  /*17f60*/  LDL.LU.64 R22, [R1+0x5a8] ;  /* 0x0005a80001167983 */ /* 0x000f220000300a00 */
[----:B---3--:R-:W-:Y:S02]  /*17f70*/  HMMA.16816.F32.BF16 R8, R8, R4, R12 ;  /* 0x000000040808723c */ /* 0x008fe4000004180c */
[----:B------:R-:W4:Y:S01]  /*17f80*/  LDL.LU.64 R14, [R1+0x1eb0] ;  /* 0x001eb000010e7983 */ /* 0x000f220000300a00 */
[----:B------:R-:W4:Y:S02]  /*17f90*/  LDL.LU.64 R12, [R1+0x1ea8] ;  /* 0x001ea800010c7983 */ /* 0x000f240000300a00 */
[----:B--2---:R-:W-:Y:S02]  /*17fa0*/  STL.64 [R1+0x1e58], R6 ;  /* 0x001e580601007387 */ /* 0x004fe40000100a00 */
[----:B------:R4:W-:Y:S11]  /*17fb0*/  STL.64 [R1+0x1e50], R4 ;  /* 0x001e500401007387 */ /* 0x0009f60000100a00 */
[----:B------:R-:W-:Y:S05]  /*17fc0*/  @!UPT UIADD3 URZ, URZ, URZ, URZ ;  /* 0x0000003f3f3ff290 */ /* 0x000fea000fffe03f */
[----:B------:R-:W-:Y:S01]  /*17fd0*/  STL.64 [R1+0xb0], R8 ;  /* 0x0000b00801007387 */ /* 0x000fe20000100a00 */
[----:B------:R-:W-:Y:S01]  /*17fe0*/  STL.64 [R1+0xb8], R10 ;  /* 0x0000b80a01007387 */ /* 0x000fe20000100a00 */
[----:B----4-:R-:W-:Y:S02]  /*17ff0*/  HMMA.16816.F32.BF16 R4, R12, R16, R20 ;  /* 0x000000100c04723c */ /* 0x010fe40000041814 */
[----:B------:R-:W2:Y:S01]  /*18000*/  LDL.LU.64 R16, [R1+0x60] ;  /* 0x0000600001107983 */ /* 0x000ea20000300a00 */
[----:B------:R-:W3:Y:S04]  /*18010*/  LDL.LU.64 R18, [R1+0x68] ;  /* 0x0000680001127983 */ /* 0x000ee80000300a00 */
[----:B------:R-:W-:Y:S11]  /*18020*/  IMAD.MOV.U32 R20, RZ, RZ, R0 ;  /* 0x000000ffff147224 */ /* 0x000ff600078e0000 */
[----:B------:R-:W-:Y:S05]  /*18030*/  @!UPT UIADD3 URZ, URZ, URZ, URZ ;  /* 0x0000003f3f3ff290 */ /* 0x000fea000fffe03f */
[----:B------:R-:W-:Y:S01]  /*18040*/  STL.64 [R1+0xa0], R4 ;  /* 0x0000a00401007387 */ /* 0x000fe20000100a00 */
[----:B------:R-:W-:Y:S03]  /*18050*/  STL.64 [R1+0xa8], R6 ;  /* 0x0000a80601007387 */ /* 0x000fe60000100a00 */
[----:B---3--:R-:W-:Y:S01]  /*18060*/  STL.64 [R1+0x1e90], R18 ;  /* 0x001e901201007387 */ /* 0x008fe20000100a00 */
[----:B--2---:R0:W-:Y:S03]  /*18070*/  STL.64 [R1+0x1e88], R16 ;  /* 0x001e881001007387 */ /* 0x0041e60000100a00 */
[----:B0-----:R-:W2:Y:S01]  /*18080*/  LDL.LU.64 R16, [R1+0x560] ;  /* 0x0005600001107983 */ /* 0x001ea20000300a00 */
[----:B------:R-:W2:Y:S02]  /*18090*/  LDL.LU.64 R18, [R1+0x568] ;  /* 0x0005680001127983 */ /* 0x000ea40000300a00 */
[----:B------:R-:W3:Y:S02]  /*180a0*/  LDL.LU R8, [R1+0x2f0] ;  /* 0x0002f00001087983 */ /* 0x000ee40000300800 */
[----:B------:R-:W3:Y:S01]  /*180b0*/  LDL.LU R9, [R1+0x2f4] ;  /* 0x0002f40001097983 */ /* 0x000ee20000300800 */
[----:B------:R-:W4:Y:S01]  /*180c0*/  LDL.LU R10, [R1+0x2f8] ;  /* 0x0002f800010a7983 */ /* 0x000f220000300800 */
[----:B------:R-:W4:Y:S02]  /*180d0*/  LDL.LU R11, [R1+0x2fc] ;  /* 0x0002fc00010b7983 */ /* 0x000f240000300800 */
[----:B------:R-:W2:Y:S02]  /*180e0*/  LDL.LU R0, [R1+0x1ea4] ;  /* 0x001ea40001007983 */ /* 0x000ea40000300800 */
[----:B------:R-:W-:-:S02]  /*180f0*/  IMAD.MOV.U32 R21, RZ, RZ, R29 ;  /* 0x000000ffff157224 */ /* 0x000fc400078e001d */
[----:B------:R-:W2:Y:S01]  /*18100*/  LDL.LU R29, [R1+0x1ea0] ;  /* 0x001ea000011d7983 */ /* 0x000ea20000300800 */
[----:B------:R-:W2:Y:S02]  /*18110*/  LDL.LU.64 R4, [R1+0x50] ;  /* 0x0000500001047983 */ /* 0x000ea40000300a00 */
[----:B------:R-:W2:Y:S02]  /*18120*/  LDL.LU.64 R6, [R1+0x58] ;  /* 0x0000580001067983 */ /* 0x000ea40000300a00 */
[----:B------:R0:W-:Y:S02]  /*18130*/  STL.64 [R1+0x1e60], R20 ;  /* 0x001e601401007387 */ /* 0x0001e40000100a00 */
[----:B0-----:R-:W-:Y:S02]  /*18140*/  IMAD.MOV.U32 R20, RZ, RZ, R27 ;  /* 0x000000ffff147224 */ /* 0x001fe400078e001b */
[----:B------:R-:W-:Y:S01]  /*18150*/  IMAD.MOV.U32 R21, RZ, RZ, R26 ;  /* 0x000000ffff157224 */ /* 0x000fe200078e001a */
[----:B----4-:R-:W-:Y:S01]  /*18160*/  STL.64 [R1+0x1df0], R10 ;  /* 0x001df00a01007387 */ /* 0x010fe20000100a00 */
[----:B---3--:R0:W-:Y:S02]  /*18170*/  STL.64 [R1+0x1de8], R8 ;  /* 0x001de80801007387 */ /* 0x0081e40000100a00 */
[----:B0-----:R-:W-:-:S02]  /*18180*/  IMAD.MOV.U32 R8, RZ, RZ, R28 ;  /* 0x000000ffff087224 */ /* 0x001fc400078e001c */
[----:B--2---:R-:W-:Y:S01]  /*18190*/  IMAD.MOV.U32 R9, RZ, RZ, R0 ;  /* 0x000000ffff097224 */ /* 0x004fe200078e0000 */
[----:B------:R-:W2:Y:S01]  /*181a0*/  LDL.LU R28, [R1+0x1e9c] ;  /* 0x001e9c00011c7983 */ /* 0x000ea20000300800 */
[----:B------:R-:W3:Y:S02]  /*181b0*/  LDL.LU R0, [R1+0x1e98] ;  /* 0x001e980001007983 */ /* 0x000ee40000300800 */
[----:B------:R-:W4:Y:S02]  /*181c0*/  LDL R10, [R1+0x8] ;  /* 0x00000800010a7983 */ /* 0x000f240000100800 */
[----:B------:R-:W4:Y:S01]  /*181d0*/  LDL R11, [R1+0xc] ;  /* 0x00000c00010b7983 */ /* 0x000f220000100800 */
[C---:B------:R-:W-:Y:S01]  /*181e0*/  HMMA.16816.F32.BF16 R24, R12.reuse, R24, R16 ;  /* 0x000000180c18723c */ /* 0x040fe20000041810 */
[----:B------:R-:W2:Y:S01]  /*181f0*/  LDL.LU.64 R18, [R1+0x1e90] ;  /* 0x001e900001127983 */ /* 0x000ea20000300a00 */
[----:B------:R-:W2:Y:S11]  /*18200*/  LDL.LU.64 R16, [R1+0x1e88] ;  /* 0x001e880001107983 */ /* 0x000eb60000300a00 */
[----:B------:R-:W-:Y:S10]  /*18210*/  @!UPT UIADD3 URZ, URZ, URZ, URZ ;  /* 0x0000003f3f3ff290 */ /* 0x000ff4000fffe03f */
[----:B------:R-:W-:Y:S01]  /*18220*/  STL.64 [R1+0x90], R24 ;  /* 0x0000901801007387 */ /* 0x000fe20000100a00 */
[----:B------:R0:W-:Y:S03]  /*18230*/  STL.64 [R1+0x98], R26 ;  /* 0x0000981a01007387 */ /* 0x0001e60000100a00 */
[----:B0-----:R-:W3:Y:S01]  /*18240*/  LDL.LU.64 R26, [R1+0x1e80] ;  /* 0x001e8000011a7983 */ /* 0x001ee20000300a00 */
[----:B------:R-:W3:Y:S03]  /*18250*/  LDL.LU.64 R24, [R1+0x1e78] ;  /* 0x001e780001187983 */ /* 0x000ee60000300a00 */
[----:B----4-:R0:W-:Y:S04]  /*18260*/  STL.64 [R1+0x1e00], R10 ;  /* 0x001e000a01007387 */ /* 0x0101e80000100a00 */
[----:B0-----:R-:W4:Y:S01]  /*18270*/  LDL.64 R10, [R1+0x18] ;  /* 0x00001800010a7983 */ /* 0x001f220000100a00 */
[C---:B--2---:R-:W-:Y:S11]  /*18280*/  HMMA.16816.F32.BF16 R16, R12.reuse, R8, R16 ;  /* 0x000000080c10723c */ /* 0x044ff60000041810 */
[----:B------:R-:W-:Y:S11]  /*18290*/  @!UPT UIADD3 URZ, URZ, URZ, URZ ;  /* 0x0000003f3f3ff290 */ /* 0x000ff6000fffe03f */
[----:B------:R-:W-:Y:S01]  /*182a0*/  @!UPT UIADD3 URZ, URZ, URZ, URZ ;  /* 0x0000003f3f3ff290 */ /* 0x000fe2000fffe03f */
[----:B------:R-:W-:Y:S01]  /*182b0*/  STL.64 [R1+0x60], R16 ;  /* 0x0000601001007387 */ /* 0x000fe20000100a00 */
[----:B------:R-:W-:Y:S03]  /*182c0*/  STL.64 [R1+0x68], R18 ;  /* 0x0000681201007387 */ /* 0x000fe60000100a00 */
[----:B----4-:R0:W-:Y:S04]  /*182d0*/  STL.64 [R1+0x1e18], R10 ;  /* 0x001e180a01007387 */ /* 0x0101e80000100a00 */
[----:B0-----:R-:W2:Y:S01]  /*182e0*/  LDL.64 R10, [R1+0x28] ;  /* 0x00002800010a7983 */ /* 0x001ea20000100a00 */
[C---:B---3--:R-:W-:Y:S07]  /*182f0*/  HMMA.16816.F32.BF16 R4, R12.reuse, R24, R4 ;  /* 0x000000180c04723c */ /* 0x048fee0000041804 */
[----:B------:R-:W-:Y:S01]  /*18300*/  IMAD.MOV.U32 R25, RZ, RZ, R0 ;  /* 0x000000ffff197224 */ /* 0x000fe200078e0000 */
[----:B--2---:R0:W-:Y:S01]  /*18310*/  STL.64 [R1+0x1e68], R10 ;  /* 0x001e680a01007387 */ /* 0x0041e20000100a00 */
[----:B------:R-:W2:Y:S03]  /*18320*/  LDL.LU.64 R8, [R1+0x220] ;  /* 0x0002200001087983 */ /* 0x000ea60000300a00 */
[----:B0-----:R-:W2:Y:S11]  /*18330*/  LDL.LU.64 R10, [R1+0x228] ;  /* 0x00022800010a7983 */ /* 0x001eb60000300a00 */
[----:B------:R0:W-:Y:S02]  /*18340*/  STL.64 [R1+0x50], R4 ;  /* 0x0000500401007387 */ /* 0x0001e40000100a00 */
[----:B------:R1:W-:Y:S01]  /*18350*/  STL.64 [R1+0x58], R6 ;  /* 0x0000580601007387 */ /* 0x0003e20000100a00 */
[----:B0-----:R-:W3:Y:S01]  /*18360*/  LDL.LU.64 R4, [R1+0x330] ;  /* 0x0003300001047983 */ /* 0x001ee20000300a00 */
[----:B-1----:R-:W3:Y:S02]  /*18370*/  LDL.LU.64 R6, [R1+0x338] ;  /* 0x0003380001067983 */ /* 0x002ee40000300a00 */
[----:B------:R-:W4:Y:S02]  /*18380*/  LDL.LU.64 R16, [R1+0x450] ;  /* 0x0004500001107983 */ /* 0x000f240000300a00 */
[----:B------:R-:W4:Y:S01]  /*18390*/  LDL.LU.64 R18, [R1+0x458] ;  /* 0x0004580001127983 */ /* 0x000f220000300a00 */
[----:B------:R0:W-:Y:S01]  /*183a0*/  STL.64 [R1+0x1df8], R26 ;  /* 0x001df81a01007387 */ /* 0x0001e20000100a00 */
[----:B------:R-:W2:Y:S02]  /*183b0*/  LDL.LU R24, [R1+0x300] ;  /* 0x0003000001187983 */ /* 0x000ea40000300800 */
[----:B------:R-:W2:Y:S01]  /*183c0*/  LDL.LU R0, [R1+0x1e74] ;  /* 0x001e740001007983 */ /* 0x000ea20000300800 */
[----:B0-----:R-:W2:Y:S01]  /*183d0*/  LDL.LU R26, [R1+0x308] ;  /* 0x00030800011a7983 */ /* 0x001ea20000300800 */
[----:B------:R-:W2:Y:S03]  /*183e0*/  LDL.LU R27, [R1+0x30c] ;  /* 0x00030c00011b7983 */ /* 0x000ea60000300800 */
[----:B--2---:R0:W-:Y:S01]  /*183f0*/  STL.64 [R1+0x1e10], R26 ;  /* 0x001e101a01007387 */ /* 0x0041e20000100a00 */
[----:B------:R1:W-:Y:S02]  /*18400*/  STL.64 [R1+0x1e08], R24 ;  /* 0x001e081801007387 */ /* 0x0003e40000100a00 */
[----:B0-----:R-:W-:Y:S01]  /*18410*/  IMAD.MOV.U32 R26, RZ, RZ, R0 ;  /* 0x000000ffff1a7224 */ /* 0x001fe200078e0000 */
[----:B-1----:R-:W2:Y:S01]  /*18420*/  LDL.LU R24, [R1+0x310] ;  /* 0x0003100001187983 */ /* 0x002ea20000300800 */
[----:B------:R-:W2:Y:S02]  /*18430*/  LDL.LU R25, [R1+0x314] ;  /* 0x0003140001197983 */ /* 0x000ea40000300800 */
[----:B------:R-:W2:Y:S02]  /*18440*/  LDL.LU R0, [R1+0x1e70] ;  /* 0x001e700001007983 */ /* 0x000ea40000300800 */
[----:B------:R-:W2:Y:S01]  /*18450*/  LDL.LU R27, [R1+0x31c] ;  /* 0x00031c00011b7983 */ /* 0x000ea20000300800 */
[C---:B------:R-:W-:Y:S01]  /*18460*/  HMMA.16816.F32.BF16 R20, R12.reuse, R20, R8 ;  /* 0x000000140c14723c */ /* 0x040fe20000041808 */
[----:B--2---:R-:W-:Y:S01]  /*18470*/  STL.64 [R1+0x1e28], R26 ;  /* 0x001e281a01007387 */ /* 0x004fe20000100a00 */
[----:B------:R0:W-:Y:S03]  /*18480*/  STL.64 [R1+0x1e20], R24 ;  /* 0x001e201801007387 */ /* 0x0001e60000100a00 */
[----:B0-----:R-:W2:Y:S01]  /*18490*/  LDL.LU R24, [R1+0x320] ;  /* 0x0003200001187983 */ /* 0x001ea20000300800 */
[----:B------:R-:W2:Y:S02]  /*184a0*/  LDL.LU R25, [R1+0x324] ;  /* 0x0003240001197983 */ /* 0x000ea40000300800 */
[----:B------:R-:W2:Y:S02]  /*184b0*/  LDL.LU R26, [R1+0x328] ;  /* 0x00032800011a7983 */ /* 0x000ea40000300800 */
[----:B------:R-:W2:Y:S11]  /*184c0*/  LDL.LU.64 R10, [R1+0x1e68] ;  /* 0x001e6800010a7983 */ /* 0x000eb60000300a00 */
[----:B------:R-:W-:Y:S02]  /*184d0*/  @!UPT UIADD3 URZ, URZ, URZ, URZ ;  /* 0x0000003f3f3ff290 */ /* 0x000fe4000fffe03f */
[----:B------:R0:W-:Y:S01]  /*184e0*/  STL.64 [R1+0x220], R20 ;  /* 0x0002201401007387 */ /* 0x0001e20000100a00 */
[----:B------:R3:W-:Y:S03]  /*184f0*/  STL.64 [R1+0x228], R22 ;  /* 0x0002281601007387 */ /* 0x0007e60000100a00 */
[----:B0-----:R-:W3:Y:S02]  /*18500*/  LDL.LU.64 R20, [R1+0x1e60] ;  /* 0x001e600001147983 */ /* 0x001ee40000300a00 */
[C---:B---3--:R-:W-:Y:S02]  /*18510*/  HMMA.16816.F32.BF16 R20, R12.reuse, R20, R4 ;  /* 0x000000140c14723c */ /* 0x048fe40000041804 */
[----:B------:R-:W3:Y:S01]  /*18520*/  LDL.LU.64 R6, [R1+0x1e58] ;  /* 0x001e580001067983 */ /* 0x000ee20000300a00 */
[----:B------:R-:W2:Y:S11]  /*18530*/  LDL.LU.64 R4, [R1+0x1e50] ;  /* 0x001e500001047983 */ /* 0x000eb60000300a00 */
[----:B------:R-:W-:Y:S09]  /*18540*/  @!UPT UIADD3 URZ, URZ, URZ, URZ ;  /* 0x0000003f3f3ff290 */ /* 0x000ff2000fffe03f */
[----:B------:R-:W-:Y:S01]  /*18550*/  STL.64 [R1+0x330], R20 ;  /* 0x0003301401007387 */ /* 0x000fe20000100a00 */
[----:B------:R0:W-:Y:S03]  /*18560*/  STL.64 [R1+0x338], R22 ;  /* 0x0003381601007387 */ /* 0x0001e60000100a00 */
[----:B0-----:R-:W2:Y:S01]  /*18570*/  LDL.LU.64 R22, [R1+0x1e48] ;  /* 0x001e480001167983 */ /* 0x001ea20000300a00 */
[----:B------:R-:W4:Y:S02]  /*18580*/  LDL.LU.64 R20, [R1+0x1e40] ;  /* 0x001e400001147983 */ /* 0x000f240000300a00 */
[C---:B----4-:R-:W-:Y:S11]  /*18590*/  HMMA.16816.F32.BF16 R16, R12.reuse, R20, R16 ;  /* 0x000000140c10723c */ /* 0x050ff60000041810 */
[----:B------:R-:W-:Y:S11]  /*185a0*/  @!UPT UIADD3 URZ, URZ, URZ, URZ ;  /* 0x0000003f3f3ff290 */ /* 0x000ff6000fffe03f */
[----:B------:R-:W-:Y:S01]  /*185b0*/  @!UPT UIADD3 URZ, URZ, URZ, URZ ;  /* 0x0000003f3f3ff290 */ /* 0x000fe2000fffe03f */
[----:B------:R-:W-:Y:S01]  /*185c0*/  STL.64 [R1+0x450], R16 ;  /* 0x0004501001007387 */ /* 0x000fe20000100a00 */
[----:B------:R0:W-:Y:S03]  /*185d0*/  STL.64 [R1+0x458], R18 ;  /* 0x0004581201007387 */ /* 0x0001e60000100a00 */
[----:B0-----:R-:W4:Y:S01]  /*185e0*/  LDL.LU.64 R18, [R1+0x1e38] ;  /* 0x001e380001127983 */ /* 0x001f220000300a00 */
[----:B------:R-:W4:Y:S02]  /*185f0*/  LDL.LU.64 R16, [R1+0x1e30] ;  /* 0x001e300001107983 */ /* 0x000f240000300a00 */
[----:B--2---:R0:W-:Y:S02]  /*18600*/  STL.64 [R1+0x1dc0], R22 ;  /* 0x001dc01601007387 */ /* 0x0041e40000100a00 */
[----:B------:R-:W2:Y:S01]  /*18610*/  LDL.LU.64 R20, [R1+0x460] ;  /* 0x0004600001147983 */ /* 0x000ea20000300a00 */
[----:B0-----:R-:W2:Y:S02]  /*18620*/  LDL.LU.64 R22, [R1+0x468] ;  /* 0x0004680001167983 */ /* 0x001ea40000300a00 */
[----:B--2---:R-:W-:Y:S11]  /*18630*/  HMMA.16816.F32.BF16 R12, R12, R4, R20 ;  /* 0x000000040c0c723c */ /* 0x004ff60000041814 */
[----:B------:R-:W-:Y:S11]  /*18640*/  @!UPT UIADD3 URZ, URZ, URZ, URZ ;  /* 0x0000003f3f3ff290 */ /* 0x000ff6000fffe03f */
[----:B------:R-:W-:Y:S01]  /*18650*/  @!UPT UIADD3 URZ, URZ, URZ, URZ ;  /* 0x0000003f3f3ff290 */ /* 0x000fe2000fffe03f */
[----:B------:R-:W-:Y:S01]  /*18660*/  STL.64 [R1+0x460], R12 ;  /* 0x0004600c01007387 */ /* 0x000fe20000100a00 */
[----:B------:R-:W-:Y:S02]  /*18670*/  STL [R1+0x468], R14 ;  /* 0x0004680e01007387 */ /* 0x000fe40000100800 */
[----:B------:R-:W2:Y:S02]  /*18680*/  LDL.64 R22, [R1+0x38] ;  /* 0x0000380001167983 */ /* 0x000ea40000100a00 */
[----:B------:R-:W-:-:S07]  /*18690*/  IMAD.MOV.U32 R27, RZ, RZ, R0 ;  /* 0x000000ffff1b7224 */ /* 0x000fce00078e0000 */
[C---:B----4-:R-:W-:Y:S01]  /*186a0*/  HMMA.16816.F32.BF16 R24, R16.reuse, R10, R24 ;  /* 0x0000000a1018723c */ /* 0x050fe20000041818 */
[----:B------:R-:W-:Y:S02]  /*186b0*/  IMAD.MOV.U32 R0, RZ, RZ, R15 ;  /* 0x000000ffff007224 */ /* 0x000fe400078e000f */
[----:B------:R-:W-:Y:S02]  /*186c0*/  IMAD.MOV.U32 R4, RZ, RZ, R10 ;  /* 0x000000ffff047224 */ /* 0x000fe400078e000a */
[----:B------:R-:W-:Y:S01]  /*186d0*/  IMAD.MOV.U32 R3, RZ, RZ, R11 ;  /* 0x000000ffff037224 */ /* 0x000fe200078e000b */
[----:B--2---:R0:W-:Y:S01]  /*186e0*/  STL.64 [R1+0x1dd8], R22 ;  /* 0x001dd81601007387 */ /* 0x0041e20000100a00 */
[----:B------:R-:W2:Y:S02]  /*186f0*/  LDL.LU R20, [R1+0x2e0] ;  /* 0x0002e00001147983 */ /* 0x000ea40000300800 */
[----:B------:R-:W2:Y:S01]  /*18700*/  LDL.LU R21, [R1+0x2e4] ;  /* 0x0002e40001157983 */ /* 0x000ea20000300800 */
[----:B0-----:R-:W2:Y:S01]  /*18710*/  LDL.LU R22, [R1+0x2e8] ;  /* 0x0002e80001167983 */ /* 0x001ea20000300800 */
[----:B------:R-:W2:Y:S02]  /*18720*/  LDL.LU R23, [R1+0x2ec] ;  /* 0x0002ec0001177983 */ /* 0x000ea40000300800 */
[----:B------:R-:W2:Y:S02]  /*18730*/  LDL.64 R14, [R1+0x48] ;  /* 0x00004800010e7983 */ /* 0x000ea40000100a00 */
[----:B------:R-:W-:Y:S08]  /*18740*/  STL [R1+0x1aa8], R0 ;  /* 0x001aa80001007387 */ /* 0x000ff00000100800 */
[----:B------:R-:W-:Y:S01]  /*18750*/  STL.64 [R1+0x320], R24 ;  /* 0x0003201801007387 */ /* 0x000fe20000100a00 */
[----:B------:R0:W-:Y:S03]  /*18760*/  STL.64 [R1+0x328], R26 ;  /* 0x0003281a01007387 */ /* 0x0001e60000100a00 */
[----:B0-----:R-:W4:Y:S01]  /*18770*/  LDL.LU.64 R26, [R1+0x1e28] ;  /* 0x001e2800011a7983 */ /* 0x001f220000300a00 */
[----:B------:R-:W4:Y:S02]  /*18780*/  LDL.LU.64 R24, [R1+0x1e20] ;  /* 0x001e200001187983 */ /* 0x000f240000300a00 */
[----:B------:R-:W4:Y:S02]  /*18790*/  LDL.LU.64 R10, [R1+0x1e18] ;  /* 0x001e1800010a7983 */ /* 0x000f240000300a00 */
[----:B----4-:R-:W-:Y:S01]  /*187a0*/  HMMA.16816.F32.BF16 R24, R16, R10, R24 ;  /* 0x0000000a1018723c */ /* 0x010fe20000041818 */
[----:B------:R-:W-:-:S02]  /*187b0*/  IMAD.MOV.U32 R12, RZ, RZ, R10 ;  /* 0x000000ffff0c7224 */ /* 0x000fc400078e000a */
[----:B------:R-:W-:Y:S11]  /*187c0*/  IMAD.MOV.U32 R5, RZ, RZ, R11 ;  /* 0x000000ffff057224 */ /* 0x000ff600078e000b */
[----:B------:R-:W-:Y:S09]  /*187d0*/  @!UPT UIADD3 URZ, URZ, URZ, URZ ;  /* 0x0000003f3f3ff290 */ /* 0x000ff2000fffe03f */
[----:B------:R-:W-:Y:S01]  /*187e0*/  STL.64 [R1+0x310], R24 ;  /* 0x0003101801007387 */ /* 0x000fe20000100a00 */
[----:B------:R0:W-:Y:S03]  /*187f0*/  STL.64 [R1+0x318], R26 ;  /* 0x0003181a01007387 */ /* 0x0001e60000100a00 */
[----:B0-----:R-:W4:Y:S01]  /*18800*/  LDL.LU.64 R26, [R1+0x1e10] ;  /* 0x001e1000011a7983 */ /* 0x001f220000300a00 */
[----:B------:R-:W4:Y:S02]  /*18810*/  LDL.LU.64 R24, [R1+0x1e08] ;  /* 0x001e080001187983 */ /* 0x000f240000300a00 */
[----:B------:R-:W4:Y:S02]  /*18820*/  LDL.LU.64 R10, [R1+0x1e00] ;  /* 0x001e0000010a7983 */ /* 0x000f240000300a00 */
[----:B---3--:R-:W-:Y:S01]  /*18830*/  STL.64 [R1+0x1dd0], R6 ;  /* 0x001dd00601007387 */ /* 0x008fe20000100a00 */
[----:B------:R0:W-:Y:S04]  /*18840*/  STL.64 [R1+0x1dc8], R4 ;  /* 0x001dc80401007387 */ /* 0x0001e80000100a00 */
[----:B0-----:R-:W3:Y:S01]  /*18850*/  LDL.LU R4, [R1+0x2d0] ;  /* 0x0002d00001047983 */ /* 0x001ee20000300800 */
[----:B------:R-:W3:Y:S02]  /*18860*/  LDL.LU R5, [R1+0x2d4] ;  /* 0x0002d40001057983 */ /* 0x000ee40000300800 */
[----:B------:R-:W3:Y:S02]  /*18870*/  LDL.LU R6, [R1+0x2d8] ;  /* 0x0002d80001067983 */ /* 0x000ee40000300800 */
[----:B------:R-:W3:Y:S01]  /*18880*/  LDL.LU R7, [R1+0x2dc] ;  /* 0x0002dc0001077983 */ /* 0x000ee20000300800 */
[C---:B----4-:R-:W-:Y:S01]  /*18890*/  HMMA.16816.F32.BF16 R8, R16.reuse, R10, R24 ;  /* 0x0000000a1008723c */ /* 0x050fe20000041818 */
[----:B------:R-:W4:Y:S11]  /*188a0*/  LDL.LU.64 R26, [R1+0x1df8] ;  /* 0x001df800011a7983 */ /* 0x000f360000300a00 */
[----:B------:R-:W-:Y:S11]  /*188b0*/  @!UPT UIADD3 URZ, URZ, URZ, URZ ;  /* 0x0000003f3f3ff290 */ /* 0x000ff6000fffe03f */
[----:B------:R-:W-:Y:S01]  /*188c0*/  STL.64 [R1+0x300], R8 ;  /* 0x0003000801007387 */ /* 0x000fe20000100a00 */
[----:B------:R0:W-:Y:S03]  /*188d0*/  STL.64 [R1+0x308], R10 ;  /* 0x0003080a01007387 */ /* 0x0001e60000100a00 */
[----:B0-----:R-:W4:Y:S01]  /*188e0*/  LDL.LU.64 R10, [R1+0x1df0] ;  /* 0x001df000010a7983 */ /* 0x001f220000300a00 */
[----:B------:R-:W4:Y:S02]  /*188f0*/  LDL.LU.64 R8, [R1+0x1de8] ;  /* 0x001de80001087983 */ /* 0x000f240000300a00 */
[C---:B----4-:R-:W-:Y:S11]  /*18900*/  HMMA.16816.F32.BF16 R8, R16.reuse, R26, R8 ;  /* 0x0000001a1008723c */ /* 0x050ff60000041808 */
[----:B------:R-:W-:Y:S11]  /*18910*/  @!UPT UIADD3 URZ, URZ, URZ, URZ ;  /* 0x0000003f3f3ff290 */ /* 0x000ff6000fffe03f */
[----:B------:R-:W-:Y:S01]  /*18920*/  @!UPT UIADD3 URZ, URZ, URZ, URZ ;  /* 0x0000003f3f3ff290 */ /* 0x000fe2000fffe03f */
[----:B------:R0:W-:Y:S01]  /*18930*/  STL.64 [R1+0x2f0], R8 ;  /* 0x0002f00801007387 */ /* 0x0001e20000100a00 */
[----:B------:R1:W-:Y:S03]  /*18940*/  STL.64 [R1+0x2f8], R10 ;  /* 0x0002f80a01007387 */ /* 0x0003e60000100a00 */
[----:B0-----:R-:W4:Y:S01]  /*18950*/  LDL.LU R8, [R1+0xc0] ;  /* 0x0000c00001087983 */ /* 0x001f220000300800 */
[----:B------:R-:W-:Y:S02]  /*18960*/  IMAD.MOV.U32 R9, RZ, RZ, R28 ;  /* 0x000000ffff097224 */ /* 0x000fe400078e001c */
[----:B------:R-:W3:Y:S02]  /*18970*/  LDL.LU R28, [R1+0x1de4] ;  /* 0x001de400011c7983 */ /* 0x000ee40000300800 */
[----:B-1----:R-:W-:Y:S02]  /*18980*/  IMAD.MOV.U32 R10, RZ, RZ, R29 ;  /* 0x000000ffff0a7224 */ /* 0x002fe400078e001d */
[----:B------:R-:W3:Y:S01]  /*18990*/  LDL.LU R29, [R1+0x1de0] ;  /* 0x001de000011d7983 */ /* 0x000ee20000300800 */
[----:B------:R-:W3:Y:S01]  /*189a0*/  LDL.LU R11, [R1+0xcc] ;  /* 0x0000cc00010b7983 */ /* 0x000ee20000300800 */
[C---:B--2---:R-:W-:Y:S02]  /*189b0*/  HMMA.16816.F32.BF16 R20, R16.reuse, R14, R20 ;  /* 0x0000000e1014723c */ /* 0x044fe40000041814 */
[----:B---3--:R0:W-:Y:S01]  /*189c0*/  STL.64 [R1+0x1ce0], R10 ;  /* 0x001ce00a01007387 */ /* 0x0081e20000100a00 */
[----:B----4-:R1:W-:Y:S03]  /*189d0*/  STL.64 [R1+0x1cd8], R8 ;  /* 0x001cd80801007387 */ /* 0x0103e60000100a00 */
[----:B0-----:R-:W2:Y:S11]  /*189e0*/  LDL.64 R10, [R1+0x8] ;  /* 0x00000800010a7983 */ /* 0x001eb60000100a00 */
[----:B------:R-:W-:Y:S07]  /*189f0*/  @!UPT UIADD3 URZ, URZ, URZ, URZ ;  /* 0x0000003f3f3ff290 */ /* 0x000fee000fffe03f */
[----:B------:R-:W-:Y:S02]  /*18a00*/  IMAD.MOV.U32 R25, RZ, RZ, R22 ;  /* 0x000000ffff197224 */ /* 0x000fe400078e0016 */
[----:B------:R-:W-:Y:S01]  /*18a10*/  IMAD.MOV.U32 R24, RZ, RZ, R23 ;  /* 0x000000ffff187224 */ /* 0x000fe200078e0017 */
[----:B--2---:R-:W-:Y:S01]  /*18a20*/  STL.64 [R1+0x1d80], R10 ;  /* 0x001d800a01007387 */ /* 0x004fe20000100a00 */
[----:B-1----:R-:W2:Y:S02]  /*18a30*/  LDL.LU R8, [R1+0x2c0] ;  /* 0x0002c00001087983 */ /* 0x002ea40000300800 */
[----:B------:R-:W2:Y:S02]  /*18a40*/  LDL.LU R9, [R1+0x2c4] ;  /* 0x0002c40001097983 */ /* 0x000ea40000300800 */
[----:B------:R-:W3:Y:S01]  /*18a50*/  LDL.LU.64 R22, [R1+0x1dd8] ;  /* 0x001dd80001167983 */ /* 0x000ee20000300a00 */
[----:B------:R-:W-:Y:S01]  /*18a60*/  STL.64 [R1+0x1d78], R26 ;  /* 0x001d781a01007387 */ /* 0x000fe20000100a00 */
[----:B------:R0:W-:Y:S03]  /*18a70*/  STL.64 [R1+0x1d70], R24 ;  /* 0x001d701801007387 */ /* 0x0001e60000100a00 */
[----:B0-----:R-:W4:Y:S01]  /*18a80*/  LDL.LU R24, [R1+0x210] ;  /* 0x0002100001187983 */ /* 0x001f220000300800 */
[----:B------:R-:W4:Y:S02]  /*18a90*/  LDL.LU R25, [R1+0x214] ;  /* 0x0002140001197983 */ /* 0x000f240000300800 */
[----:B------:R-:W4:Y:S02]  /*18aa0*/  LDL.LU R26, [R1+0x218] ;  /* 0x00021800011a7983 */ /* 0x000f240000300800 */
[----:B------:R-:W4:Y:S01]  /*18ab0*/  LDL.LU R27, [R1+0x21c] ;  /* 0x00021c00011b7983 */ /* 0x000f220000300800 */
[----:B------:R-:W-:Y:S01]  /*18ac0*/  STL.64 [R1+0x1d68], R14 ;  /* 0x001d680e01007387 */ /* 0x000fe20000100a00 */
[----:B---3--:R-:W-:Y:S01]  /*18ad0*/  HMMA.16816.F32.BF16 R4, R16, R22, R4 ;  /* 0x000000161004723c */ /* 0x008fe20000041804 */
[----:B------:R-:W-:-:S02]  /*18ae0*/  IMAD.MOV.U32 R2, RZ, RZ, R22 ;  /* 0x000000ffff027224 */ /* 0x000fc400078e0016 */
[----:B------:R-:W-:Y:S11]  /*18af0*/  IMAD.MOV.U32 R0, RZ, RZ, R23 ;  /* 0x000000ffff007224 */ /* 0x000ff600078e0017 */
[----:B------:R-:W-:Y:S09]  /*18b00*/  @!UPT UIADD3 URZ, URZ, URZ, URZ ;  /* 0x0000003f3f3ff290 */ /* 0x000ff2000fffe03f */
[----:B------:R-:W-:Y:S01]  /*18b10*/  STL.64 [R1+0x4c0], R4 ;  /* 0x0004c00401007387 */ /* 0x000fe20000100a00 */
[----:B------:R0:W-:Y:S03]  /*18b20*/  STL.64 [R1+0x4c8], R6 ;  /* 0x0004c80601007387 */ /* 0x0001e60000100a00 */
[----:B0-----:R-:W4:Y:S01]  /*18b30*/  LDL.LU.64 R6, [R1+0x1dd0] ;  /* 0x001dd00001067983 */ /* 0x001f220000300a00 */
[----:B------:R-:W3:Y:S02]  /*18b40*/  LDL.LU.64 R4, [R1+0x1dc8] ;  /* 0x001dc80001047983 */ /* 0x000ee40000300a00 */
[----:B------:R-:W2:Y:S02]  /*18b50*/  LDL.LU.64 R22, [R1+0x1dc0] ;  /* 0x001dc00001167983 */ /* 0x000ea40000300a00 */
[----:B------:R-:W-:Y:S02]  /*18b60*/  IMAD.MOV.U32 R10, RZ, RZ, R29 ;  /* 0x000000ffff0a7224 */ /* 0x000fe400078e001d */
[----:B------:R-:W-:-:S02]  /*18b70*/  IMAD.MOV.U32 R11, RZ, RZ, R28 ;  /* 0x000000ffff0b7224 */ /* 0x000fc400078e001c */
[----:B------:R-:W-:Y:S02]  /*18b80*/  IMAD.MOV.U32 R29, RZ, RZ, R20 ;  /* 0x000000ffff1d7224 */ /* 0x000fe400078e0014 */
[----:B------:R-:W-:-:S03]  /*18b90*/  IMAD.MOV.U32 R28, RZ, RZ, R21 ;  /* 0x000000ffff1c7224 */ /* 0x000fc600078e0015 */
[C---:B--2---:R-:W-:Y:S08]  /*18ba0*/  HMMA.16816.F32.BF16 R8, R16.reuse, R22, R8 ;  /* 0x000000161008723c */ /* 0x044ff00000041808 */
[----:B----4-:R-:W-:Y:S11]  /*18bb0*/  HMMA.16816.F32.BF16 R16, R16, R6, R24 ;  /* 0x000000061010723c */ /* 0x010ff60000041818 */
[----:B------:R-:W-:Y:S04]  /*18bc0*/  @!UPT UIADD3 URZ, URZ, URZ, URZ ;  /* 0x0000003f3f3ff290 */ /* 0x000fe8000fffe03f */
[----:B------:R0:W-:Y:S01]  /*18bd0*/  STL.64 [R1+0x550], R8 ;  /* 0x0005500801007387 */ /* 0x0001e20000100a00 */
[----:B------:R1:W-:Y:S02]  /*18be0*/  STL.64 [R1+0x558], R10 ;  /* 0x0005580a01007387 */ /* 0x0003e40000100a00 */
[----:B0-----:R-:W-:Y:S02]  /*18bf0*/  IMAD.MOV.U32 R9, RZ, RZ, R22 ;  /* 0x000000ffff097224 */ /* 0x001fe400078e0016 */
[----:B------:R-:W-:Y:S02]  /*18c00*/  IMAD.MOV.U32 R8, RZ, RZ, R23 ;  /* 0x000000ffff087224 */ /* 0x000fe400078e0017 */
[----:B-1----:R-:W-:Y:S01]  /*18c10*/  IMAD.MOV.U32 R10, RZ, RZ, R12 ;  /* 0x000000ffff0a7224 */ /* 0x002fe200078e000c */
[----:B------:R-:W2:Y:S01]  /*18c20*/  LDL.LU.64 R22, [R1+0x1db8] ;  /* 0x001db80001167983 */ /* 0x000ea20000300a00 */
[----:B---3--:R-:W-:Y:S02]  /*18c30*/  IMAD.MOV.U32 R11, RZ, RZ, R5 ;  /* 0x000000ffff0b7224 */ /* 0x008fe400078e0005 */
[----:B------:R-:W2:Y:S02]  /*18c40*/  LDL.LU.64 R20, [R1+0x1db0] ;  /* 0x001db00001147983 */ /* 0x000ea40000300a00 */
[----:B------:R-:W-:Y:S01]  /*18c50*/  STL.64 [R1+0x1d30], R6 ;  /* 0x001d300601007387 */ /* 0x000fe20000100a00 */
[----:B------:R-:W-:Y:S01]  /*18c60*/  STL.64 [R1+0x210], R16 ;  /* 0x0002101001007387 */ /* 0x000fe20000100a00 */
[----:B------:R-:W-:Y:S02]  /*18c70*/  STL.64 [R1+0x218], R18 ;  /* 0x0002181201007387 */ /* 0x000fe40000100a00 */
[----:B------:R-:W-:Y:S02]  /*18c80*/  STL.64 [R1+0x1d98], R10 ;  /* 0x001d980a01007387 */ /* 0x000fe40000100a00 */
[----:B------:R-:W3:Y:S01]  /*18c90*/  LDL.LU R24, [R1+0x1e0] ;  /* 0x0001e00001187983 */ /* 0x000ee20000300800 */
[----:B------:R-:W3:Y:S01]  /*18ca0*/  LDL.LU R25, [R1+0x1e4] ;  /* 0x0001e40001197983 */ /* 0x000ee20000300800 */
[----:B------:R-:W4:Y:S02]  /*18cb0*/  LDL.LU R26, [R1+0x1e8] ;  /* 0x0001e800011a7983 */ /* 0x000f240000300800 */
[----:B------:R-:W4:Y:S02]  /*18cc0*/  LDL.LU R27, [R1+0x1ec] ;  /* 0x0001ec00011b7983 */ /* 0x000f240000300800 */
[----:B----4-:R-:W-:Y:S01]  /*18cd0*/  STL.64 [R1+0x1d90], R26 ;  /* 0x001d901a01007387 */ /* 0x010fe20000100a00 */
[----:B---3--:R0:W-:Y:S03]  /*18ce0*/  STL.64 [R1+0x1d88], R24 ;  /* 0x001d881801007387 */ /* 0x0081e60000100a00 */
[----:B0-----:R-:W3:Y:S01]  /*18cf0*/  LDL.LU R24, [R1+0x1f0] ;  /* 0x0001f00001187983 */ /* 0x001ee20000300800 */
[----:B------:R-:W3:Y:S02]  /*18d00*/  LDL.LU R25, [R1+0x1f4] ;  /* 0x0001f40001197983 */ /* 0x000ee40000300800 */
[----:B------:R-:W4:Y:S02]  /*18d10*/  LDL.LU R26, [R1+0x1f8] ;  /* 0x0001f800011a7983 */ /* 0x000f240000300800 */
[----:B------:R-:W4:Y:S02]  /*18d20*/  LDL.LU R27, [R1+0x1fc] ;  /* 0x0001fc00011b7983 */ /* 0x000f240000300800 */
[----:B------:R-:W-:-:S02]  /*18d30*/  IMAD.MOV.U32 R6, RZ, RZ, R9 ;  /* 0x000000ffff067224 */ /* 0x000fc400078e0009 */
[----:B------:R-:W-:Y:S01]  /*18d40*/  IMAD.MOV.U32 R7, RZ, RZ, R8 ;  /* 0x000000ffff077224 */ /* 0x000fe200078e0008 */
[----:B----4-:R-:W-:Y:S01]  /*18d50*/  STL.64 [R1+0x1da8], R26 ;  /* 0x001da81a01007387 */ /* 0x010fe20000100a00 */
[----:B---3--:R0:W-:Y:S03]  /*18d60*/  STL.64 [R1+0x1da0], R24 ;  /* 0x001da01801007387 */ /* 0x0081e60000100a00 */
[----:B0-----:R-:W2:Y:S01]  /*18d70*/  LDL.LU R24, [R1+0x200] ;  /* 0x0002000001187983 */ /* 0x001ea20000300800 */
[----:B------:R-:W2:Y:S02]  /*18d80*/  LDL.LU R25, [R1+0x204] ;  /* 0x0002040001197983 */ /* 0x000ea40000300800 */
[----:B------:R-:W2:Y:S02]  /*18d90*/  LDL.LU R26, [R1+0x208] ;  /* 0x00020800011a7983 */ /* 0x000ea40000300800 */
[----:B------:R-:W2:Y:S01]  /*18da0*/  LDL.LU R27, [R1+0x20c] ;  /* 0x00020c00011b7983 */ /* 0x000ea20000300800 */
[----:B------:R0:W-:Y:S01]  /*18db0*/  STL.64 [R1+0x1d48], R6 ;  /* 0x001d480601007387 */ /* 0x0001e20000100a00 */
[----:B------:R-:W3:Y:S02]  /*18dc0*/  LDL.LU R16, [R1+0x100] ;  /* 0x0001000001107983 */ /* 0x000ee40000300800 */
[----:B------:R-:W3:Y:S02]  /*18dd0*/  LDL.LU R17, [R1+0x104] ;  /* 0x0001040001117983 */ /* 0x000ee40000300800 */
[----:B------:R-:W4:Y:S01]  /*18de0*/  LDL.LU R18, [R1+0x108] ;  /* 0x0001080001127983 */ /* 0x000f220000300800 */
[----:B------:R-:W4:Y:S01]  /*18df0*/  LDL.LU R19, [R1+0x10c] ;  /* 0x00010c0001137983 */ /* 0x000f220000300800 */
[----:B------:R-:W2:Y:S02]  /*18e00*/  LDL.LU R12, [R1+0x1d0] ;  /* 0x0001d000010c7983 */ /* 0x000ea40000300800 */
[----:B------:R-:W2:Y:S02]  /*18e10*/  LDL.LU R13, [R1+0x1d4] ;  /* 0x0001d400010d7983 */ /* 0x000ea40000300800 */
[----:B------:R-:W2:Y:S01]  /*18e20*/  LDL.LU R14, [R1+0x1d8] ;  /* 0x0001d800010e7983 */ /* 0x000ea20000300800 */
[----:B------:R-:W2:Y:S01]  /*18e30*/  LDL.LU R15, [R1+0x1dc] ;  /* 0x0001dc00010f7983 */ /* 0x000ea20000300800 */
[----:B0-----:R-:W-:-:S02]  /*18e40*/  IMAD.MOV.U32 R6, RZ, RZ, R2 ;  /* 0x000000ffff067224 */ /* 0x001fc400078e0002 */
[----:B------:R-:W-:-:S05]  /*18e50*/  IMAD.MOV.U32 R7, RZ, RZ, R0 ;  /* 0x000000ffff077224 */ /* 0x000fca00078e0000 */
[----:B------:R-:W-:Y:S01]  /*18e60*/  STL.64 [R1+0x1d60], R6 ;  /* 0x001d600601007387 */ /* 0x000fe20000100a00 */
[----:B------:R-:W-:Y:S02]  /*18e70*/  IMAD.MOV.U32 R10, RZ, RZ, R4 ;  /* 0x000000ffff0a7224 */ /* 0x000fe400078e0004 */
[----:B------:R-:W-:Y:S01]  /*18e80*/  IMAD.MOV.U32 R11, RZ, RZ, R3 ;  /* 0x000000ffff0b7224 */ /* 0x000fe200078e0003 */
[----:B----4-:R-:W-:Y:S01]  /*18e90*/  STL.64 [R1+0x1d40], R18 ;  /* 0x001d401201007387 */ /* 0x010fe20000100a00 */
[----:B---3--:R0:W-:Y:S03]  /*18ea0*/  STL.64 [R1+0x1d38], R16 ;  /* 0x001d381001007387 */ /* 0x0081e60000100a00 */
[----:B0-----:R-:W3:Y:S01]  /*18eb0*/  LDL.LU R16, [R1+0x1a0] ;  /* 0x0001a00001107983 */ /* 0x001ee20000300800 */
[----:B------:R-:W3:Y:S02]  /*18ec0*/  LDL.LU R17, [R1+0x1a4] ;  /* 0x0001a40001117983 */ /* 0x000ee40000300800 */
[----:B------:R-:W4:Y:S02]  /*18ed0*/  LDL.LU R18, [R1+0x1a8] ;  /* 0x0001a80001127983 */ /* 0x000f240000300800 */
[----:B------:R-:W4:Y:S01]  /*18ee0*/  LDL.LU R19, [R1+0x1ac] ;  /* 0x0001ac0001137983 */ /* 0x000f220000300800 */
[C---:B--2---:R-:W-:Y:S01]  /*18ef0*/  HMMA.16816.F32.BF16 R8, R20.reuse, R10, R24 ;  /* 0x0000000a1408723c */ /* 0x044fe20000041818 */
[----:B------:R-:W2:Y:S01]  /*18f00*/  LDL.LU R4, [R1+0x1c0] ;  /* 0x0001c00001047983 */ /* 0x000ea20000300800 */
[----:B------:R-:W2:Y:S02]  /*18f10*/  LDL.LU R5, [R1+0x1c4] ;  /* 0x0001c40001057983 */ /* 0x000ea40000300800 */
[----:B------:R-:W2:Y:S02]  /*18f20*/  LDL.LU R6, [R1+0x1c8] ;  /* 0x0001c80001067983 */ /* 0x000ea40000300800 */
[----:B------:R-:W2:Y:S01]  /*18f30*/  LDL.LU R7, [R1+0x1cc] ;  /* 0x0001cc0001077983 */ /* 0x000ea20000300800 */
[----:B----4-:R-:W-:Y:S01]  /*18f40*/  STL.64 [R1+0x1d58], R18 ;  /* 0x001d581201007387 */ /* 0x010fe20000100a00 */
[----:B---3--:R0:W-:Y:S03]  /*18f50*/  STL.64 [R1+0x1d50], R16 ;  /* 0x001d501001007387 */ /* 0x0081e60000100a00 */
[----:B0-----:R-:W3:Y:S01]  /*18f60*/  LDL.LU R16, [R1+0x1b0] ;  /* 0x0001b00001107983 */ /* 0x001ee20000300800 */
[----:B------:R-:W3:Y:S02]  /*18f70*/  LDL.LU R17, [R1+0x1b4] ;  /* 0x0001b40001117983 */ /* 0x000ee40000300800 */
[----:B------:R-:W3:Y:S02]  /*18f80*/  LDL.LU R18, [R1+0x1b8] ;  /* 0x0001b80001127983 */ /* 0x000ee40000300800 */
[----:B------:R-:W3:Y:S01]  /*18f90*/  LDL.LU R19, [R1+0x1bc] ;  /* 0x0001bc0001137983 */ /* 0x000ee20000300800 */
[----:B------:R-:W4:Y:S01]  /*18fa0*/  LDL.LU.64 R26, [R1+0x1da8] ;  /* 0x001da800011a7983 */ /* 0x000f220000300a00 */
[----:B------:R-:W4:Y:S05]  /*18fb0*/  LDL.LU.64 R24, [R1+0x1da0] ;  /* 0x001da00001187983 */ /* 0x000f2a0000300a00 */
[----:B------:R-:W-:Y:S02]  /*18fc0*/  STL.64 [R1+0x5d0], R8 ;  /* 0x0005d00801007387 */ /* 0x000fe40000100a00 */
[----:B------:R0:W-:Y:S02]  /*18fd0*/  STL.64 [R1+0x5d8], R10 ;  /* 0x0005d80a01007387 */ /* 0x0001e40000100a00 */
[----:B0-----:R-:W4:Y:S02]  /*18fe0*/  LDL.LU.64 R10, [R1+0x1d98] ;  /* 0x001d9800010a7983 */ /* 0x001f240000300a00 */
[C---:B----4-:R-:W-:Y:S02]  /*18ff0*/  HMMA.16816.F32.BF16 R8, R20.reuse, R10, R24 ;  /* 0x0000000a1408723c */ /* 0x050fe40000041818 */
[----:B------:R-:W4:Y:S01]  /*19000*/  LDL.LU.64 R26, [R1+0x1d90] ;  /* 0x001d9000011a7983 */ /* 0x000f220000300a00 */
[----:B------:R-:W4:Y:S11]  /*19010*/  LDL.LU.64 R24, [R1+0x1d88] ;  /* 0x001d880001187983 */ /* 0x000f360000300a00 */
[----:B------:R-:W-:Y:S09]  /*19020*/  @!UPT UIADD3 URZ, URZ, URZ, URZ ;  /* 0x0000003f3f3ff290 */ /* 0x000ff2000fffe03f */
[----:B------:R-:W-:Y:S01]  /*19030*/  STL.64 [R1+0x5c0], R8 ;  /* 0x0005c00801007387 */ /* 0x000fe20000100a00 */
[----:B------:R0:W-:Y:S03]  /*19040*/  STL.64 [R1+0x5c8], R10 ;  /* 0x0005c80a01007387 */ /* 0x0001e60000100a00 */
[----:B0-----:R-:W4:Y:S02]  /*19050*/  LDL.LU.64 R10, [R1+0x1d80] ;  /* 0x001d8000010a7983 */ /* 0x001f240000300a00 */
[C---:B----4-:R-:W-:Y:S11]  /*19060*/  HMMA.16816.F32.BF16 R24, R20.reuse, R10, R24 ;  /* 0x0000000a1418723c */ /* 0x050ff60000041818 */
[----:B------:R-:W-:Y:S11]  /*19070*/  @!UPT UIADD3 URZ, URZ, URZ, URZ ;  /* 0x0000003f3f3ff290 */ /* 0x000ff6000fffe03f */
[----:B------:R-:W-:Y:S01]  /*19080*/  @!UPT UIADD3 URZ, URZ, URZ, URZ ;  /* 0x0000003f3f3ff290 */ /* 0x000fe2000fffe03f */
[----:B------:R-:W-:Y:S01]  /*19090*/  STL.64 [R1+0x5b0], R24 ;  /* 0x0005b01801007387 */ /* 0x000fe20000100a00 */
[----:B------:R0:W-:Y:S03]  /*190a0*/  STL.64 [R1+0x5b8], R26 ;  /* 0x0005b81a01007387 */ /* 0x0001e60000100a00 */
[----:B0-----:R-:W4:Y:S01]  /*190b0*/  LDL.LU.64 R26, [R1+0x1d78] ;  /* 0x001d7800011a7983 */ /* 0x001f220000300a00 */
[----:B------:R-:W2:Y:S02]  /*190c0*/  LDL.LU.64 R24, [R1+0x1d70] ;  /* 0x001d700001187983 */ /* 0x000ea40000300a00 */
[----:B------:R0:W-:Y:S02]  /*190d0*/  STL.64 [R1+0x1cf8], R10 ;  /* 0x001cf80a01007387 */ /* 0x0001e40000100a00 */
[----:B------:R-:W2:Y:S01]  /*190e0*/  LDL.LU R8, [R1+0xe0] ;  /* 0x0000e00001087983 */ /* 0x000ea20000300800 */
[----:B------:R-:W2:Y:S04]  /*190f0*/  LDL.LU R9, [R1+0xe4] ;  /* 0x0000e40001097983 */ /* 0x000ea80000300800 */
[----:B0-----:R-:W2:Y:S01]  /*19100*/  LDL.LU R10, [R1+0xe8] ;  /* 0x0000e800010a7983 */ /* 0x001ea20000300800 */
[----:B------:R-:W2:Y:S01]  /*19110*/  LDL.LU R11, [R1+0xec] ;  /* 0x0000ec00010b7983 */ /* 0x000ea20000300800 */
[C---:B----4-:R-:W-:Y:S02]  /*19120*/  HMMA.16816.F32.BF16 R12, R20.reuse, R26, R12 ;  /* 0x0000001a140c723c */ /* 0x050fe4000004180c */
[----:B--2---:R0:W-:Y:S01]  /*19130*/  STL.64 [R1+0x1d08], R10 ;  /* 0x001d080a01007387 */ /* 0x0041e20000100a00 */
[----:B------:R-:W-:Y:S03]  /*19140*/  STL.64 [R1+0x1d00], R8 ;  /* 0x001d000801007387 */ /* 0x000fe60000100a00 */
[----:B0-----:R-:W2:Y:S11]  /*19150*/  LDL.64 R10, [R1+0x28] ;  /* 0x00002800010a7983 */ /* 0x001eb60000100a00 */
[----:B------:R-:W-:Y:S06]  /*19160*/  @!UPT UIADD3 URZ, URZ, URZ, URZ ;  /* 0x0000003f3f3ff290 */ /* 0x000fec000fffe03f */
[----:B------:R-:W-:Y:S02]  /*19170*/  STL.64 [R1+0x5a0], R12 ;  /* 0x0005a00c01007387 */ /* 0x000fe40000100a00 */
[----:B------:R0:W-:Y:S02]  /*19180*/  STL.64 [R1+0x5a8], R14 ;  /* 0x0005a80e01007387 */ /* 0x0001e40000100a00 */
[----:B0-----:R-:W4:Y:S01]  /*19190*/  LDL.LU.64 R14, [R1+0x1d68] ;  /* 0x001d6800010e7983 */ /* 0x001f220000300a00 */
[----:B------:R-:W-:Y:S02]  /*191a0*/  STL.64 [R1+0x1cf0], R26 ;  /* 0x001cf01a01007387 */ /* 0x000fe40000100a00 */
[----:B------:R0:W-:Y:S02]  /*191b0*/  STL.64 [R1+0x1ce8], R24 ;  /* 0x001ce81801007387 */ /* 0x0001e40000100a00 */
[----:B0-----:R-:W2:Y:S01]  /*191c0*/  LDL.LU R24, [R1+0xd0] ;  /* 0x0000d00001187983 */ /* 0x001ea20000300800 */
[----:B------:R-:W2:Y:S02]  /*191d0*/  LDL.LU R25, [R1+0xd4] ;  /* 0x0000d40001197983 */ /* 0x000ea40000300800 */
[----:B------:R-:W2:Y:S02]  /*191e0*/  LDL.LU R26, [R1+0xd8] ;  /* 0x0000d800011a7983 */ /* 0x000ea40000300800 */
[----:B------:R-:W2:Y:S01]  /*191f0*/  LDL.LU R27, [R1+0xdc] ;  /* 0x0000dc00011b7983 */ /* 0x000ea20000300800 */
[C---:B----4-:R-:W-:Y:S01]  /*19200*/  HMMA.16816.F32.BF16 R4, R20.reuse, R14, R4 ;  /* 0x0000000e1404723c */ /* 0x050fe20000041804 */
[----:B--2---:R-:W-:Y:S01]  /*19210*/  STL.64 [R1+0x1d18], R26 ;  /* 0x001d181a01007387 */ /* 0x004fe20000100a00 */
[----:B------:R0:W-:Y:S03]  /*19220*/  STL.64 [R1+0x1d10], R24 ;  /* 0x001d101801007387 */ /* 0x0001e60000100a00 */
[----:B0-----:R-:W2:Y:S01]  /*19230*/  LDL.LU R24, [R1+0xf0] ;  /* 0x0000f00001187983 */ /* 0x001ea20000300800 */
[----:B------:R-:W2:Y:S02]  /*19240*/  LDL.LU R25, [R1+0xf4] ;  /* 0x0000f40001197983 */ /* 0x000ea40000300800 */
[----:B------:R-:W2:Y:S02]  /*19250*/  LDL.LU R26, [R1+0xf8] ;  /* 0x0000f800011a7983 */ /* 0x000ea40000300800 */
[----:B------:R-:W2:Y:S11]  /*19260*/  LDL.LU R27, [R1+0xfc] ;  /* 0x0000fc00011b7983 */ /* 0x000eb60000300800 */
[----:B------:R-:W-:Y:S02]  /*19270*/  @!UPT UIADD3 URZ, URZ, URZ, URZ ;  /* 0x0000003f3f3ff290 */ /* 0x000fe4000fffe03f */
[----:B------:R-:W-:Y:S01]  /*19280*/  STL.64 [R1+0x200], R4 ;  /* 0x0002000401007387 */ /* 0x000fe20000100a00 */
[----:B------:R0:W-:Y:S03]  /*19290*/  STL.64 [R1+0x208], R6 ;  /* 0x0002080601007387 */ /* 0x0001e60000100a00 */
[----:B0-----:R-:W3:Y:S02]  /*192a0*/  LDL.LU.64 R6, [R1+0x1d60] ;  /* 0x001d600001067983 */ /* 0x001ee40000300a00 */
[C---:B---3--:R-:W-:Y:S02]  /*192b0*/  HMMA.16816.F32.BF16 R4, R20.reuse, R6, R16 ;  /* 0x000000061404723c */ /* 0x048fe40000041810 */
[----:B------:R-:W3:Y:S01]  /*192c0*/  LDL.LU.64 R18, [R1+0x1d58] ;  /* 0x001d580001127983 */ /* 0x000ee20000300a00 */
[----:B------:R-:W3:Y:S11]  /*192d0*/  LDL.LU.64 R16, [R1+0x1d50] ;  /* 0x001d500001107983 */ /* 0x000ef60000300a00 */
[----:B------:R-:W-:Y:S09]  /*192e0*/  @!UPT UIADD3 URZ, URZ, URZ, URZ ;  /* 0x0000003f3f3ff290 */ /* 0x000ff2000fffe03f */
        /* <DEDUP_REMOVED lines=10> */
[----:B---3--:R-:W-:Y:S07]  /*19390*/  HMMA.16816.F32.BF16 R20, R20, R6, R16 ;  /* 0x000000061414723c */ /* 0x008fee0000041810 */
[----:B------:R-:W-:-:S02]  /*193a0*/  IMAD.MOV.U32 R17, RZ, RZ, R6 ;  /* 0x000000ffff117224 */ /* 0x000fc400078e0006 */
[----:B------:R-:W-:Y:S11]  /*193b0*/  IMAD.MOV.U32 R16, RZ, RZ, R7 ;  /* 0x000000ffff107224 */ /* 0x000ff600078e0007 */
[----:B------:R-:W-:Y:S03]  /*193c0*/  @!UPT UIADD3 URZ, URZ, URZ, URZ ;  /* 0x0000003f3f3ff290 */ /* 0x000fe6000fffe03f */
[----:B------:R-:W-:Y:S01]  /*193d0*/  STL.64 [R1+0x540], R20 ;  /* 0x0005401401007387 */ /* 0x000fe20000100a00 */
[----:B------:R0:W-:Y:S02]  /*193e0*/  STL.64 [R1+0x548], R22 ;  /* 0x0005481601007387 */ /* 0x0001e40000100a00 */
[----:B------:R-:W2:Y:S02]  /*193f0*/  LDL.LU.64 R6, [R1+0x1d28] ;  /* 0x001d280001067983 */ /* 0x000ea40000300a00 */
[----:B------:R-:W2:Y:S02]  /*19400*/  LDL.LU.64 R4, [R1+0x1d20] ;  /* 0x001d200001047983 */ /* 0x000ea40000300a00 */
[----:B------:R-:W-:Y:S02]  /*19410*/  IMAD.MOV.U32 R3, RZ, RZ, R10 ;  /* 0x000000ffff037224 */ /* 0x000fe400078e000a */
[----:B------:R-:W-:Y:S01]  /*19420*/  IMAD.MOV.U32 R2, RZ, RZ, R11 ;  /* 0x000000ffff027224 */ /* 0x000fe200078e000b */
[----:B0-----:R-:W3:Y:S01]  /*19430*/  LDL.64 R22, [R1+0x18] ;  /* 0x0000180001167983 */ /* 0x001ee20000100a00 */
[C---:B--2---:R-:W-:Y:S11]  /*19440*/  HMMA.16816.F32.BF16 R24, R4.reuse, R10, R24 ;  /* 0x0000000a0418723c */ /* 0x044ff60000041818 */
[----:B------:R-:W-:Y:S11]  /*19450*/  @!UPT UIADD3 URZ, URZ, URZ, URZ ;  /* 0x0000003f3f3ff290 */ /* 0x000ff6000fffe03f */
[----:B------:R-:W-:Y:S01]  /*19460*/  @!UPT UIADD3 URZ, URZ, URZ, URZ ;  /* 0x0000003f3f3ff290 */ /* 0x000fe2000fffe03f */
[----:B------:R-:W-:Y:S01]  /*19470*/  STL.64 [R1+0x530], R24 ;  /* 0x0005301801007387 */ /* 0x000fe20000100a00 */
[----:B------:R0:W-:Y:S03]  /*19480*/  STL.64 [R1+0x538], R26 ;  /* 0x0005381a01007387 */ /* 0x0001e60000100a00 */
[----:B0-----:R-:W2:Y:S01]  /*19490*/  LDL.LU.64 R26, [R1+0x1d18] ;  /* 0x001d1800011a7983 */ /* 0x001ea20000300a00 */
[----:B------:R-:W2:Y:S02]  /*194a0*/  LDL.LU.64 R24, [R1+0x1d10] ;  /* 0x001d100001187983 */ /* 0x000ea40000300a00 */
[----:B------:R-:W3:Y:S02]  /*194b0*/  LDL.LU.64 R10, [R1+0x1d08] ;  /* 0x001d0800010a7983 */ /* 0x000ee40000300a00 */
[----:B------:R-:W3:Y:S02]  /*194c0*/  LDL.LU.64 R8, [R1+0x1d00] ;  /* 0x001d000001087983 */ /* 0x000ee40000300a00 */
[C---:B---3--:R-:W-:Y:S11]  /*194d0*/  HMMA.16816.F32.BF16 R8, R4.reuse, R22, R8 ;  /* 0x000000160408723c */ /* 0x048ff60000041808 */
[----:B------:R-:W-:Y:S11]  /*194e0*/  @!UPT UIADD3 URZ, URZ, URZ, URZ ;  /* 0x0000003f3f3ff290 */ /* 0x000ff6000fffe03f */
[----:B------:R-:W-:Y:S01]  /*194f0*/  @!UPT UIADD3 URZ, URZ, URZ, URZ ;  /* 0x0000003f3f3ff290 */ /* 0x000fe2000fffe03f */
[----:B------:R-:W-:Y:S01]  /*19500*/  STL.64 [R1+0x520], R8 ;  /* 0x0005200801007387 */ /* 0x000fe20000100a00 */
[----:B------:R0:W-:Y:S03]  /*19510*/  STL.64 [R1+0x528], R10 ;  /* 0x0005280a01007387 */ /* 0x0001e60000100a00 */
[----:B0-----:R-:W2:Y:S02]  /*19520*/  LDL.LU.64 R10, [R1+0x1cf8] ;  /* 0x001cf800010a7983 */ /* 0x001ea40000300a00 */
[----:B--2---:R-:W-:Y:S01]  /*19530*/  HMMA.16816.F32.BF16 R24, R4, R10, R24 ;  /* 0x0000000a0418723c */ /* 0x004fe20000041818 */
[----:B------:R-:W-:Y:S02]  /*19540*/  IMAD.MOV.U32 R21, RZ, RZ, R10 ;  /* 0x000000ffff157224 */ /* 0x000fe400078e000a */
[----:B------:R-:W-:Y:S11]  /*19550*/  IMAD.MOV.U32 R20, RZ, RZ, R11 ;  /* 0x000000ffff147224 */ /* 0x000ff600078e000b */
[----:B------:R-:W-:Y:S09]  /*19560*/  @!UPT UIADD3 URZ, URZ, URZ, URZ ;  /* 0x0000003f3f3ff290 */ /* 0x000ff2000fffe03f */
[----:B------:R-:W-:Y:S01]  /*19570*/  STL.64 [R1+0x510], R24 ;  /* 0x0005101801007387 */ /* 0x000fe20000100a00 */
[----:B------:R0:W-:Y:S03]  /*19580*/  STL.64 [R1+0x518], R26 ;  /* 0x0005181a01007387 */ /* 0x0001e60000100a00 */
[----:B0-----:R-:W2:Y:S01]  /*19590*/  LDL.LU.64 R26, [R1+0x1cf0] ;  /* 0x001cf000011a7983 */ /* 0x001ea20000300a00 */
[----:B------:R-:W3:Y:S02]  /*195a0*/  LDL.LU.64 R24, [R1+0x1ce8] ;  /* 0x001ce80001187983 */ /* 0x000ee40000300a00 */
[----:B------:R-:W2:Y:S02]  /*195b0*/  LDL.LU.64 R10, [R1+0x1ce0] ;  /* 0x001ce000010a7983 */ /* 0x000ea40000300a00 */
[----:B------:R-:W2:Y:S01]  /*195c0*/  LDL.LU.64 R8, [R1+0x1cd8] ;  /* 0x001cd80001087983 */ /* 0x000ea20000300a00 */
[----:B------:R-:W0:Y:S01]  /*195d0*/  S2R R13, SR_TID.X ;  /* 0x00000000000d7919 */ /* 0x000e220000002100 */
[----:B------:R-:W-:-:S02]  /*195e0*/  IMAD.MOV.U32 R18, RZ, RZ, R23 ;  /* 0x000000ffff127224 */ /* 0x000fc400078e0017 */
[----:B------:R-:W1:Y:S02]  /*195f0*/  S2R R23, SR_TID.X ;  /* 0x0000000000177919 */ /* 0x000e640000002100 */
[C---:B0-----:R-:W-:Y:S01]  /*19600*/  IMAD.SHL.U32 R0, R13.reuse, 0x2, RZ ;  /* 0x000000020d007824 */ /* 0x041fe200078e00ff */
[C---:B------:R-:W-:Y:S01]  /*19610*/  LOP3.LUT R12, R13.reuse, 0x7, RZ, 0xc0, !PT ;  /* 0x000000070d0c7812 */ /* 0x040fe200078ec0ff */
[----:B------:R-:W-:-:S03]  /*19620*/  IMAD.SHL.U32 R13, R13, 0x200, RZ ;  /* 0x000002000d0d7824 */ /* 0x000fc600078e00ff */
[----:B------:R-:W-:Y:S01]  /*19630*/  LOP3.LUT R0, R0, 0x10, RZ, 0xc0, !PT ;  /* 0x0000001000007812 */ /* 0x000fe200078ec0ff */
[----:B------:R-:W-:-:S03]  /*19640*/  IMAD R12, R12, 0x410, RZ ;  /* 0x000004100c0c7824 */ /* 0x000fc600078e02ff */
[----:B-1----:R-:W-:Y:S02]  /*19650*/  LOP3.LUT R0, R0, 0x60, R23, 0xf8, !PT ;  /* 0x0000006000007812 */ /* 0x002fe400078ef817 */
[----:B------:R-:W-:Y:S02]  /*19660*/  LOP3.LUT R13, R13, 0x2000, RZ, 0xc0, !PT ;  /* 0x000020000d0d7812 */ /* 0x000fe400078ec0ff */
[----:B------:R-:W-:-:S05]  /*19670*/  LOP3.LUT R0, R12, R0, RZ, 0x3c, !PT ;  /* 0x000000000c007212 */ /* 0x000fca00078e3cff */
[----:B------:R-:W-:Y:S01]  /*19680*/  IMAD.IADD R0, R13, 0x1, R0 ;  /* 0x000000010d007824 */ /* 0x000fe200078e0200 */
[C---:B--2---:R-:W-:Y:S01]  /*19690*/  HMMA.16816.F32.BF16 R8, R4.reuse, R26, R8 ;  /* 0x0000001a0408723c */ /* 0x044fe20000041808 */
[----:B------:R-:W-:Y:S01]  /*196a0*/  STL.64 [R1+0x1c68], R26 ;  /* 0x001c681a01007387 */ /* 0x000fe20000100a00 */
[----:B---3--:R0:W-:Y:S11]  /*196b0*/  STL.64 [R1+0x1c60], R24 ;  /* 0x001c601801007387 */ /* 0x0081f60000100a00 */
[----:B------:R-:W-:Y:S10]  /*196c0*/  @!UPT UIADD3 URZ, URZ, URZ, URZ ;  /* 0x0000003f3f3ff290 */ /* 0x000ff4000fffe03f */
[----:B------:R-:W-:Y:S01]  /*196d0*/  STL.64 [R1+0x100], R8 ;  /* 0x0001000801007387 */ /* 0x000fe20000100a00 */
[----:B------:R-:W-:Y:S02]  /*196e0*/  STL.64 [R1+0x108], R10 ;  /* 0x0001080a01007387 */ /* 0x000fe40000100a00 */
[----:B------:R-:W1:Y:S04]  /*196f0*/  LDSM.16.MT88.4 R8, [R0+0x4180] ;  /* 0x004180000008783b */ /* 0x000e680000004200 */
[----:B0-----:R-:W2:Y:S01]  /*19700*/  LDL.LU R24, [R1+0x2b0] ;  /* 0x0002b00001187983 */ /* 0x001ea20000300800 */
[----:B------:R-:W2:Y:S01]  /*19710*/  LDL.LU R25, [R1+0x2b4] ;  /* 0x0002b40001197983 */ /* 0x000ea20000300800 */
[----:B------:R-:W2:Y:S02]  /*19720*/  LDL.LU R26, [R1+0x2b8] ;  /* 0x0002b800011a7983 */ /* 0x000ea40000300800 */
[----:B------:R-:W2:Y:S01]  /*19730*/  LDL.LU R27, [R1+0x2bc] ;  /* 0x0002bc00011b7983 */ /* 0x000ea20000300800 */
[----:B-1----:R-:W-:Y:S01]  /*19740*/  STL.64 [R1+0x1cb8], R10 ;  /* 0x001cb80a01007387 */ /* 0x002fe20000100a00 */
[----:B------:R0:W-:Y:S03]  /*19750*/  STL.64 [R1+0x1cb0], R8 ;  /* 0x001cb00801007387 */ /* 0x0001e60000100a00 */
[----:B0-----:R-:W3:Y:S01]  /*19760*/  LDL.LU R8, [R1+0x190] ;  /* 0x0001900001087983 */ /* 0x001ee20000300800 */
[----:B------:R-:W3:Y:S02]  /*19770*/  LDL.LU R9, [R1+0x194] ;  /* 0x0001940001097983 */ /* 0x000ee40000300800 */
[----:B------:R-:W3:Y:S02]  /*19780*/  LDL.LU R10, [R1+0x198] ;  /* 0x00019800010a7983 */ /* 0x000ee40000300800 */
[----:B------:R-:W3:Y:S02]  /*19790*/  LDL.LU R11, [R1+0x19c] ;  /* 0x00019c00010b7983 */ /* 0x000ee40000300800 */
[C---:B---3--:R-:W-:Y:S11]  /*197a0*/  HMMA.16816.F32.BF16 R8, R4.reuse, R14, R8 ;  /* 0x0000000e0408723c */ /* 0x048ff60000041808 */
[----:B------:R-:W-:Y:S11]  /*197b0*/  @!UPT UIADD3 URZ, URZ, URZ, URZ ;  /* 0x0000003f3f3ff290 */ /* 0x000ff6000fffe03f */
[----:B------:R-:W-:Y:S01]  /*197c0*/  @!UPT UIADD3 URZ, URZ, URZ, URZ ;  /* 0x0000003f3f3ff290 */ /* 0x000fe2000fffe03f */
[----:B------:R0:W-:Y:S02]  /*197d0*/  STL.64 [R1+0x1d0], R8 ;  /* 0x0001d00801007387 */ /* 0x0001e40000100a00 */
[----:B0-----:R-:W-:Y:S02]  /*197e0*/  IMAD.MOV.U32 R9, RZ, RZ, R14 ;  /* 0x000000ffff097224 */ /* 0x001fe400078e000e */
[----:B------:R-:W-:Y:S02]  /*197f0*/  IMAD.MOV.U32 R8, RZ, RZ, R15 ;  /* 0x000000ffff087224 */ /* 0x000fe400078e000f */
[----:B------:R-:W0:Y:S04]  /*19800*/  LDSM.16.MT88.4 R12, [R0+0x4200] ;  /* 0x00420000000c783b */ /* 0x000e280000004200 */
[----:B------:R-:W-:Y:S04]  /*19810*/  STL.64 [R1+0x1d8], R10 ;  /* 0x0001d80a01007387 */ /* 0x000fe80000100a00 */
[----:B0-----:R0:W-:Y:S01]  /*19820*/  STL.64 [R1+0x1c30], R14 ;  /* 0x001c300e01007387 */ /* 0x0011e20000100a00 */
[----:B------:R-:W-:Y:S03]  /*19830*/  STL.64 [R1+0x1c28], R12 ;  /* 0x001c280c01007387 */ /* 0x000fe60000100a00 */
[----:B0-----:R-:W2:Y:S02]  /*19840*/  LDL.64 R14, [R1+0x38] ;  /* 0x00003800010e7983 */ /* 0x001ea40000100a00 */
[----:B--2---:R-:W-:Y:S11]  /*19850*/  HMMA.16816.F32.BF16 R24, R4, R14, R24 ;  /* 0x0000000e0418723c */ /* 0x004ff60000041818 */
[----:B------:R-:W-:Y:S11]  /*19860*/  @!UPT UIADD3 URZ, URZ, URZ, URZ ;  /* 0x0000003f3f3ff290 */ /* 0x000ff6000fffe03f */
[----:B------:R-:W-:Y:S01]  /*19870*/  @!UPT UIADD3 URZ, URZ, URZ, URZ ;  /* 0x0000003f3f3ff290 */ /* 0x000fe2000fffe03f */
[----:B------:R-:W-:Y:S01]  /*19880*/  STL.64 [R1+0x500], R24 ;  /* 0x0005001801007387 */ /* 0x000fe20000100a00 */
[----:B------:R0:W-:Y:S02]  /*19890*/  STL.64 [R1+0x508], R26 ;  /* 0x0005081a01007387 */ /* 0x0001e40000100a00 */
[----:B0-----:R-:W-:Y:S02]  /*198a0*/  IMAD.MOV.U32 R26, RZ, RZ, R21 ;  /* 0x000000ffff1a7224 */ /* 0x001fe400078e0015 */
[----:B------:R-:W-:-:S05]  /*198b0*/  IMAD.MOV.U32 R27, RZ, RZ, R20 ;  /* 0x000000ffff1b7224 */ /* 0x000fca00078e0014 */
[----:B------:R-:W-:Y:S01]  /*198c0*/  STL.64 [R1+0x1c80], R26 ;  /* 0x001c801a01007387 */ /* 0x000fe20000100a00 */
[----:B------:R0:W-:Y:S02]  /*198d0*/  STL.64 [R1+0x1c58], R14 ;  /* 0x001c580e01007387 */ /* 0x0001e40000100a00 */
[----:B------:R-:W2:Y:S02]  /*198e0*/  LDL.LU R12, [R1+0x410] ;  /* 0x00041000010c7983 */ /* 0x000ea40000300800 */
[----:B------:R-:W2:Y:S01]  /*198f0*/  LDL.LU R13, [R1+0x414] ;  /* 0x00041400010d7983 */ /* 0x000ea20000300800 */
[----:B0-----:R-:W3:Y:S01]  /*19900*/  LDL.LU R14, [R1+0x418] ;  /* 0x00041800010e7983 */ /* 0x001ee20000300800 */
[----:B------:R-:W3:Y:S02]  /*19910*/  LDL.LU R15, [R1+0x41c] ;  /* 0x00041c00010f7983 */ /* 0x000ee40000300800 */
[----:B------:R-:W-:Y:S02]  /*19920*/  IMAD.MOV.U32 R10, RZ, RZ, R17 ;  /* 0x000000ffff0a7224 */ /* 0x000fe400078e0011 */
[----:B------:R-:W-:-:S02]  /*19930*/  IMAD.MOV.U32 R11, RZ, RZ, R16 ;  /* 0x000000ffff0b7224 */ /* 0x000fc400078e0010 */
[----:B------:R-:W-:Y:S02]  /*19940*/  IMAD.MOV.U32 R19, RZ, RZ, R22 ;  /* 0x000000ffff137224 */ /* 0x000fe400078e0016 */
[----:B------:R-:W-:Y:S01]  /*19950*/  IMAD.MOV.U32 R27, RZ, RZ, R18 ;  /* 0x000000ffff1b7224 */ /* 0x000fe200078e0012 */
[----:B------:R-:W-:Y:S01]  /*19960*/  STL.64 [R1+0x1cd0], R10 ;  /* 0x001cd00a01007387 */ /* 0x000fe20000100a00 */
[----:B------:R0:W-:Y:S02]  /*19970*/  STL.64 [R1+0x1cc8], R8 ;  /* 0x001cc80801007387 */ /* 0x0001e40000100a00 */
[----:B------:R-:W-:Y:S02]  /*19980*/  IMAD.MOV.U32 R26, RZ, RZ, R19 ;  /* 0x000000ffff1a7224 */ /* 0x000fe400078e0013 */
[----:B------:R-:W1:Y:S04]  /*19990*/  LDSM.16.MT88.4 R16, [R0+0x4280] ;  /* 0x004280000010783b */ /* 0x000e680000004200 */
[----:B0-----:R-:W4:Y:S01]  /*199a0*/  LDL.LU R8, [R1+0x3d0] ;  /* 0x0003d00001087983 */ /* 0x001f220000300800 */
[----:B------:R-:W4:Y:S02]  /*199b0*/  LDL.LU R9, [R1+0x3d4] ;  /* 0x0003d40001097983 */ /* 0x000f240000300800 */
[----:B------:R-:W4:Y:S02]  /*199c0*/  LDL.LU R10, [R1+0x3d8] ;  /* 0x0003d800010a7983 */ /* 0x000f240000300800 */
[----:B------:R-:W4:Y:S01]  /*199d0*/  LDL.LU R11, [R1+0x3dc] ;  /* 0x0003dc00010b7983 */ /* 0x000f220000300800 */
[----:B------:R-:W4:Y:S01]  /*199e0*/  LDL.64 R22, [R1+0x78] ;  /* 0x0000780001167983 */ /* 0x000f220000100a00 */
[----:B------:R-:W-:Y:S03]  /*199f0*/  STL.64 [R1+0x1c98], R26 ;  /* 0x001c981a01007387 */ /* 0x000fe60000100a00 */
[----:B---3--:R-:W-:Y:S01]  /*19a00*/  STL.64 [R1+0x1c78], R14 ;  /* 0x001c780e01007387 */ /* 0x008fe20000100a00 */
[----:B--2---:R0:W-:Y:S03]  /*19a10*/  STL.64 [R1+0x1c70], R12 ;  /* 0x001c700c01007387 */ /* 0x0041e60000100a00 */
[----:B0-----:R-:W2:Y:S01]  /*19a20*/  LDL.LU R12, [R1+0x420] ;  /* 0x00042000010c7983 */ /* 0x001ea20000300800 */
[----:B------:R-:W2:Y:S02]  /*19a30*/  LDL.LU R13, [R1+0x424] ;  /* 0x00042400010d7983 */ /* 0x000ea40000300800 */
[----:B------:R-:W3:Y:S02]  /*19a40*/  LDL.LU R14, [R1+0x428] ;  /* 0x00042800010e7983 */ /* 0x000ee40000300800 */
[----:B------:R-:W3:Y:S02]  /*19a50*/  LDL.LU R15, [R1+0x42c] ;  /* 0x00042c00010f7983 */ /* 0x000ee40000300800 */
[----:B------:R-:W-:-:S02]  /*19a60*/  IMAD.MOV.U32 R26, RZ, RZ, R3 ;  /* 0x000000ffff1a7224 */ /* 0x000fc400078e0003 */
[----:B------:R-:W-:-:S05]  /*19a70*/  IMAD.MOV.U32 R27, RZ, RZ, R2 ;  /* 0x000000ffff1b7224 */ /* 0x000fca00078e0002 */
[----:B------:R0:W-:Y:S01]  /*19a80*/  STL.64 [R1+0x1cc0], R26 ;  /* 0x001cc01a01007387 */ /* 0x0001e20000100a00 */
[----:B------:R-:W4:Y:S02]  /*19a90*/  LDL.LU R24, [R1+0x3c0] ;  /* 0x0003c00001187983 */ /* 0x000f240000300800 */
[----:B------:R-:W4:Y:S01]  /*19aa0*/  LDL.LU R25, [R1+0x3c4] ;  /* 0x0003c40001197983 */ /* 0x000f220000300800 */
[----:B0-----:R-:W4:Y:S01]  /*19ab0*/  LDL.LU R26, [R1+0x3c8] ;  /* 0x0003c800011a7983 */ /* 0x001f220000300800 */
[----:B------:R-:W4:Y:S03]  /*19ac0*/  LDL.LU R27, [R1+0x3cc] ;  /* 0x0003cc00011b7983 */ /* 0x000f260000300800 */
[----:B---3--:R-:W-:Y:S01]  /*19ad0*/  STL.64 [R1+0x1c90], R14 ;  /* 0x001c900e01007387 */ /* 0x008fe20000100a00 */
[----:B--2---:R0:W-:Y:S03]  /*19ae0*/  STL.64 [R1+0x1c88], R12 ;  /* 0x001c880c01007387 */ /* 0x0041e60000100a00 */
[----:B0-----:R-:W2:Y:S01]  /*19af0*/  LDL.LU R12, [R1+0x430] ;  /* 0x00043000010c7983 */ /* 0x001ea20000300800 */
[----:B------:R-:W2:Y:S02]  /*19b00*/  LDL.LU R13, [R1+0x434] ;  /* 0x00043400010d7983 */ /* 0x000ea40000300800 */
[----:B------:R-:W3:Y:S02]  /*19b10*/  LDL.LU R14, [R1+0x438] ;  /* 0x00043800010e7983 */ /* 0x000ee40000300800 */
[----:B------:R-:W3:Y:S01]  /*19b20*/  LDL.LU R15, [R1+0x43c] ;  /* 0x00043c00010f7983 */ /* 0x000ee20000300800 */
[----:B----4-:R-:W-:Y:S01]  /*19b30*/  HMMA.16816.F32.BF16 R8, R4, R22, R8 ;  /* 0x000000160408723c */ /* 0x010fe20000041808 */
[----:B------:R-:W-:-:S02]  /*19b40*/  IMAD.MOV.U32 R2, RZ, RZ, R22 ;  /* 0x000000ffff027224 */ /* 0x000fc400078e0016 */
[----:B------:R-:W-:Y:S02]  /*19b50*/  IMAD.MOV.U32 R3, RZ, RZ, R23 ;  /* 0x000000ffff037224 */ /* 0x000fe400078e0017 */
[----:B------:R-:W0:Y:S04]  /*19b60*/  LDSM.16.MT88.4 R20, [R0+0x4300] ;  /* 0x004300000014783b */ /* 0x000e280000004200 */
[----:B---3--:R-:W-:Y:S01]  /*19b70*/  STL.64 [R1+0x1ca8], R14 ;  /* 0x001ca80e01007387 */ /* 0x008fe20000100a00 */
[----:B--2---:R2:W-:Y:S03]  /*19b80*/  STL.64 [R1+0x1ca0], R12 ;  /* 0x001ca00c01007387 */ /* 0x0045e60000100a00 */
[----:B--2---:R-:W2:Y:S01]  /*19b90*/  LDL.LU R12, [R1+0x440] ;  /* 0x00044000010c7983 */ /* 0x004ea20000300800 */
[----:B------:R-:W2:Y:S02]  /*19ba0*/  LDL.LU R13, [R1+0x444] ;  /* 0x00044400010d7983 */ /* 0x000ea40000300800 */
[----:B------:R-:W2:Y:S02]  /*19bb0*/  LDL.LU R14, [R1+0x448] ;  /* 0x00044800010e7983 */ /* 0x000ea40000300800 */
[----:B------:R-:W2:Y:S01]  /*19bc0*/  LDL.LU R15, [R1+0x44c] ;  /* 0x00044c00010f7983 */ /* 0x000ea20000300800 */
[----:B-1----:R-:W-:Y:S01]  /*19bd0*/  STL.64 [R1+0x1bc8], R18 ;  /* 0x001bc81201007387 */ /* 0x002fe20000100a00 */
[----:B------:R1:W-:Y:S03]  /*19be0*/  STL.64 [R1+0x1bc0], R16 ;  /* 0x001bc01001007387 */ /* 0x0003e60000100a00 */
[----:B-1----:R-:W3:Y:S01]  /*19bf0*/  LDL.LU R16, [R1+0x3f0] ;  /* 0x0003f00001107983 */ /* 0x002ee20000300800 */
[----:B------:R-:W3:Y:S02]  /*19c00*/  LDL.LU R17, [R1+0x3f4] ;  /* 0x0003f40001117983 */ /* 0x000ee40000300800 */
[----:B------:R-:W3:Y:S02]  /*19c10*/  LDL.LU R18, [R1+0x3f8] ;  /* 0x0003f80001127983 */ /* 0x000ee40000300800 */
[----:B------:R-:W3:Y:S01]  /*19c20*/  LDL.LU R19, [R1+0x3fc] ;  /* 0x0003fc0001137983 */ /* 0x000ee20000300800 */
[----:B------:R-:W-:Y:S01]  /*19c30*/  STL.64 [R1+0x4f0], R8 ;  /* 0x0004f00801007387 */ /* 0x000fe20000100a00 */
[----:B------:R1:W-:Y:S03]  /*19c40*/  STL.64 [R1+0x4f8], R10 ;  /* 0x0004f80a01007387 */ /* 0x0003e60000100a00 */
[----:B-1----:R-:W4:Y:S01]  /*19c50*/  LDL.LU.64 R10, [R1+0x1cd0] ;  /* 0x001cd000010a7983 */ /* 0x002f220000300a00 */
[----:B------:R-:W2:Y:S02]  /*19c60*/  LDL.LU.64 R8, [R1+0x1cc8] ;  /* 0x001cc80001087983 */ /* 0x000ea40000300a00 */
[----:B0-----:R2:W-:Y:S02]  /*19c70*/  STL.64 [R1+0x1b30], R22 ;  /* 0x001b301601007387 */ /* 0x0015e40000100a00 */
[----:B------:R-:W-:Y:S01]  /*19c80*/  STL.64 [R1+0x1b28], R20 ;  /* 0x001b281401007387 */ /* 0x000fe20000100a00 */
[----:B----4-:R-:W-:Y:S01]  /*19c90*/  HMMA.16816.F32.BF16 R4, R4, R10, R24 ;  /* 0x0000000a0404723c */ /* 0x010fe20000041818 */
[----:B------:R-:W4:Y:S01]  /*19ca0*/  LDL.LU.64 R26, [R1+0x1cc0] ;  /* 0x001cc000011a7983 */ /* 0x000f220000300a00 */
[----:B--2---:R-:W-:-:S02]  /*19cb0*/  IMAD.MOV.U32 R22, RZ, RZ, R9 ;  /* 0x000000ffff167224 */ /* 0x004fc400078e0009 */
[----:B------:R-:W-:Y:S02]  /*19cc0*/  IMAD.MOV.U32 R23, RZ, RZ, R8 ;  /* 0x000000ffff177224 */ /* 0x000fe400078e0008 */
[----:B------:R-:W4:Y:S01]  /*19cd0*/  LDL.LU.64 R10, [R1+0x1cb8] ;  /* 0x001cb800010a7983 */ /* 0x000f220000300a00 */
[----:B------:R-:W4:Y:S11]  /*19ce0*/  LDL.LU.64 R8, [R1+0x1cb0] ;  /* 0x001cb00001087983 */ /* 0x000f360000300a00 */
[----:B------:R-:W-:Y:S05]  /*19cf0*/  @!UPT UIADD3 URZ, URZ, URZ, URZ ;  /* 0x0000003f3f3ff290 */ /* 0x000fea000fffe03f */
[----:B------:R-:W-:Y:S01]  /*19d00*/  STL.64 [R1+0x4b0], R4 ;  /* 0x0004b00401007387 */ /* 0x000fe20000100a00 */
[----:B------:R-:W-:Y:S02]  /*19d10*/  STL.64 [R1+0x4b8], R6 ;  /* 0x0004b80601007387 */ /* 0x000fe40000100a00 */
[----:B------:R-:W0:Y:S02]  /*19d20*/  LDSM.16.MT88.4 R4, [R0+0x4380] ;  /* 0x004380000004783b */ /* 0x000e240000004200 */
[----:B0-----:R0:W-:Y:S02]  /*19d30*/  STL.64 [R1+0x1ab8], R6 ;  /* 0x001ab80601007387 */ /* 0x0011e40000100a00 */
[----:B------:R1:W-:Y:S02]  /*19d40*/  STL.64 [R1+0x1ab0], R4 ;  /* 0x001ab00401007387 */ /* 0x0003e40000100a00 */
[----:B0-----:R-:W2:Y:S01]  /*19d50*/  LDL.LU.64 R6, [R1+0x88] ;  /* 0x0000880001067983 */ /* 0x001ea20000300a00 */
[C---:B----4-:R-:W-:Y:S03]  /*19d60*/  HMMA.16816.F32.BF16 R24, R8.reuse, R26, R12 ;  /* 0x0000001a0818723c */ /* 0x050fe6000004180c */
[----:B--2---:R0:W-:Y:S01]  /*19d70*/  STL.64 [R1+0x1c38], R6 ;  /* 0x001c380601007387 */ /* 0x0041e20000100a00 */
[----:B-1----:R-:W2:Y:S02]  /*19d80*/  LDL.LU R4, [R1+0x400] ;  /* 0x0004000001047983 */ /* 0x002ea40000300800 */
[----:B------:R-:W2:Y:S01]  /*19d90*/  LDL.LU R5, [R1+0x404] ;  /* 0x0004040001057983 */ /* 0x000ea20000300800 */
[----:B0-----:R-:W2:Y:S01]  /*19da0*/  LDL.LU R6, [R1+0x408] ;  /* 0x0004080001067983 */ /* 0x001ea20000300800 */
[----:B------:R-:W2:Y:S02]  /*19db0*/  LDL.LU R7, [R1+0x40c] ;  /* 0x00040c0001077983 */ /* 0x000ea40000300800 */
[----:B------:R-:W4:Y:S02]  /*19dc0*/  LDL.LU.64 R14, [R1+0x1ca8] ;  /* 0x001ca800010e7983 */ /* 0x000f240000300a00 */
[----:B------:R-:W4:Y:S11]  /*19dd0*/  LDL.LU.64 R12, [R1+0x1ca0] ;  /* 0x001ca000010c7983 */ /* 0x000f360000300a00 */
[----:B------:R-:W-:Y:S01]  /*19de0*/  STL.64 [R1+0x470], R24 ;  /* 0x0004701801007387 */ /* 0x000fe20000100a00 */
[----:B------:R0:W-:Y:S03]  /*19df0*/  STL.64 [R1+0x478], R26 ;  /* 0x0004781a01007387 */ /* 0x0001e60000100a00 */
        /* <DEDUP_REMOVED lines=14> */
[----:B0-----:R-:W4:Y:S01]  /*19ee0*/  LDL.LU.64 R26, [R1+0x1c68] ;  /* 0x001c6800011a7983 */ /* 0x001f220000300a00 */
[----:B------:R-:W2:Y:S01]  /*19ef0*/  LDL.LU.64 R24, [R1+0x1c60] ;  /* 0x001c600001187983 */ /* 0x000ea20000300a00 */
[C---:B----4-:R-:W-:Y:S11]  /*19f00*/  HMMA.16816.F32.BF16 R12, R8.reuse, R26, R12 ;  /* 0x0000001a080c723c */ /* 0x050ff6000004180c */
[----:B------:R-:W-:Y:S11]  /*19f10*/  @!UPT UIADD3 URZ, URZ, URZ, URZ ;  /* 0x0000003f3f3ff290 */ /* 0x000ff6000fffe03f */
[----:B------:R-:W-:Y:S01]  /*19f20*/  @!UPT UIADD3 URZ, URZ, URZ, URZ ;  /* 0x0000003f3f3ff290 */ /* 0x000fe2000fffe03f */
[----:B------:R-:W-:Y:S01]  /*19f30*/  STL.64 [R1+0x420], R12 ;  /* 0x0004200c01007387 */ /* 0x000fe20000100a00 */
[----:B------:R0:W-:Y:S03]  /*19f40*/  STL.64 [R1+0x428], R14 ;  /* 0x0004280e01007387 */ /* 0x0001e60000100a00 */
[----:B0-----:R-:W3:Y:S01]  /*19f50*/  LDL.LU.64 R14, [R1+0x1c58] ;  /* 0x001c5800010e7983 */ /* 0x001ee20000300a00 */
[C---:B--2---:R-:W-:Y:S01]  /*19f60*/  HMMA.16816.F32.BF16 R20, R8.reuse, R22, R4 ;  /* 0x000000160814723c */ /* 0x044fe20000041804 */
[----:B------:R-:W-:Y:S02]  /*19f70*/  STL.64 [R1+0x1bf8], R26 ;  /* 0x001bf81a01007387 */ /* 0x000fe40000100a00 */
[----:B------:R-:W-:Y:S11]  /*19f80*/  STL.64 [R1+0x1bf0], R24 ;  /* 0x001bf01801007387 */ /* 0x000ff60000100a00 */
[----:B------:R-:W-:Y:S09]  /*19f90*/  @!UPT UIADD3 URZ, URZ, URZ, URZ ;  /* 0x0000003f3f3ff290 */ /* 0x000ff2000fffe03f */
[----:B------:R-:W-:Y:S01]  /*19fa0*/  STL.64 [R1+0x410], R20 ;  /* 0x0004101401007387 */ /* 0x000fe20000100a00 */
[----:B------:R-:W-:Y:S01]  /*19fb0*/  STL.64 [R1+0x418], R22 ;  /* 0x0004181601007387 */ /* 0x000fe20000100a00 */
[----:B---3--:R-:W-:Y:S11]  /*19fc0*/  HMMA.16816.F32.BF16 R16, R8, R14, R16 ;  /* 0x0000000e0810723c */ /* 0x008ff60000041810 */
[----:B------:R-:W-:Y:S11]  /*19fd0*/  @!UPT UIADD3 URZ, URZ, URZ, URZ ;  /* 0x0000003f3f3ff290 */ /* 0x000ff6000fffe03f */
[----:B------:R-:W-:Y:S01]  /*19fe0*/  @!UPT UIADD3 URZ, URZ, URZ, URZ ;  /* 0x0000003f3f3ff290 */ /* 0x000fe2000fffe03f */
[----:B------:R0:W-:Y:S01]  /*19ff0*/  STL.64 [R1+0x3d0], R16 ;  /* 0x0003d01001007387 */ /* 0x0001e20000100a00 */
[----:B------:R1:W-:Y:S03]  /*1a000*/  STL.64 [R1+0x3d8], R18 ;  /* 0x0003d81201007387 */ /* 0x0003e60000100a00 */
[----:B0-----:R-:W2:Y:S01]  /*1a010*/  LDL.LU R16, [R1+0x350] ;  /* 0x0003500001107983 */ /* 0x001ea20000300800 */
[----:B------:R-:W2:Y:S02]  /*1a020*/  LDL.LU R17, [R1+0x354] ;  /* 0x0003540001117983 */ /* 0x000ea40000300800 */
[----:B-1----:R-:W3:Y:S02]  /*1a030*/  LDL.LU R18, [R1+0x358] ;  /* 0x0003580001127983 */ /* 0x002ee40000300800 */
[----:B------:R-:W3:Y:S01]  /*1a040*/  LDL.LU R19, [R1+0x35c] ;  /* 0x00035c0001137983 */ /* 0x000ee20000300800 */
[----:B------:R-:W4:Y:S01]  /*1a050*/  LDL.64 R26, [R1+0x8] ;  /* 0x00000800011a7983 */ /* 0x000f220000100a00 */
[----:B------:R-:W-:-:S02]  /*1a060*/  IMAD.MOV.U32 R4, RZ, RZ, R14 ;  /* 0x000000ffff047224 */ /* 0x000fc400078e000e */
[----:B------:R-:W-:Y:S01]  /*1a070*/  IMAD.MOV.U32 R0, RZ, RZ, R15 ;  /* 0x000000ffff007224 */ /* 0x000fe200078e000f */
[----:B----4-:R0:W-:Y:S01]  /*1a080*/  STL.64 [R1+0x1c10], R26 ;  /* 0x001c101a01007387 */ /* 0x0101e20000100a00 */
[----:B------:R-:W4:Y:S02]  /*1a090*/  LDL.LU R24, [R1+0x390] ;  /* 0x0003900001187983 */ /* 0x000f240000300800 */
[----:B------:R-:W4:Y:S01]  /*1a0a0*/  LDL.LU R25, [R1+0x394] ;  /* 0x0003940001197983 */ /* 0x000f220000300800 */
[----:B0-----:R-:W2:Y:S01]  /*1a0b0*/  LDL.LU R26, [R1+0x398] ;  /* 0x00039800011a7983 */ /* 0x001ea20000300800 */
[----:B------:R-:W2:Y:S02]  /*1a0c0*/  LDL.LU R27, [R1+0x39c] ;  /* 0x00039c00011b7983 */ /* 0x000ea40000300800 */
[----:B------:R-:W2:Y:S02]  /*1a0d0*/  LDL.LU R12, [R1+0x3b0] ;  /* 0x0003b000010c7983 */ /* 0x000ea40000300800 */
[----:B------:R-:W2:Y:S01]  /*1a0e0*/  LDL.LU R13, [R1+0x3b4] ;  /* 0x0003b400010d7983 */ /* 0x000ea20000300800 */
[----:B------:R-:W2:Y:S01]  /*1a0f0*/  LDL.LU R14, [R1+0x3b8] ;  /* 0x0003b800010e7983 */ /* 0x000ea20000300800 */
[----:B------:R-:W2:Y:S02]  /*1a100*/  LDL.LU R15, [R1+0x3bc] ;  /* 0x0003bc00010f7983 */ /* 0x000ea40000300800 */
[----:B------:R-:W-:-:S02]  /*1a110*/  IMAD.MOV.U32 R6, RZ, RZ, R2 ;  /* 0x000000ffff067224 */ /* 0x000fc400078e0002 */
[----:B------:R-:W-:Y:S01]  /*1a120*/  IMAD.MOV.U32 R7, RZ, RZ, R3 ;  /* 0x000000ffff077224 */ /* 0x000fe200078e0003 */
[----:B--2---:R-:W-:Y:S01]  /*1a130*/  STL.64 [R1+0x1c48], R14 ;  /* 0x001c480e01007387 */ /* 0x004fe20000100a00 */
[----:B------:R0:W-:Y:S02]  /*1a140*/  STL.64 [R1+0x1c40], R12 ;  /* 0x001c400c01007387 */ /* 0x0001e40000100a00 */
[----:B------:R-:W2:Y:S02]  /*1a150*/  LDL.LU R2, [R1+0x1c54] ;  /* 0x001c540001027983 */ /* 0x000ea40000300800 */
[----:B------:R-:W2:Y:S01]  /*1a160*/  LDL.LU R3, [R1+0x1c50] ;  /* 0x001c500001037983 */ /* 0x000ea20000300800 */
[----:B0-----:R-:W2:Y:S01]  /*1a170*/  LDL.LU R12, [R1+0x3e0] ;  /* 0x0003e000010c7983 */ /* 0x001ea20000300800 */
[----:B------:R-:W2:Y:S02]  /*1a180*/  LDL.LU R13, [R1+0x3e4] ;  /* 0x0003e400010d7983 */ /* 0x000ea40000300800 */
[----:B------:R-:W2:Y:S02]  /*1a190*/  LDL.LU R14, [R1+0x3e8] ;  /* 0x0003e800010e7983 */ /* 0x000ea40000300800 */
[----:B------:R-:W2:Y:S01]  /*1a1a0*/  LDL.LU R15, [R1+0x3ec] ;  /* 0x0003ec00010f7983 */ /* 0x000ea20000300800 */
[----:B------:R-:W-:Y:S01]  /*1a1b0*/  STL.64 [R1+0x1c20], R26 ;  /* 0x001c201a01007387 */ /* 0x000fe20000100a00 */
[----:B----4-:R0:W-:Y:S03]  /*1a1c0*/  STL.64 [R1+0x1c18], R24 ;  /* 0x001c181801007387 */ /* 0x0101e60000100a00 */
[----:B0-----:R-:W4:Y:S01]  /*1a1d0*/  LDL.LU R24, [R1+0x3a0] ;  /* 0x0003a00001187983 */ /* 0x001f220000300800 */
[----:B------:R-:W4:Y:S02]  /*1a1e0*/  LDL.LU R25, [R1+0x3a4] ;  /* 0x0003a40001197983 */ /* 0x000f240000300800 */
[----:B------:R-:W4:Y:S02]  /*1a1f0*/  LDL.LU R26, [R1+0x3a8] ;  /* 0x0003a800011a7983 */ /* 0x000f240000300800 */
[----:B------:R-:W4:Y:S01]  /*1a200*/  LDL.LU R27, [R1+0x3ac] ;  /* 0x0003ac00011b7983 */ /* 0x000f220000300800 */
[----:B---3--:R-:W-:Y:S01]  /*1a210*/  STL.64 [R1+0x1be8], R18 ;  /* 0x001be81201007387 */ /* 0x008fe20000100a00 */
[----:B------:R0:W-:Y:S03]  /*1a220*/  STL.64 [R1+0x1be0], R16 ;  /* 0x001be01001007387 */ /* 0x0001e60000100a00 */
[----:B0-----:R-:W3:Y:S01]  /*1a230*/  LDL.LU R16, [R1+0x370] ;  /* 0x0003700001107983 */ /* 0x001ee20000300800 */
[----:B------:R-:W3:Y:S02]  /*1a240*/  LDL.LU R17, [R1+0x374] ;  /* 0x0003740001117983 */ /* 0x000ee40000300800 */
[----:B------:R-:W2:Y:S02]  /*1a250*/  LDL.LU R18, [R1+0x378] ;  /* 0x0003780001127983 */ /* 0x000ea40000300800 */
[----:B------:R-:W2:Y:S02]  /*1a260*/  LDL.LU R19, [R1+0x37c] ;  /* 0x00037c0001137983 */ /* 0x000ea40000300800 */
[----:B--2---:R-:W-:Y:S01]  /*1a270*/  STL.64 [R1+0x1c08], R18 ;  /* 0x001c081201007387 */ /* 0x004fe20000100a00 */
[----:B---3--:R0:W-:Y:S03]  /*1a280*/  STL.64 [R1+0x1c00], R16 ;  /* 0x001c001001007387 */ /* 0x0081e60000100a00 */
[----:B0-----:R-:W2:Y:S01]  /*1a290*/  LDL.LU R16, [R1+0x380] ;  /* 0x0003800001107983 */ /* 0x001ea20000300800 */
[----:B------:R-:W2:Y:S02]  /*1a2a0*/  LDL.LU R17, [R1+0x384] ;  /* 0x0003840001117983 */ /* 0x000ea40000300800 */
[----:B------:R-:W2:Y:S02]  /*1a2b0*/  LDL.LU R18, [R1+0x388] ;  /* 0x0003880001127983 */ /* 0x000ea40000300800 */
[----:B------:R-:W2:Y:S01]  /*1a2c0*/  LDL.LU R19, [R1+0x38c] ;  /* 0x00038c0001137983 */ /* 0x000ea20000300800 */
[----:B------:R-:W3:Y:S01]  /*1a2d0*/  LDL.LU R20, [R1+0x180] ;  /* 0x0001800001147983 */ /* 0x000ee20000300800 */
[----:B------:R-:W3:Y:S02]  /*1a2e0*/  LDL.LU R21, [R1+0x184] ;  /* 0x0001840001157983 */ /* 0x000ee40000300800 */
[----:B------:R-:W2:Y:S02]  /*1a2f0*/  LDL.LU R22, [R1+0x188] ;  /* 0x0001880001167983 */ /* 0x000ea40000300800 */
[----:B------:R-:W2:Y:S02]  /*1a300*/  LDL.LU R23, [R1+0x18c] ;  /* 0x00018c0001177983 */ /* 0x000ea40000300800 */
[----:B--2---:R-:W-:Y:S01]  /*1a310*/  STL.64 [R1+0x1b40], R22 ;  /* 0x001b401601007387 */ /* 0x004fe20000100a00 */
[----:B---3--:R0:W-:Y:S03]  /*1a320*/  STL.64 [R1+0x1b38], R20 ;  /* 0x001b381401007387 */ /* 0x0081e60000100a00 */
[----:B0-----:R-:W2:Y:S01]  /*1a330*/  LDL.LU R20, [R1+0x230] ;  /* 0x0002300001147983 */ /* 0x001ea20000300800 */
[----:B------:R-:W2:Y:S02]  /*1a340*/  LDL.LU R21, [R1+0x234] ;  /* 0x0002340001157983 */ /* 0x000ea40000300800 */
[----:B------:R-:W3:Y:S02]  /*1a350*/  LDL.LU R22, [R1+0x238] ;  /* 0x0002380001167983 */ /* 0x000ee40000300800 */
[----:B------:R-:W3:Y:S02]  /*1a360*/  LDL.LU R23, [R1+0x23c] ;  /* 0x00023c0001177983 */ /* 0x000ee40000300800 */
[----:B---3--:R0:W-:Y:S02]  /*1a370*/  STL.64 [R1+0x1b50], R22 ;  /* 0x001b501601007387 */ /* 0x0081e40000100a00 */
[----:B0-----:R-:W-:-:S02]  /*1a380*/  IMAD.MOV.U32 R22, RZ, RZ, R4 ;  /* 0x000000ffff167224 */ /* 0x001fc400078e0004 */
[C---:B------:R-:W-:Y:S01]  /*1a390*/  HMMA.16816.F32.BF16 R4, R8.reuse, R6, R12 ;  /* 0x000000060804723c */ /* 0x040fe2000004180c */
[----:B--2---:R-:W-:Y:S01]  /*1a3a0*/  STL.64 [R1+0x1b48], R20 ;  /* 0x001b481401007387 */ /* 0x004fe20000100a00 */
[----:B------:R-:W2:Y:S02]  /*1a3b0*/  LDL.LU.64 R14, [R1+0x1c48] ;  /* 0x001c4800010e7983 */ /* 0x000ea40000300a00 */
[----:B------:R-:W2:Y:S11]  /*1a3c0*/  LDL.LU.64 R12, [R1+0x1c40] ;  /* 0x001c4000010c7983 */ /* 0x000eb60000300a00 */
[----:B------:R-:W-:Y:S08]  /*1a3d0*/  @!UPT UIADD3 URZ, URZ, URZ, URZ ;  /* 0x0000003f3f3ff290 */ /* 0x000ff0000fffe03f */
[----:B------:R-:W-:Y:S01]  /*1a3e0*/  STL.64 [R1+0x3c0], R4 ;  /* 0x0003c00401007387 */ /* 0x000fe20000100a00 */
[----:B------:R0:W-:Y:S03]  /*1a3f0*/  STL.64 [R1+0x3c8], R6 ;  /* 0x0003c80601007387 */ /* 0x0001e60000100a00 */
[----:B0-----:R-:W2:Y:S02]  /*1a400*/  LDL.LU.64 R6, [R1+0x1c38] ;  /* 0x001c380001067983 */ /* 0x001ea40000300a00 */
[----:B--2---:R-:W-:Y:S02]  /*1a410*/  HMMA.16816.F32.BF16 R8, R8, R6, R12 ;  /* 0x000000060808723c */ /* 0x004fe4000004180c */
[----:B------:R-:W4:Y:S01]  /*1a420*/  LDL.LU.64 R14, [R1+0x1c30] ;  /* 0x001c3000010e7983 */ /* 0x000f220000300a00 */
[----:B------:R-:W4:Y:S02]  /*1a430*/  LDL.LU.64 R12, [R1+0x1c28] ;  /* 0x001c2800010c7983 */ /* 0x000f240000300a00 */
[----:B------:R0:W-:Y:S02]  /*1a440*/  STL.64 [R1+0x1bd0], R6 ;  /* 0x001bd00601007387 */ /* 0x0001e40000100a00 */
[----:B0-----:R-:W2:Y:S11]  /*1a450*/  LDL.64 R6, [R1+0x18] ;  /* 0x0000180001067983 */ /* 0x001eb60000100a00 */
[----:B------:R-:W-:Y:S05]  /*1a460*/  @!UPT UIADD3 URZ, URZ, URZ, URZ ;  /* 0x0000003f3f3ff290 */ /* 0x000fea000fffe03f */
        /* <DEDUP_REMOVED lines=8> */
[----:B0-----:R-:W2:Y:S01]  /*1a4f0*/  LDL.LU.64 R26, [R1+0x1c20] ;  /* 0x001c2000011a7983 */ /* 0x001ea20000300a00 */
[----:B------:R-:W2:Y:S02]  /*1a500*/  LDL.LU.64 R24, [R1+0x1c18] ;  /* 0x001c180001187983 */ /* 0x000ea40000300a00 */
[----:B------:R0:W-:Y:S02]  /*1a510*/  STL.64 [R1+0x1bd8], R10 ;  /* 0x001bd80a01007387 */ /* 0x0001e40000100a00 */
[----:B0-----:R-:W3:Y:S01]  /*1a520*/  LDL.64 R10, [R1+0x48] ;  /* 0x00004800010a7983 */ /* 0x001ee20000100a00 */
[C---:B--2---:R-:W-:Y:S11]  /*1a530*/  HMMA.16816.F32.BF16 R24, R12.reuse, R6, R24 ;  /* 0x000000060c18723c */ /* 0x044ff60000041818 */
[----:B------:R-:W-:Y:S11]  /*1a540*/  @!UPT UIADD3 URZ, URZ, URZ, URZ ;  /* 0x0000003f3f3ff290 */ /* 0x000ff6000fffe03f */
[----:B------:R-:W-:Y:S01]  /*1a550*/  @!UPT UIADD3 URZ, URZ, URZ, URZ ;  /* 0x0000003f3f3ff290 */ /* 0x000fe2000fffe03f */
[----:B------:R-:W-:Y:S01]  /*1a560*/  STL.64 [R1+0x390], R24 ;  /* 0x0003901801007387 */ /* 0x000fe20000100a00 */
[----:B------:R0:W-:Y:S03]  /*1a570*/  STL.64 [R1+0x398], R26 ;  /* 0x0003981a01007387 */ /* 0x0001e60000100a00 */
[----:B0-----:R-:W2:Y:S01]  /*1a580*/  LDL.LU.64 R26, [R1+0x1c10] ;  /* 0x001c1000011a7983 */ /* 0x001ea20000300a00 */
[----:B------:R-:W-:Y:S01]  /*1a590*/  IMAD.MOV.U32 R23, RZ, RZ, R0 ;  /* 0x000000ffff177224 */ /* 0x000fe200078e0000 */
        /* <DEDUP_REMOVED lines=8> */
[----:B------:R-:W2:Y:S02]  /*1a620*/  LDL.LU.64 R26, [R1+0x1bf8] ;  /* 0x001bf800011a7983 */ /* 0x000ea40000300a00 */
[----:B------:R-:W4:Y:S01]  /*1a630*/  LDL.LU.64 R24, [R1+0x1bf0] ;  /* 0x001bf00001187983 */ /* 0x000f220000300a00 */
[----:B--2---:R-:W-:Y:S11]  /*1a640*/  HMMA.16816.F32.BF16 R16, R12, R26, R16 ;  /* 0x0000001a0c10723c */ /* 0x004ff60000041810 */
[----:B------:R-:W-:Y:S11]  /*1a650*/  @!UPT UIADD3 URZ, URZ, URZ, URZ ;  /* 0x0000003f3f3ff290 */ /* 0x000ff6000fffe03f */
[----:B------:R-:W-:Y:S01]  /*1a660*/  @!UPT UIADD3 URZ, URZ, URZ, URZ ;  /* 0x0000003f3f3ff290 */ /* 0x000fe2000fffe03f */
[----:B------:R-:W-:Y:S01]  /*1a670*/  STL.64 [R1+0x2d0], R16 ;  /* 0x0002d01001007387 */ /* 0x000fe20000100a00 */
[----:B------:R0:W-:Y:S03]  /*1a680*/  STL.64 [R1+0x2d8], R18 ;  /* 0x0002d81201007387 */ /* 0x0001e60000100a00 */
[----:B0-----:R-:W2:Y:S01]  /*1a690*/  LDL.LU.64 R18, [R1+0x1be8] ;  /* 0x001be80001127983 */ /* 0x001ea20000300a00 */
[----:B------:R-:W2:Y:S02]  /*1a6a0*/  LDL.LU.64 R16, [R1+0x1be0] ;  /* 0x001be00001107983 */ /* 0x000ea40000300a00 */
[----:B------:R0:W-:Y:S02]  /*1a6b0*/  STL.64 [R1+0x1b88], R26 ;  /* 0x001b881a01007387 */ /* 0x0001e40000100a00 */
[----:B----4-:R1:W-:Y:S02]  /*1a6c0*/  STL.64 [R1+0x1b80], R24 ;  /* 0x001b801801007387 */ /* 0x0103e40000100a00 */
[----:B0-----:R-:W-:-:S02]  /*1a6d0*/  IMAD.MOV.U32 R26, RZ, RZ, R4 ;  /* 0x000000ffff1a7224 */ /* 0x001fc400078e0004 */
[----:B------:R-:W-:-:S05]  /*1a6e0*/  IMAD.MOV.U32 R27, RZ, RZ, R0 ;  /* 0x000000ffff1b7224 */ /* 0x000fca00078e0000 */
[----:B------:R0:W-:Y:S01]  /*1a6f0*/  STL.64 [R1+0x1ba0], R26 ;  /* 0x001ba01a01007387 */ /* 0x0001e20000100a00 */
[----:B-1----:R-:W4:Y:S02]  /*1a700*/  LDL.LU R24, [R1+0x360] ;  /* 0x0003600001187983 */ /* 0x002f240000300800 */
[----:B------:R-:W4:Y:S01]  /*1a710*/  LDL.LU R25, [R1+0x364] ;  /* 0x0003640001197983 */ /* 0x000f220000300800 */
[----:B0-----:R-:W4:Y:S01]  /*1a720*/  LDL.LU R26, [R1+0x368] ;  /* 0x00036800011a7983 */ /* 0x001f220000300800 */
[----:B------:R-:W4:Y:S02]  /*1a730*/  LDL.LU R27, [R1+0x36c] ;  /* 0x00036c00011b7983 */ /* 0x000f240000300800 */
[----:B------:R-:W-:Y:S02]  /*1a740*/  IMAD.MOV.U32 R20, RZ, RZ, R6 ;  /* 0x000000ffff147224 */ /* 0x000fe400078e0006 */
[----:B------:R-:W-:Y:S02]  /*1a750*/  IMAD.MOV.U32 R5, RZ, RZ, R7 ;  /* 0x000000ffff057224 */ /* 0x000fe400078e0007 */
[----:B---3--:R-:W-:-:S02]  /*1a760*/  IMAD.MOV.U32 R4, RZ, RZ, R10 ;  /* 0x000000ffff047224 */ /* 0x008fc400078e000a */
[----:B------:R-:W-:Y:S01]  /*1a770*/  IMAD.MOV.U32 R0, RZ, RZ, R11 ;  /* 0x000000ffff007224 */ /* 0x000fe200078e000b */
[C---:B--2---:R-:W-:Y:S08]  /*1a780*/  HMMA.16816.F32.BF16 R16, R12.reuse, R22, R16 ;  /* 0x000000160c10723c */ /* 0x044ff00000041810 */
[----:B----4-:R-:W-:Y:S11]  /*1a790*/  HMMA.16816.F32.BF16 R24, R12, R10, R24 ;  /* 0x0000000a0c18723c */ /* 0x010ff60000041818 */
[----:B------:R-:W-:Y:S11]  /*1a7a0*/  @!UPT UIADD3 URZ, URZ, URZ, URZ ;  /* 0x0000003f3f3ff290 */ /* 0x000ff6000fffe03f */
[----:B------:R-:W-:Y:S01]  /*1a7b0*/  @!UPT UIADD3 URZ, URZ, URZ, URZ ;  /* 0x0000003f3f3ff290 */ /* 0x000fe2000fffe03f */
[----:B------:R-:W-:Y:S01]  /*1a7c0*/  STL.64 [R1+0x2c0], R24 ;  /* 0x0002c01801007387 */ /* 0x000fe20000100a00 */
[----:B------:R0:W-:Y:S02]  /*1a7d0*/  STL.64 [R1+0x2c8], R26 ;  /* 0x0002c81a01007387 */ /* 0x0001e40000100a00 */
[----:B------:R-:W2:Y:S02]  /*1a7e0*/  LDL.LU R8, [R1+0x340] ;  /* 0x0003400001087983 */ /* 0x000ea40000300800 */
[----:B------:R1:W-:Y:S01]  /*1a7f0*/  STL.64 [R1+0x2b0], R16 ;  /* 0x0002b01001007387 */ /* 0x0003e20000100a00 */
[----:B------:R3:W-:Y:S01]  /*1a800*/  STL.64 [R1+0x2b8], R18 ;  /* 0x0002b81201007387 */ /* 0x0007e20000100a00 */
[----:B------:R-:W2:Y:S02]  /*1a810*/  LDL.LU R9, [R1+0x344] ;  /* 0x0003440001097983 */ /* 0x000ea40000300800 */
[----:B------:R-:W2:Y:S02]  /*1a820*/  LDL.LU R10, [R1+0x348] ;  /* 0x00034800010a7983 */ /* 0x000ea40000300800 */
[----:B------:R-:W2:Y:S01]  /*1a830*/  LDL.LU R11, [R1+0x34c] ;  /* 0x00034c00010b7983 */ /* 0x000ea20000300800 */
[----:B------:R-:W2:Y:S01]  /*1a840*/  LDL.LU.64 R6, [R1+0x78] ;  /* 0x0000780001067983 */ /* 0x000ea20000300a00 */
[----:B0-----:R-:W-:-:S02]  /*1a850*/  IMAD.MOV.U32 R26, RZ, RZ, R20 ;  /* 0x000000ffff1a7224 */ /* 0x001fc400078e0014 */
[----:B------:R-:W-:Y:S01]  /*1a860*/  IMAD.MOV.U32 R27, RZ, RZ, R5 ;  /* 0x000000ffff1b7224 */ /* 0x000fe200078e0005 */
[----:B-1----:R-:W4:Y:S01]  /*1a870*/  LDL.LU R16, [R1+0x2a0] ;  /* 0x0002a00001107983 */ /* 0x002f220000300800 */
[----:B------:R-:W4:Y:S02]  /*1a880*/  LDL.LU R17, [R1+0x2a4] ;  /* 0x0002a40001117983 */ /* 0x000f240000300800 */
[----:B---3--:R-:W4:Y:S02]  /*1a890*/  LDL.LU R18, [R1+0x2a8] ;  /* 0x0002a80001127983 */ /* 0x008f240000300800 */
[----:B------:R-:W4:Y:S01]  /*1a8a0*/  LDL.LU R19, [R1+0x2ac] ;  /* 0x0002ac0001137983 */ /* 0x000f220000300800 */
[----:B------:R0:W-:Y:S01]  /*1a8b0*/  STL.64 [R1+0x1bb8], R26 ;  /* 0x001bb81a01007387 */ /* 0x0001e20000100a00 */
[----:B------:R1:W-:Y:S02]  /*1a8c0*/  STL.64 [R1+0x1b60], R22 ;  /* 0x001b601601007387 */ /* 0x0003e40000100a00 */
[----:B------:R-:W3:Y:S02]  /*1a8d0*/  LDL.LU R24, [R1+0x290] ;  /* 0x0002900001187983 */ /* 0x000ee40000300800 */
[----:B------:R-:W3:Y:S01]  /*1a8e0*/  LDL.LU R25, [R1+0x294] ;  /* 0x0002940001197983 */ /* 0x000ee20000300800 */
[----:B0-----:R-:W3:Y:S01]  /*1a8f0*/  LDL.LU R26, [R1+0x298] ;  /* 0x00029800011a7983 */ /* 0x001ee20000300800 */
[----:B-1----:R-:W-:-:S02]  /*1a900*/  IMAD.MOV.U32 R22, RZ, RZ, R4 ;  /* 0x000000ffff167224 */ /* 0x002fc400078e0004 */
[----:B------:R-:W-:Y:S02]  /*1a910*/  IMAD.MOV.U32 R23, RZ, RZ, R0 ;  /* 0x000000ffff177224 */ /* 0x000fe400078e0000 */
[----:B------:R-:W3:Y:S03]  /*1a920*/  LDL.LU R27, [R1+0x29c] ;  /* 0x00029c00011b7983 */ /* 0x000ee60000300800 */
[----:B------:R0:W-:Y:S01]  /*1a930*/  STL.64 [R1+0x1b78], R22 ;  /* 0x001b781601007387 */ /* 0x0001e20000100a00 */
[----:B------:R-:W2:Y:S02]  /*1a940*/  LDL.LU R20, [R1+0x260] ;  /* 0x0002600001147983 */ /* 0x000ea40000300800 */
[----:B------:R-:W2:Y:S01]  /*1a950*/  LDL.LU R21, [R1+0x264] ;  /* 0x0002640001157983 */ /* 0x000ea20000300800 */
[----:B0-----:R-:W2:Y:S01]  /*1a960*/  LDL.LU R22, [R1+0x268] ;  /* 0x0002680001167983 */ /* 0x001ea20000300800 */
[----:B------:R-:W2:Y:S03]  /*1a970*/  LDL.LU R23, [R1+0x26c] ;  /* 0x00026c0001177983 */ /* 0x000ea60000300800 */
[----:B--2---:R-:W-:Y:S01]  /*1a980*/  STL.64 [R1+0x1b98], R22 ;  /* 0x001b981601007387 */ /* 0x004fe20000100a00 */
[----:B------:R0:W-:Y:S03]  /*1a990*/  STL.64 [R1+0x1b90], R20 ;  /* 0x001b901401007387 */ /* 0x0001e60000100a00 */
[----:B0-----:R-:W2:Y:S01]  /*1a9a0*/  LDL.LU R20, [R1+0x270] ;  /* 0x0002700001147983 */ /* 0x001ea20000300800 */
[----:B------:R-:W2:Y:S02]  /*1a9b0*/  LDL.LU R21, [R1+0x274] ;  /* 0x0002740001157983 */ /* 0x000ea40000300800 */
[----:B------:R-:W2:Y:S02]  /*1a9c0*/  LDL.LU R22, [R1+0x278] ;  /* 0x0002780001167983 */ /* 0x000ea40000300800 */
[----:B------:R-:W2:Y:S01]  /*1a9d0*/  LDL.LU R23, [R1+0x27c] ;  /* 0x00027c0001177983 */ /* 0x000ea20000300800 */
[C---:B------:R-:W-:Y:S01]  /*1a9e0*/  HMMA.16816.F32.BF16 R8, R12.reuse, R6, R8 ;  /* 0x000000060c08723c */ /* 0x040fe20000041808 */
[----:B------:R-:W-:Y:S01]  /*1a9f0*/  IMAD.MOV.U32 R0, RZ, RZ, R7 ;  /* 0x000000ffff007224 */ /* 0x000fe200078e0007 */
[----:B--2---:R-:W-:Y:S01]  /*1aa00*/  STL.64 [R1+0x1bb0], R22 ;  /* 0x001bb01601007387 */ /* 0x004fe20000100a00 */
[----:B------:R0:W-:Y:S03]  /*1aa10*/  STL.64 [R1+0x1ba8], R20 ;  /* 0x001ba81401007387 */ /* 0x0001e60000100a00 */
[----:B0-----:R-:W2:Y:S01]  /*1aa20*/  LDL.LU R20, [R1+0x280] ;  /* 0x0002800001147983 */ /* 0x001ea20000300800 */
[----:B------:R-:W2:Y:S02]  /*1aa30*/  LDL.LU R21, [R1+0x284] ;  /* 0x0002840001157983 */ /* 0x000ea40000300800 */
[----:B------:R-:W2:Y:S02]  /*1aa40*/  LDL.LU R22, [R1+0x288] ;  /* 0x0002880001167983 */ /* 0x000ea40000300800 */
[----:B------:R-:W2:Y:S11]  /*1aa50*/  LDL.LU R23, [R1+0x28c] ;  /* 0x00028c0001177983 */ /* 0x000eb60000300800 */
[----:B------:R-:W-:Y:S01]  /*1aa60*/  @!UPT UIADD3 URZ, URZ, URZ, URZ ;  /* 0x0000003f3f3ff290 */ /* 0x000fe2000fffe03f */
[----:B------:R0:W-:Y:S01]  /*1aa70*/  STL.64 [R1+0x1c0], R8 ;  /* 0x0001c00801007387 */ /* 0x0001e20000100a00 */
[----:B------:R1:W-:Y:S02]  /*1aa80*/  STL.64 [R1+0x1c8], R10 ;  /* 0x0001c80a01007387 */ /* 0x0003e40000100a00 */
[----:B0-----:R-:W-:Y:S01]  /*1aa90*/  IMAD.MOV.U32 R8, RZ, RZ, R6 ;  /* 0x000000ffff087224 */ /* 0x001fe200078e0006 */
[----:B-1----:R-:W3:Y:S01]  /*1aaa0*/  LDL.LU.64 R10, [R1+0x1bd8] ;  /* 0x001bd800010a7983 */ /* 0x002ee20000300a00 */
[----:B------:R-:W4:Y:S02]  /*1aab0*/  LDL.LU.64 R6, [R1+0x1bd0] ;  /* 0x001bd00001067983 */ /* 0x000f240000300a00 */
[----:B----4-:R-:W-:Y:S01]  /*1aac0*/  HMMA.16816.F32.BF16 R12, R12, R6, R16 ;  /* 0x000000060c0c723c */ /* 0x010fe20000041810 */
[----:B------:R-:W3:Y:S01]  /*1aad0*/  LDL.LU.64 R18, [R1+0x1bc8] ;  /* 0x001bc80001127983 */ /* 0x000ee20000300a00 */
[----:B------:R-:W3:Y:S02]  /*1aae0*/  LDL.LU.64 R16, [R1+0x1bc0] ;  /* 0x001bc00001107983 */ /* 0x000ee40000300a00 */
[----:B------:R0:W-:Y:S02]  /*1aaf0*/  STL.64 [R1+0x1b58], R6 ;  /* 0x001b580601007387 */ /* 0x0001e40000100a00 */
[----:B------:R-:W4:Y:S11]  /*1ab00*/  LDL.LU R4, [R1+0x240] ;  /* 0x0002400001047983 */ /* 0x000f360000300800 */
[----:B------:R-:W-:Y:S06]  /*1ab10*/  @!UPT UIADD3 URZ, URZ, URZ, URZ ;  /* 0x0000003f3f3ff290 */ /* 0x000fec000fffe03f */
[----:B------:R-:W-:Y:S01]  /*1ab20*/  STL.64 [R1+0x1a0], R12 ;  /* 0x0001a00c01007387 */ /* 0x000fe20000100a00 */
[----:B------:R-:W-:Y:S02]  /*1ab30*/  STL.64 [R1+0x1a8], R14 ;  /* 0x0001a80e01007387 */ /* 0x000fe40000100a00 */
[----:B------:R-:W4:Y:S02]  /*1ab40*/  LDL.LU R5, [R1+0x244] ;  /* 0x0002440001057983 */ /* 0x000f240000300800 */
[----:B0-----:R-:W2:Y:S01]  /*1ab50*/  LDL.LU R6, [R1+0x248] ;  /* 0x0002480001067983 */ /* 0x001ea20000300800 */
[----:B------:R-:W2:Y:S01]  /*1ab60*/  LDL.LU R7, [R1+0x24c] ;  /* 0x00024c0001077983 */ /* 0x000ea20000300800 */
[C---:B---3--:R-:W-:Y:S03]  /*1ab70*/  HMMA.16816.F32.BF16 R24, R16.reuse, R10, R24 ;  /* 0x0000000a1018723c */ /* 0x048fe60000041818 */
[----:B--2---:R-:W-:Y:S01]  /*1ab80*/  STL.64 [R1+0x1b70], R6 ;  /* 0x001b700601007387 */ /* 0x004fe20000100a00 */
[----:B----4-:R0:W-:Y:S03]  /*1ab90*/  STL.64 [R1+0x1b68], R4 ;  /* 0x001b680401007387 */ /* 0x0101e60000100a00 */
[----:B0-----:R-:W2:Y:S01]  /*1aba0*/  LDL.LU R4, [R1+0x250] ;  /* 0x0002500001047983 */ /* 0x001ea20000300800 */
[----:B------:R-:W2:Y:S02]  /*1abb0*/  LDL.LU R5, [R1+0x254] ;  /* 0x0002540001057983 */ /* 0x000ea40000300800 */
[----:B------:R-:W2:Y:S02]  /*1abc0*/  LDL.LU R6, [R1+0x258] ;  /* 0x0002580001067983 */ /* 0x000ea40000300800 */
[----:B------:R-:W2:Y:S11]  /*1abd0*/  LDL.LU R7, [R1+0x25c] ;  /* 0x00025c0001077983 */ /* 0x000eb60000300800 */
        /* <DEDUP_REMOVED lines=16> */
[----:B0-----:R-:W3:Y:S01]  /*1ace0*/  LDL.LU.64 R26, [R1+0x1b88] ;  /* 0x001b8800011a7983 */ /* 0x001ee20000300a00 */
[----:B------:R-:W4:Y:S01]  /*1acf0*/  LDL.LU.64 R24, [R1+0x1b80] ;  /* 0x001b800001187983 */ /* 0x000f220000300a00 */
[C---:B---3--:R-:W-:Y:S11]  /*1ad00*/  HMMA.16816.F32.BF16 R20, R16.reuse, R26, R20 ;  /* 0x0000001a1014723c */ /* 0x048ff60000041814 */
[----:B------:R-:W-:Y:S11]  /*1ad10*/  @!UPT UIADD3 URZ, URZ, URZ, URZ ;  /* 0x0000003f3f3ff290 */ /* 0x000ff6000fffe03f */
[----:B------:R-:W-:Y:S01]  /*1ad20*/  @!UPT UIADD3 URZ, URZ, URZ, URZ ;  /* 0x0000003f3f3ff290 */ /* 0x000fe2000fffe03f */
[----:B------:R-:W-:Y:S01]  /*1ad30*/  STL.64 [R1+0xd0], R20 ;  /* 0x0000d01401007387 */ /* 0x000fe20000100a00 */
[----:B------:R0:W-:Y:S03]  /*1ad40*/  STL.64 [R1+0xd8], R22 ;  /* 0x0000d81601007387 */ /* 0x0001e60000100a00 */
[----:B0-----:R-:W2:Y:S01]  /*1ad50*/  LDL.LU.64 R22, [R1+0x1b78] ;  /* 0x001b780001167983 */ /* 0x001ea20000300a00 */
[----:B------:R0:W-:Y:S02]  /*1ad60*/  STL.64 [R1+0x1b00], R26 ;  /* 0x001b001a01007387 */ /* 0x0001e40000100a00 */
[----:B----4-:R-:W-:Y:S01]  /*1ad70*/  STL.64 [R1+0x1af8], R24 ;  /* 0x001af81801007387 */ /* 0x010fe20000100a00 */
[----:B0-----:R-:W3:Y:S04]  /*1ad80*/  LDL.LU.64 R26, [R1+0x8] ;  /* 0x00000800011a7983 */ /* 0x001ee80000300a00 */
[----:B---3--:R0:W-:Y:S04]  /*1ad90*/  STL.64 [R1+0x1b18], R26 ;  /* 0x001b181a01007387 */ /* 0x0081e80000100a00 */
[----:B0-----:R-:W3:Y:S01]  /*1ada0*/  LDL.LU.64 R26, [R1+0x18] ;  /* 0x00001800011a7983 */ /* 0x001ee20000300a00 */
[C---:B--2---:R-:W-:Y:S03]  /*1adb0*/  HMMA.16816.F32.BF16 R20, R16.reuse, R22, R4 ;  /* 0x000000161014723c */ /* 0x044fe60000041804 */
[----:B---3--:R0:W-:Y:S01]  /*1adc0*/  STL.64 [R1+0x1b20], R26 ;  /* 0x001b201a01007387 */ /* 0x0081e20000100a00 */
[----:B------:R-:W2:Y:S02]  /*1add0*/  LDL.LU R24, [R1+0x170] ;  /* 0x0001700001187983 */ /* 0x000ea40000300800 */
[----:B------:R-:W2:Y:S01]  /*1ade0*/  LDL.LU R25, [R1+0x174] ;  /* 0x0001740001197983 */ /* 0x000ea20000300800 */
[----:B0-----:R-:W2:Y:S01]  /*1adf0*/  LDL.LU R26, [R1+0x178] ;  /* 0x00017800011a7983 */ /* 0x001ea20000300800 */
[----:B------:R-:W2:Y:S02]  /*1ae00*/  LDL.LU R27, [R1+0x17c] ;  /* 0x00017c00011b7983 */ /* 0x000ea40000300800 */
[----:B------:R-:W3:Y:S02]  /*1ae10*/  LDL.LU.64 R6, [R1+0x1b70] ;  /* 0x001b700001067983 */ /* 0x000ee40000300a00 */
[----:B------:R-:W3:Y:S11]  /*1ae20*/  LDL.LU.64 R4, [R1+0x1b68] ;  /* 0x001b680001047983 */ /* 0x000ef60000300a00 */
[----:B------:R-:W-:Y:S01]  /*1ae30*/  STL.64 [R1+0x1b0], R20 ;  /* 0x0001b01401007387 */ /* 0x000fe20000100a00 */
[----:B------:R0:W-:Y:S03]  /*1ae40*/  STL.64 [R1+0x1b8], R22 ;  /* 0x0001b81601007387 */ /* 0x0001e60000100a00 */
[----:B0-----:R-:W3:Y:S02]  /*1ae50*/  LDL.LU.64 R22, [R1+0x1b60] ;  /* 0x001b600001167983 */ /* 0x001ee40000300a00 */
[----:B---3--:R-:W-:Y:S02]  /*1ae60*/  HMMA.16816.F32.BF16 R20, R16, R22, R4 ;  /* 0x000000161014723c */ /* 0x008fe40000041804 */
[----:B------:R-:W3:Y:S11]  /*1ae70*/  LDL.LU.64 R6, [R1+0x1b58] ;  /* 0x001b580001067983 */ /* 0x000ef60000300a00 */
[----:B------:R-:W-:Y:S10]  /*1ae80*/  @!UPT UIADD3 URZ, URZ, URZ, URZ ;  /* 0x0000003f3f3ff290 */ /* 0x000ff4000fffe03f */
[----:B------:R-:W-:Y:S01]  /*1ae90*/  STL.64 [R1+0x260], R20 ;  /* 0x0002601401007387 */ /* 0x000fe20000100a00 */
[----:B------:R0:W-:Y:S03]  /*1aea0*/  STL.64 [R1+0x268], R22 ;  /* 0x0002681601007387 */ /* 0x0001e60000100a00 */
[----:B0-----:R-:W4:Y:S01]  /*1aeb0*/  LDL.LU.64 R22, [R1+0x1b50] ;  /* 0x001b500001167983 */ /* 0x001f220000300a00 */
[----:B------:R-:W4:Y:S02]  /*1aec0*/  LDL.LU.64 R20, [R1+0x1b48] ;  /* 0x001b480001147983 */ /* 0x000f240000300a00 */
[----:B------:R-:W-:Y:S02]  /*1aed0*/  IMAD.MOV.U32 R14, RZ, RZ, R8 ;  /* 0x000000ffff0e7224 */ /* 0x000fe400078e0008 */
[----:B------:R-:W-:-:S07]  /*1aee0*/  IMAD.MOV.U32 R15, RZ, RZ, R0 ;  /* 0x000000ffff0f7224 */ /* 0x000fce00078e0000 */
[C---:B----4-:R-:W-:Y:S11]  /*1aef0*/  HMMA.16816.F32.BF16 R20, R16.reuse, R14, R20 ;  /* 0x0000000e1014723c */ /* 0x050ff60000041814 */
[----:B------:R-:W-:Y:S11]  /*1af00*/  @!UPT UIADD3 URZ, URZ, URZ, URZ ;  /* 0x0000003f3f3ff290 */ /* 0x000ff6000fffe03f */
[----:B------:R-:W-:Y:S01]  /*1af10*/  @!UPT UIADD3 URZ, URZ, URZ, URZ ;  /* 0x0000003f3f3ff290 */ /* 0x000fe2000fffe03f */
[----:B------:R-:W-:Y:S01]  /*1af20*/  STL.64 [R1+0x4e0], R20 ;  /* 0x0004e01401007387 */ /* 0x000fe20000100a00 */
[----:B------:R0:W-:Y:S03]  /*1af30*/  STL.64 [R1+0x4e8], R22 ;  /* 0x0004e81601007387 */ /* 0x0001e60000100a00 */
[----:B0-----:R-:W3:Y:S01]  /*1af40*/  LDL.LU.64 R22, [R1+0x1b40] ;  /* 0x001b400001167983 */ /* 0x001ee20000300a00 */
[----:B------:R-:W3:Y:S02]  /*1af50*/  LDL.LU.64 R20, [R1+0x1b38] ;  /* 0x001b380001147983 */ /* 0x000ee40000300a00 */
[----:B---3--:R-:W-:Y:S01]  /*1af60*/  HMMA.16816.F32.BF16 R16, R16, R6, R20 ;  /* 0x000000061010723c */ /* 0x008fe20000041814 */
[----:B------:R-:W2:Y:S01]  /*1af70*/  LDL.LU.64 R22, [R1+0x1b30] ;  /* 0x001b300001167983 */ /* 0x000ea20000300a00 */
[----:B------:R-:W2:Y:S11]  /*1af80*/  LDL.LU.64 R20, [R1+0x1b28] ;  /* 0x001b280001147983 */ /* 0x000eb60000300a00 */
[----:B------:R-:W-:Y:S10]  /*1af90*/  @!UPT UIADD3 URZ, URZ, URZ, URZ ;  /* 0x0000003f3f3ff290 */ /* 0x000ff4000fffe03f */
[----:B------:R-:W-:Y:S01]  /*1afa0*/  STL.64 [R1+0x180], R16 ;  /* 0x0001801001007387 */ /* 0x000fe20000100a00 */
[----:B------:R0:W-:Y:S03]  /*1afb0*/  STL.64 [R1+0x188], R18 ;  /* 0x0001881201007387 */ /* 0x0001e60000100a00 */
[----:B0-----:R-:W3:Y:S04]  /*1afc0*/  LDL.LU.64 R18, [R1+0x38] ;  /* 0x0000380001127983 */ /* 0x001ee80000300a00 */
[----:B---3--:R0:W-:Y:S01]  /*1afd0*/  STL.64 [R1+0x1ad0], R18 ;  /* 0x001ad01201007387 */ /* 0x0081e20000100a00 */
[----:B------:R-:W3:Y:S02]  /*1afe0*/  LDL.LU R16, [R1+0x130] ;  /* 0x0001300001107983 */ /* 0x000ee40000300800 */
[----:B------:R-:W3:Y:S01]  /*1aff0*/  LDL.LU R17, [R1+0x134] ;  /* 0x0001340001117983 */ /* 0x000ee20000300800 */
[----:B0-----:R-:W4:Y:S01]  /*1b000*/  LDL.LU R18, [R1+0x138] ;  /* 0x0001380001127983 */ /* 0x001f220000300800 */
[----:B------:R-:W4:Y:S01]  /*1b010*/  LDL.LU R19, [R1+0x13c] ;  /* 0x00013c0001137983 */ /* 0x000f220000300800 */
[----:B--2---:R-:W-:Y:S02]  /*1b020*/  HMMA.16816.F32.BF16 R24, R20, R10, R24 ;  /* 0x0000000a1418723c */ /* 0x004fe40000041818 */
[----:B----4-:R-:W-:Y:S01]  /*1b030*/  STL.64 [R1+0x1af0], R18 ;  /* 0x001af01201007387 */ /* 0x010fe20000100a00 */
[----:B---3--:R0:W-:Y:S03]  /*1b040*/  STL.64 [R1+0x1ae8], R16 ;  /* 0x001ae81001007387 */ /* 0x0081e60000100a00 */
[----:B0-----:R-:W2:Y:S01]  /*1b050*/  LDL.LU R16, [R1+0x140] ;  /* 0x0001400001107983 */ /* 0x001ea20000300800 */
[----:B------:R-:W2:Y:S02]  /*1b060*/  LDL.LU R17, [R1+0x144] ;  /* 0x0001440001117983 */ /* 0x000ea40000300800 */
[----:B------:R-:W3:Y:S02]  /*1b070*/  LDL.LU R18, [R1+0x148] ;  /* 0x0001480001127983 */ /* 0x000ee40000300800 */
[----:B------:R-:W3:Y:S02]  /*1b080*/  LDL.LU R19, [R1+0x14c] ;  /* 0x00014c0001137983 */ /* 0x000ee40000300800 */
[----:B---3--:R-:W-:Y:S01]  /*1b090*/  STL.64 [R1+0x1b10], R18 ;  /* 0x001b101201007387 */ /* 0x008fe20000100a00 */
[----:B--2---:R0:W-:Y:S03]  /*1b0a0*/  STL.64 [R1+0x1b08], R16 ;  /* 0x001b081001007387 */ /* 0x0041e60000100a00 */
[----:B0-----:R-:W2:Y:S01]  /*1b0b0*/  LDL.LU R16, [R1+0x150] ;  /* 0x0001500001107983 */ /* 0x001ea20000300800 */
[----:B------:R-:W2:Y:S02]  /*1b0c0*/  LDL.LU R17, [R1+0x154] ;  /* 0x0001540001117983 */ /* 0x000ea40000300800 */
[----:B------:R-:W2:Y:S02]  /*1b0d0*/  LDL.LU R18, [R1+0x158] ;  /* 0x0001580001127983 */ /* 0x000ea40000300800 */
[----:B------:R-:W2:Y:S01]  /*1b0e0*/  LDL.LU R19, [R1+0x15c] ;  /* 0x00015c0001137983 */ /* 0x000ea20000300800 */
[----:B------:R0:W-:Y:S01]  /*1b0f0*/  STL.64 [R1+0x1ac8], R6 ;  /* 0x001ac80601007387 */ /* 0x0001e20000100a00 */
[----:B------:R-:W3:Y:S02]  /*1b100*/  LDL.LU R4, [R1+0x160] ;  /* 0x0001600001047983 */ /* 0x000ee40000300800 */
[----:B------:R-:W3:Y:S01]  /*1b110*/  LDL.LU R5, [R1+0x164] ;  /* 0x0001640001057983 */ /* 0x000ee20000300800 */
[----:B0-----:R-:W3:Y:S01]  /*1b120*/  LDL.LU R6, [R1+0x168] ;  /* 0x0001680001067983 */ /* 0x001ee20000300800 */
[----:B------:R-:W3:Y:S02]  /*1b130*/  LDL.LU R7, [R1+0x16c] ;  /* 0x00016c0001077983 */ /* 0x000ee40000300800 */
[----:B------:R-:W-:Y:S02]  /*1b140*/  STL.64 [R1+0x590], R24 ;  /* 0x0005901801007387 */ /* 0x000fe40000100a00 */
[----:B------:R0:W-:Y:S02]  /*1b150*/  STL.64 [R1+0x598], R26 ;  /* 0x0005981a01007387 */ /* 0x0001e40000100a00 */
[----:B0-----:R-:W3:Y:S01]  /*1b160*/  LDL.LU.64 R26, [R1+0x1b20] ;  /* 0x001b2000011a7983 */ /* 0x001ee20000300a00 */
[----:B------:R-:W-:-:S02]  /*1b170*/  IMAD.MOV.U32 R12, RZ, RZ, R10 ;  /* 0x000000ffff0c7224 */ /* 0x000fc400078e000a */
[----:B------:R0:W-:Y:S03]  /*1b180*/  STL.64 [R1+0x1ae0], R14 ;  /* 0x001ae00e01007387 */ /* 0x0001e60000100a00 */
[----:B------:R-:W-:Y:S04]  /*1b190*/  STL [R1+0x1ad8], R12 ;  /* 0x001ad80c01007387 */ /* 0x000fe80000100800 */
[----:B0-----:R-:W4:Y:S01]  /*1b1a0*/  LDL.LU.64 R14, [R1+0x48] ;  /* 0x00004800010e7983 */ /* 0x001f220000300a00 */
[C---:B---3--:R-:W-:Y:S11]  /*1b1b0*/  HMMA.16816.F32.BF16 R4, R20.reuse, R26, R4 ;  /* 0x0000001a1404723c */ /* 0x048ff60000041804 */
[----:B------:R-:W-:Y:S11]  /*1b1c0*/  @!UPT UIADD3 URZ, URZ, URZ, URZ ;  /* 0x0000003f3f3ff290 */ /* 0x000ff6000fffe03f */
[----:B------:R-:W-:Y:S01]  /*1b1d0*/  @!UPT UIADD3 URZ, URZ, URZ, URZ ;  /* 0x0000003f3f3ff290 */ /* 0x000fe2000fffe03f */
[----:B------:R0:W-:Y:S01]  /*1b1e0*/  STL.64 [R1+0x580], R4 ;  /* 0x0005800401007387 */ /* 0x0001e20000100a00 */
[----:B------:R-:W-:Y:S02]  /*1b1f0*/  STL.64 [R1+0x588], R6 ;  /* 0x0005880601007387 */ /* 0x000fe40000100a00 */
[----:B0-----:R-:W-:Y:S02]  /*1b200*/  IMAD.MOV.U32 R5, RZ, RZ, R26 ;  /* 0x000000ffff057224 */ /* 0x001fe400078e001a */
[----:B------:R-:W-:Y:S02]  /*1b210*/  IMAD.MOV.U32 R4, RZ, RZ, R27 ;  /* 0x000000ffff047224 */ /* 0x000fe400078e001b */
[----:B------:R-:W2:Y:S02]  /*1b220*/  LDL.LU.64 R26, [R1+0x1b18] ;  /* 0x001b1800011a7983 */ /* 0x000ea40000300a00 */
        /* <DEDUP_REMOVED lines=9> */
[----:B------:R-:W3:Y:S01]  /*1b2c0*/  LDL.LU.64 R24, [R1+0x1af8] ;  /* 0x001af80001187983 */ /* 0x000ee20000300a00 */
[----:B--2---:R-:W-:Y:S11]  /*1b2d0*/  HMMA.16816.F32.BF16 R16, R20, R26, R16 ;  /* 0x0000001a1410723c */ /* 0x004ff60000041810 */
[----:B------:R-:W-:Y:S11]  /*1b2e0*/  @!UPT UIADD3 URZ, URZ, URZ, URZ ;  /* 0x0000003f3f3ff290 */ /* 0x000ff6000fffe03f */
[----:B------:R-:W-:Y:S01]  /*1b2f0*/  @!UPT UIADD3 URZ, URZ, URZ, URZ ;  /* 0x0000003f3f3ff290 */ /* 0x000fe2000fffe03f */
[----:B------:R-:W-:Y:S01]  /*1b300*/  STL.64 [R1+0x560], R16 ;  /* 0x0005601001007387 */ /* 0x000fe20000100a00 */
[----:B------:R0:W-:Y:S03]  /*1b310*/  STL.64 [R1+0x568], R18 ;  /* 0x0005681201007387 */ /* 0x0001e60000100a00 */
[----:B0-----:R-:W2:Y:S01]  /*1b320*/  LDL.LU.64 R18, [R1+0x1af0] ;  /* 0x001af00001127983 */ /* 0x001ea20000300a00 */
[----:B------:R-:W2:Y:S02]  /*1b330*/  LDL.LU.64 R16, [R1+0x1ae8] ;  /* 0x001ae80001107983 */ /* 0x000ea40000300a00 */
[----:B------:R-:W-:Y:S02]  /*1b340*/  STL.64 [R1+0x1a60], R26 ;  /* 0x001a601a01007387 */ /* 0x000fe40000100a00 */
[----:B---3--:R0:W-:Y:S02]  /*1b350*/  STL.64 [R1+0x1a58], R24 ;  /* 0x001a581801007387 */ /* 0x0081e40000100a00 */
[----:B----4-:R-:W-:-:S02]  /*1b360*/  IMAD.MOV.U32 R9, RZ, RZ, R14 ;  /* 0x000000ffff097224 */ /* 0x010fc400078e000e */
[----:B------:R-:W-:Y:S01]  /*1b370*/  IMAD.MOV.U32 R8, RZ, RZ, R15 ;  /* 0x000000ffff087224 */ /* 0x000fe200078e000f */
[----:B0-----:R-:W3:Y:S01]  /*1b380*/  LDL.LU R24, [R1+0x120] ;  /* 0x0001200001187983 */ /* 0x001ee20000300800 */
[----:B------:R-:W3:Y:S02]  /*1b390*/  LDL.LU R25, [R1+0x124] ;  /* 0x0001240001197983 */ /* 0x000ee40000300800 */
[----:B------:R-:W-:Y:S02]  /*1b3a0*/  IMAD.MOV.U32 R26, RZ, RZ, R3 ;  /* 0x000000ffff1a7224 */ /* 0x000fe400078e0003 */
[----:B------:R-:W-:Y:S01]  /*1b3b0*/  IMAD.MOV.U32 R27, RZ, RZ, R2 ;  /* 0x000000ffff1b7224 */ /* 0x000fe200078e0002 */
[C---:B--2---:R-:W-:Y:S01]  /*1b3c0*/  HMMA.16816.F32.BF16 R16, R20.reuse, R14, R16 ;  /* 0x0000000e1410723c */ /* 0x044fe20000041810 */
[----:B------:R-:W2:Y:S01]  /*1b3d0*/  LDL.LU.64 R14, [R1+0x1ae0] ;  /* 0x001ae000010e7983 */ /* 0x000ea20000300a00 */
[----:B------:R-:W4:Y:S11]  /*1b3e0*/  LDL.LU R12, [R1+0x1ad8] ;  /* 0x001ad800010c7983 */ /* 0x000f360000300800 */
[----:B------:R-:W-:Y:S10]  /*1b3f0*/  @!UPT UIADD3 URZ, URZ, URZ, URZ ;  /* 0x0000003f3f3ff290 */ /* 0x000ff4000fffe03f */
[----:B------:R-:W-:Y:S01]  /*1b400*/  STL.64 [R1+0x170], R16 ;  /* 0x0001701001007387 */ /* 0x000fe20000100a00 */
[----:B------:R-:W-:Y:S02]  /*1b410*/  IMAD.MOV.U32 R3, RZ, RZ, R18 ;  /* 0x000000ffff037224 */ /* 0x000fe400078e0012 */
[----:B------:R-:W-:Y:S02]  /*1b420*/  IMAD.MOV.U32 R2, RZ, RZ, R19 ;  /* 0x000000ffff027224 */ /* 0x000fe400078e0013 */
[----:B------:R-:W3:Y:S03]  /*1b430*/  LDL.LU.64 R18, [R1+0x1ad0] ;  /* 0x001ad00001127983 */ /* 0x000ee60000300a00 */
[----:B------:R-:W-:Y:S02]  /*1b440*/  STL [R1+0x1754], R2 ;  /* 0x0017540201007387 */ /* 0x000fe40000100800 */
[----:B------:R0:W-:Y:S01]  /*1b450*/  STL [R1+0x1750], R3 ;  /* 0x0017500301007387 */ /* 0x0001e20000100800 */
[----:B---3--:R-:W-:Y:S01]  /*1b460*/  HMMA.16816.F32.BF16 R24, R20, R18, R24 ;  /* 0x000000121418723c */ /* 0x008fe20000041818 */
[----:B0-----:R-:W-:-:S02]  /*1b470*/  IMAD.MOV.U32 R3, RZ, RZ, R18 ;  /* 0x000000ffff037224 */ /* 0x001fc400078e0012 */
[----:B------:R-:W-:Y:S11]  /*1b480*/  IMAD.MOV.U32 R2, RZ, RZ, R19 ;  /* 0x000000ffff027224 */ /* 0x000ff600078e0013 */
[----:B------:R-:W-:Y:S09]  /*1b490*/  @!UPT UIADD3 URZ, URZ, URZ, URZ ;  /* 0x0000003f3f3ff290 */ /* 0x000ff2000fffe03f */
[----:B------:R0:W-:Y:S01]  /*1b4a0*/  STL.64 [R1+0x160], R24 ;  /* 0x0001601801007387 */ /* 0x0001e20000100a00 */
[----:B------:R1:W-:Y:S02]  /*1b4b0*/  STL.64 [R1+0x168], R26 ;  /* 0x0001681a01007387 */ /* 0x0003e40000100a00 */
[----:B------:R-:W3:Y:S02]  /*1b4c0*/  LDL.LU R16, [R1+0x450] ;  /* 0x0004500001107983 */ /* 0x000ee40000300800 */
[----:B------:R-:W3:Y:S01]  /*1b4d0*/  LDL.LU R17, [R1+0x454] ;  /* 0x0004540001117983 */ /* 0x000ee20000300800 */
[----:B------:R-:W2:Y:S01]  /*1b4e0*/  LDL.LU R18, [R1+0x458] ;  /* 0x0004580001127983 */ /* 0x000ea20000300800 */
[----:B------:R-:W2:Y:S03]  /*1b4f0*/  LDL.LU R19, [R1+0x45c] ;  /* 0x00045c0001137983 */ /* 0x000ea60000300800 */
[----:B0-----:R-:W2:Y:S01]  /*1b500*/  LDL.LU R24, [R1+0x60] ;  /* 0x0000600001187983 */ /* 0x001ea20000300800 */
[----:B------:R-:W2:Y:S02]  /*1b510*/  LDL.LU R25, [R1+0x64] ;  /* 0x0000640001197983 */ /* 0x000ea40000300800 */
[----:B-1----:R-:W2:Y:S02]  /*1b520*/  LDL.LU R26, [R1+0x68] ;  /* 0x00006800011a7983 */ /* 0x002ea40000300800 */
[----:B------:R-:W2:Y:S02]  /*1b530*/  LDL.LU R27, [R1+0x6c] ;  /* 0x00006c00011b7983 */ /* 0x000ea40000300800 */
[----:B--2---:R0:W-:Y:S01]  /*1b540*/  STL.64 [R1+0x1a70], R26 ;  /* 0x001a701a01007387 */ /* 0x0041e20000100a00 */
[----:B------:R-:W-:Y:S02]  /*1b550*/  STL.64 [R1+0x1a68], R24 ;  /* 0x001a681801007387 */ /* 0x000fe40000100a00 */
[----:B0-----:R-:W-:-:S02]  /*1b560*/  IMAD.MOV.U32 R27, RZ, RZ, R4 ;  /* 0x000000ffff1b7224 */ /* 0x001fc400078e0004 */
[----:B------:R-:W-:Y:S01]  /*1b570*/  IMAD.MOV.U32 R26, RZ, RZ, R5 ;  /* 0x000000ffff1a7224 */ /* 0x000fe200078e0005 */
[----:B------:R-:W2:Y:S01]  /*1b580*/  LDL.LU R4, [R1+0x110] ;  /* 0x0001100001047983 */ /* 0x000ea20000300800 */
[----:B------:R-:W2:Y:S02]  /*1b590*/  LDL.LU R5, [R1+0x114] ;  /* 0x0001140001057983 */ /* 0x000ea40000300800 */
[----:B------:R-:W2:Y:S02]  /*1b5a0*/  LDL.LU R6, [R1+0x118] ;  /* 0x0001180001067983 */ /* 0x000ea40000300800 */
[----:B------:R-:W2:Y:S01]  /*1b5b0*/  LDL.LU R7, [R1+0x11c] ;  /* 0x00011c0001077983 */ /* 0x000ea20000300800 */
[----:B------:R0:W-:Y:S01]  /*1b5c0*/  STL.64 [R1+0x1a30], R18 ;  /* 0x001a301201007387 */ /* 0x0001e20000100a00 */
[----:B---3--:R1:W-:Y:S02]  /*1b5d0*/  STL.64 [R1+0x1a28], R16 ;  /* 0x001a281001007387 */ /* 0x0083e40000100a00 */
[----:B0-----:R-:W-:-:S02]  /*1b5e0*/  IMAD.MOV.U32 R18, RZ, RZ, R3 ;  /* 0x000000ffff127224 */ /* 0x001fc400078e0003 */
[----:B------:R-:W-:-:S05]  /*1b5f0*/  IMAD.MOV.U32 R19, RZ, RZ, R2 ;  /* 0x000000ffff137224 */ /* 0x000fca00078e0002 */
[----:B------:R0:W-:Y:S01]  /*1b600*/  STL.64 [R1+0x1a40], R18 ;  /* 0x001a401201007387 */ /* 0x0001e20000100a00 */
[----:B-1----:R-:W3:Y:S02]  /*1b610*/  LDL.LU R16, [R1+0x220] ;  /* 0x0002200001107983 */ /* 0x002ee40000300800 */
[----:B------:R-:W3:Y:S01]  /*1b620*/  LDL.LU R17, [R1+0x224] ;  /* 0x0002240001117983 */ /* 0x000ee20000300800 */
[----:B0-----:R-:W2:Y:S01]  /*1b630*/  LDL.LU R18, [R1+0x228] ;  /* 0x0002280001127983 */ /* 0x001ea20000300800 */
[----:B------:R-:W2:Y:S03]  /*1b640*/  LDL.LU R19, [R1+0x22c] ;  /* 0x00022c0001137983 */ /* 0x000ea60000300800 */
[----:B--2---:R-:W-:Y:S01]  /*1b650*/  STL.64 [R1+0x1a50], R18 ;  /* 0x001a501201007387 */ /* 0x004fe20000100a00 */
[----:B---3--:R0:W-:Y:S03]  /*1b660*/  STL.64 [R1+0x1a48], R16 ;  /* 0x001a481001007387 */ /* 0x0081e60000100a00 */
[----:B0-----:R-:W2:Y:S01]  /*1b670*/  LDL.LU R16, [R1+0x50] ;  /* 0x0000500001107983 */ /* 0x001ea20000300800 */
[----:B------:R-:W2:Y:S02]  /*1b680*/  LDL.LU R17, [R1+0x54] ;  /* 0x0000540001117983 */ /* 0x000ea40000300800 */
[----:B------:R-:W3:Y:S02]  /*1b690*/  LDL.LU R18, [R1+0x58] ;  /* 0x0000580001127983 */ /* 0x000ee40000300800 */
[----:B------:R-:W3:Y:S01]  /*1b6a0*/  LDL.LU R19, [R1+0x5c] ;  /* 0x00005c0001137983 */ /* 0x000ee20000300800 */
[----:B------:R-:W-:Y:S01]  /*1b6b0*/  HMMA.16816.F32.BF16 R4, R20, R14, R4 ;  /* 0x0000000e1404723c */ /* 0x000fe20000041804 */
[----:B---3--:R-:W-:Y:S01]  /*1b6c0*/  STL.64 [R1+0x1a80], R18 ;  /* 0x001a801201007387 */ /* 0x008fe20000100a00 */
[----:B--2---:R0:W-:Y:S03]  /*1b6d0*/  STL.64 [R1+0x1a78], R16 ;  /* 0x001a781001007387 */ /* 0x0041e60000100a00 */
[----:B0-----:R-:W2:Y:S01]  /*1b6e0*/  LDL.LU R16, [R1+0x90] ;  /* 0x0000900001107983 */ /* 0x001ea20000300800 */
[----:B------:R-:W2:Y:S02]  /*1b6f0*/  LDL.LU R17, [R1+0x94] ;  /* 0x0000940001117983 */ /* 0x000ea40000300800 */
[----:B------:R-:W3:Y:S02]  /*1b700*/  LDL.LU R18, [R1+0x98] ;  /* 0x0000980001127983 */ /* 0x000ee40000300800 */
[----:B------:R-:W3:Y:S02]  /*1b710*/  LDL.LU R19, [R1+0x9c] ;  /* 0x00009c0001137983 */ /* 0x000ee40000300800 */
[----:B---3--:R4:W-:Y:S01]  /*1b720*/  STL.64 [R1+0x1a90], R18 ;  /* 0x001a901201007387 */ /* 0x0089e20000100a00 */
[----:B--2---:R0:W-:Y:S02]  /*1b730*/  STL.64 [R1+0x1a88], R16 ;  /* 0x001a881001007387 */ /* 0x0041e40000100a00 */
[----:B----4-:R-:W-:-:S02]  /*1b740*/  IMAD.MOV.U32 R18, RZ, RZ, R12 ;  /* 0x000000ffff127224 */ /* 0x010fc400078e000c */
[----:B------:R-:W-:-:S05]  /*1b750*/  IMAD.MOV.U32 R19, RZ, RZ, R11 ;  /* 0x000000ffff137224 */ /* 0x000fca00078e000b */
[----:B------:R1:W-:Y:S01]  /*1b760*/  STL.64 [R1+0x1ac0], R18 ;  /* 0x001ac01201007387 */ /* 0x0003e20000100a00 */
[----:B0-----:R-:W2:Y:S02]  /*1b770*/  LDL.LU R16, [R1+0xb0] ;  /* 0x0000b00001107983 */ /* 0x001ea40000300800 */
[----:B------:R-:W2:Y:S01]  /*1b780*/  LDL.LU R17, [R1+0xb4] ;  /* 0x0000b40001117983 */ /* 0x000ea20000300800 */
[----:B-1----:R-:W2:Y:S01]  /*1b790*/  LDL.LU R18, [R1+0xb8] ;  /* 0x0000b80001127983 */ /* 0x002ea20000300800 */
[----:B------:R-:W2:Y:S02]  /*1b7a0*/  LDL.LU R19, [R1+0xbc] ;  /* 0x0000bc0001137983 */ /* 0x000ea40000300800 */
[----:B------:R-:W-:Y:S02]  /*1b7b0*/  STL.64 [R1+0x150], R4 ;  /* 0x0001500401007387 */ /* 0x000fe40000100a00 */
[----:B------:R0:W-:Y:S02]  /*1b7c0*/  STL.64 [R1+0x158], R6 ;  /* 0x0001580601007387 */ /* 0x0001e40000100a00 */
[----:B0-----:R-:W2:Y:S01]  /*1b7d0*/  LDL.LU.64 R6, [R1+0x1ac8] ;  /* 0x001ac80001067983 */ /* 0x001ea20000300a00 */
[----:B------:R0:W-:Y:S02]  /*1b7e0*/  STL.64 [R1+0x1a38], R14 ;  /* 0x001a380e01007387 */ /* 0x0001e40000100a00 */
[----:B------:R-:W3:Y:S02]  /*1b7f0*/  LDL.LU R12, [R1+0x330] ;  /* 0x00033000010c7983 */ /* 0x000ee40000300800 */
[----:B------:R-:W3:Y:S01]  /*1b800*/  LDL.LU R13, [R1+0x334] ;  /* 0x00033400010d7983 */ /* 0x000ee20000300800 */
[----:B0-----:R-:W4:Y:S01]  /*1b810*/  LDL.LU R14, [R1+0x338] ;  /* 0x00033800010e7983 */ /* 0x001f220000300800 */
[----:B------:R-:W4:Y:S01]  /*1b820*/  LDL.LU R15, [R1+0x33c] ;  /* 0x00033c00010f7983 */ /* 0x000f220000300800 */
[----:B--2---:R-:W-:Y:S01]  /*1b830*/  HMMA.16816.F32.BF16 R20, R20, R6, R16 ;  /* 0x000000061414723c */ /* 0x004fe20000041810 */
        /* <DEDUP_REMOVED lines=8> */
[----:B------:R-:W2:Y:S09]  /*1b8c0*/  LDL.LU.64 R18, [R1+0x1ac0] ;  /* 0x001ac00001127983 */ /* 0x000eb20000300a00 */
[----:B------:R-:W-:Y:S02]  /*1b8d0*/  STL.64 [R1+0x4d0], R20 ;  /* 0x0004d01401007387 */ /* 0x000fe40000100a00 */
[----:B------:R0:W-:Y:S02]  /*1b8e0*/  STL.64 [R1+0x4d8], R22 ;  /* 0x0004d81601007387 */ /* 0x0001e40000100a00 */
[----:B------:R-:W2:Y:S01]  /*1b8f0*/  LDL.LU.64 R6, [R1+0x1ab8] ;  /* 0x001ab80001067983 */ /* 0x000ea20000300a00 */
[----:B------:R-:W2:Y:S01]  /*1b900*/  LDL.LU.64 R4, [R1+0x1ab0] ;  /* 0x001ab00001047983 */ /* 0x000ea20000300a00 */
[----:B0-----:R-:W-:-:S03]  /*1b910*/  IMAD.MOV.U32 R23, RZ, RZ, R0 ;  /* 0x000000ffff177224 */ /* 0x001fc600078e0000 */
[----:B------:R-:W3:Y:S04]  /*1b920*/  LDL.LU R0, [R1+0x1aa8] ;  /* 0x001aa80001007983 */ /* 0x000ee80000300800 */
[----:B------:R-:W0:Y:S04]  /*1b930*/  S2R R11, SR_TID.X ;  /* 0x00000000000b7919 */ /* 0x000e280000002100 */
[----:B------:R-:W1:Y:S01]  /*1b940*/  S2R R25, SR_TID.X ;  /* 0x0000000000197919 */ /* 0x000e620000002100 */
[----:B--2---:R-:W-:Y:S03]  /*1b950*/  HMMA.16816.F32.BF16 R16, R4, R18, R12 ;  /* 0x000000120410723c */ /* 0x004fe6000004180c */
[----:B------:R-:W2:Y:S01]  /*1b960*/  LDL.LU.64 R14, [R1+0x1aa0] ;  /* 0x001aa000010e7983 */ /* 0x000ea20000300a00 */
[----:B------:R-:W2:Y:S11]  /*1b970*/  LDL.LU.64 R12, [R1+0x1a98] ;  /* 0x001a9800010c7983 */ /* 0x000eb60000300a00 */
[----:B------:R-:W-:Y:S08]  /*1b980*/  @!UPT UIADD3 URZ, URZ, URZ, URZ ;  /* 0x0000003f3f3ff290 */ /* 0x000ff0000fffe03f */
[----:B------:R-:W-:Y:S01]  /*1b990*/  STL.64 [R1+0x4a0], R16 ;  /* 0x0004a01001007387 */ /* 0x000fe20000100a00 */
[----:B------:R4:W-:Y:S03]  /*1b9a0*/  STL.64 [R1+0x4a8], R18 ;  /* 0x0004a81201007387 */ /* 0x0009e60000100a00 */
[----:B----4-:R-:W4:Y:S01]  /*1b9b0*/  LDL.LU.64 R18, [R1+0x1a90] ;  /* 0x001a900001127983 */ /* 0x010f220000300a00 */
[----:B------:R-:W4:Y:S03]  /*1b9c0*/  LDL.LU.64 R16, [R1+0x1a88] ;  /* 0x001a880001107983 */ /* 0x000f260000300a00 */
[----:B------:R-:W3:Y:S01]  /*1b9d0*/  S2R R21, SR_TID.X ;  /* 0x0000000000157919 */ /* 0x000ee20000002100 */
[----:B0-----:R-:W-:Y:S02]  /*1b9e0*/  IMAD.SHL.U32 R11, R11, 0x2, RZ ;  /* 0x000000020b0b7824 */ /* 0x001fe400078e00ff */
[----:B------:R-:W-:Y:S01]  /*1b9f0*/  IMAD.MOV.U32 R22, RZ, RZ, R10 ;  /* 0x000000ffff167224 */ /* 0x000fe200078e000a */
[----:B-1----:R-:W-:-:S02]  /*1ba00*/  LOP3.LUT R10, R25, 0x7, RZ, 0xc0, !PT ;  /* 0x00000007190a7812 */ /* 0x002fc400078ec0ff */
[----:B------:R-:W-:Y:S01]  /*1ba10*/  LOP3.LUT R11, R11, 0x10, RZ, 0xc0, !PT ;  /* 0x000000100b0b7812 */ /* 0x000fe200078ec0ff */
[----:B------:R-:W-:Y:S02]  /*1ba20*/  IMAD.SHL.U32 R25, R25, 0x200, RZ ;  /* 0x0000020019197824 */ /* 0x000fe400078e00ff */
[----:B------:R-:W-:-:S03]  /*1ba30*/  IMAD R24, R10, 0x410, RZ ;  /* 0x000004100a187824 */ /* 0x000fc600078e02ff */
[----:B------:R-:W-:Y:S02]  /*1ba40*/  LOP3.LUT R25, R25, 0x2000, RZ, 0xc0, !PT ;  /* 0x0000200019197812 */ /* 0x000fe400078ec0ff */
[----:B---3--:R-:W-:-:S04]  /*1ba50*/  LOP3.LUT R11, R11, 0x60, R21, 0xf8, !PT ;  /* 0x000000600b0b7812 */ /* 0x008fc800078ef815 */
[----:B------:R-:W-:-:S05]  /*1ba60*/  LOP3.LUT R11, R24, R11, RZ, 0x3c, !PT ;  /* 0x0000000b180b7212 */ /* 0x000fca00078e3cff */
[----:B------:R-:W-:Y:S02]  /*1ba70*/  IMAD.IADD R11, R25, 0x1, R11 ;  /* 0x00000001190b7824 */ /* 0x000fe400078e020b */
[----:B----4-:R-:W-:Y:S01]  /*1ba80*/  HMMA.16816.F32.BF16 R24, R4, R26, R16 ;  /* 0x0000001a0418723c */ /* 0x010fe20000041810 */
[----:B------:R-:W3:Y:S01]  /*1ba90*/  LDL.LU.64 R18, [R1+0x1a80] ;  /* 0x001a800001127983 */ /* 0x000ee20000300a00 */
[----:B------:R-:W3:Y:S11]  /*1baa0*/  LDL.LU.64 R16, [R1+0x1a78] ;  /* 0x001a780001107983 */ /* 0x000ef60000300a00 */
[----:B------:R-:W-:Y:S10]  /*1bab0*/  @!UPT UIADD3 URZ, URZ, URZ, URZ ;  /* 0x0000003f3f3ff290 */ /* 0x000ff4000fffe03f */
[----:B------:R-:W-:Y:S01]  /*1bac0*/  STL.64 [R1+0x480], R24 ;  /* 0x0004801801007387 */ /* 0x000fe20000100a00 */
[----:B------:R0:W-:Y:S03]  /*1bad0*/  STL.64 [R1+0x488], R26 ;  /* 0x0004881a01007387 */ /* 0x0001e60000100a00 */
[----:B0-----:R-:W4:Y:S01]  /*1bae0*/  LDL.LU.64 R26, [R1+0x1a70] ;  /* 0x001a7000011a7983 */ /* 0x001f220000300a00 */
[----:B------:R-:W4:Y:S02]  /*1baf0*/  LDL.LU.64 R24, [R1+0x1a68] ;  /* 0x001a680001187983 */ /* 0x000f240000300a00 */
[----:B------:R-:W-:Y:S02]  /*1bb00*/  IMAD R10, R10, 0x90, RZ ;  /* 0x000000900a0a7824 */ /* 0x000fe400078e02ff */
[----:B------:R-:W-:-:S05]  /*1bb10*/  IMAD.SHL.U32 R21, R21, 0x2, RZ ;  /* 0x0000000215157824 */ /* 0x000fca00078e00ff */
[----:B------:R-:W-:Y:S02]  /*1bb20*/  LOP3.LUT R10, R10, 0x30, R21, 0x78, !PT ;  /* 0x000000300a0a7812 */ /* 0x000fe400078e7815 */
[----:B----4-:R-:W-:Y:S01]  /*1bb30*/  HMMA.16816.F32.BF16 R20, R4, R22, R24 ;  /* 0x000000160414723c */ /* 0x010fe20000041818 */
[----:B------:R-:W3:Y:S01]  /*1bb40*/  LDL.LU.64 R26, [R1+0x1a60] ;  /* 0x001a6000011a7983 */ /* 0x000ee20000300a00 */
[----:B------:R-:W4:Y:S01]  /*1bb50*/  LDL.LU.64 R24, [R1+0x1a58] ;  /* 0x001a580001187983 */ /* 0x000f220000300a00 */
[----:B------:R-:W-:-:S05]  /*1bb60*/  LOP3.LUT R10, R10, 0x40, RZ, 0x3c, !PT ;  /* 0x000000400a0a7812 */ /* 0x000fca00078e3cff */
[----:B---3--:R-:W-:Y:S01]  /*1bb70*/  HMMA.16816.F32.BF16 R16, R4, R26, R16 ;  /* 0x0000001a0410723c */ /* 0x008fe20000041810 */
[----:B----4-:R-:W-:Y:S11]  /*1bb80*/  STL.64 [R1+0x19f0], R24 ;  /* 0x0019f01801007387 */ /* 0x010ff60000100a00 */
[----:B------:R-:W-:Y:S03]  /*1bb90*/  @!UPT UIADD3 URZ, URZ, URZ, URZ ;  /* 0x0000003f3f3ff290 */ /* 0x000fe6000fffe03f */
[----:B------:R-:W-:Y:S02]  /*1bba0*/  STL.64 [R1+0xc0], R20 ;  /* 0x0000c01401007387 */ /* 0x000fe40000100a00 */
[----:B------:R-:W-:Y:S02]  /*1bbb0*/  STL.64 [R1+0xc8], R22 ;  /* 0x0000c81601007387 */ /* 0x000fe40000100a00 */
[----:B------:R-:W0:Y:S04]  /*1bbc0*/  LDSM.16.MT88.4 R20, [R11+0x8000] ;  /* 0x008000000b14783b */ /* 0x000e280000004200 */
[----:B------:R-:W-:Y:S01]  /*1bbd0*/  STL.64 [R1+0xb0], R16 ;  /* 0x0000b01001007387 */ /* 0x000fe20000100a00 */
[----:B------:R-:W-:Y:S02]  /*1bbe0*/  STL.64 [R1+0xb8], R18 ;  /* 0x0000b81201007387 */ /* 0x000fe40000100a00 */
[----:B------:R-:W1:Y:S01]  /*1bbf0*/  LDSM.16.M88.4 R16, [R10+0x10000] ;  /* 0x010000000a10783b */ /* 0x000e620000000200 */
[----:B0-----:R-:W-:Y:S03]  /*1bc00*/  STL.64 [R1+0x1a10], R22 ;  /* 0x001a101601007387 */ /* 0x001fe60000100a00 */
[----:B------:R-:W-:Y:S01]  /*1bc10*/  STL.64 [R1+0x1a08], R20 ;  /* 0x001a081401007387 */ /* 0x000fe20000100a00 */
[----:B-1----:R-:W-:Y:S01]  /*1bc20*/  STL.64 [R1+0x60], R16 ;  /* 0x0000601001007387 */ /* 0x002fe20000100a00 */
[----:B------:R0:W-:Y:S03]  /*1bc30*/  STL.64 [R1+0x68], R18 ;  /* 0x0000681201007387 */ /* 0x0001e60000100a00 */
[----:B0-----:R-:W3:Y:S01]  /*1bc40*/  LDL.LU.64 R18, [R1+0x1a50] ;  /* 0x001a500001127983 */ /* 0x001ee20000300a00 */
[----:B------:R-:W3:Y:S02]  /*1bc50*/  LDL.LU.64 R16, [R1+0x1a48] ;  /* 0x001a480001107983 */ /* 0x000ee40000300a00 */
[----:B------:R-:W-:-:S02]  /*1bc60*/  IMAD.MOV.U32 R26, RZ, RZ, R9 ;  /* 0x000000ffff1a7224 */ /* 0x000fc400078e0009 */
[----:B------:R-:W-:-:S07]  /*1bc70*/  IMAD.MOV.U32 R27, RZ, RZ, R8 ;  /* 0x000000ffff1b7224 */ /* 0x000fce00078e0008 */
[C---:B---3--:R-:W-:Y:S01]  /*1bc80*/  HMMA.16816.F32.BF16 R24, R4.reuse, R26, R16 ;  /* 0x0000001a0418723c */ /* 0x048fe20000041810 */
[----:B------:R-:W2:Y:S11]  /*1bc90*/  LDL.LU.64 R18, [R1+0x1a40] ;  /* 0x001a400001127983 */ /* 0x000eb60000300a00 */
[----:B------:R-:W-:Y:S11]  /*1bca0*/  @!UPT UIADD3 URZ, URZ, URZ, URZ ;  /* 0x0000003f3f3ff290 */ /* 0x000ff6000fffe03f */
[----:B------:R-:W-:Y:S01]  /*1bcb0*/  STL.64 [R1+0xa0], R24 ;  /* 0x0000a01801007387 */ /* 0x000fe20000100a00 */
[----:B------:R-:W-:Y:S02]  /*1bcc0*/  STL.64 [R1+0xa8], R26 ;  /* 0x0000a81a01007387 */ /* 0x000fe40000100a00 */
[----:B------:R-:W-:Y:S02]  /*1bcd0*/  IMAD.MOV.U32 R22, RZ, RZ, R3 ;  /* 0x000000ffff167224 */ /* 0x000fe400078e0003 */
[----:B------:R-:W-:Y:S01]  /*1bce0*/  IMAD.MOV.U32 R23, RZ, RZ, R2 ;  /* 0x000000ffff177224 */ /* 0x000fe200078e0002 */
[----:B------:R-:W-:Y:S01]  /*1bcf0*/  LDSM.16.M88.4 R24, [R10+0x10400] ;  /* 0x010400000a18783b */ /* 0x000fe20000000200 */
[----:B--2---:R-:W-:Y:S03]  /*1bd00*/  HMMA.16816.F32.BF16 R16, R4, R18, R12 ;  /* 0x000000120410723c */ /* 0x004fe6000004180c */
[----:B------:R-:W2:Y:S11]  /*1bd10*/  LDL.LU.64 R14, [R1+0x1a38] ;  /* 0x001a3800010e7983 */ /* 0x000eb60000300a00 */
[----:B------:R-:W-:Y:S09]  /*1bd20*/  @!UPT UIADD3 URZ, URZ, URZ, URZ ;  /* 0x0000003f3f3ff290 */ /* 0x000ff2000fffe03f */
[----:B------:R-:W-:Y:S01]  /*1bd30*/  STL.64 [R1+0x90], R16 ;  /* 0x0000901001007387 */ /* 0x000fe20000100a00 */
[----:B------:R-:W-:Y:S02]  /*1bd40*/  STL.64 [R1+0x98], R18 ;  /* 0x0000981201007387 */ /* 0x000fe40000100a00 */
[----:B------:R-:W0:Y:S02]  /*1bd50*/  LDSM.16.M88.4 R16, [R10+0x10800] ;  /* 0x010800000a10783b */ /* 0x000e240000000200 */
[----:B0-----:R-:W-:Y:S02]  /*1bd60*/  STL.64 [R1+0x40], R16 ;  /* 0x0000401001007387 */ /* 0x001fe40000100a00 */
[----:B------:R-:W-:Y:S02]  /*1bd70*/  IMAD.MOV.U32 R3, RZ, RZ, R16 ;  /* 0x000000ffff037224 */ /* 0x000fe400078e0010 */
[----:B------:R-:W-:Y:S02]  /*1bd80*/  STL.64 [R1+0x48], R18 ;  /* 0x0000481201007387 */ /* 0x000fe40000100a00 */
[----:B------:R-:W-:-:S02]  /*1bd90*/  IMAD.MOV.U32 R2, RZ, RZ, R17 ;  /* 0x000000ffff027224 */ /* 0x000fc400078e0011 */
[----:B------:R-:W0:Y:S04]  /*1bda0*/  LDSM.16.M88.4 R16, [R10+0x10c00] ;  /* 0x010c00000a10783b */ /* 0x000e280000000200 */
[----:B0-----:R-:W-:Y:S01]  /*1bdb0*/  STL.64 [R1+0x30], R16 ;  /* 0x0000301001007387 */ /* 0x001fe20000100a00 */
[----:B------:R0:W-:Y:S02]  /*1bdc0*/  STL.64 [R1+0x38], R18 ;  /* 0x0000381201007387 */ /* 0x0001e40000100a00 */
[----:B------:R-:W-:Y:S02]  /*1bdd0*/  IMAD.MOV.U32 R9, RZ, RZ, R16 ;  /* 0x000000ffff097224 */ /* 0x000fe400078e0010 */
[----:B------:R-:W-:Y:S01]  /*1bde0*/  IMAD.MOV.U32 R8, RZ, RZ, R17 ;  /* 0x000000ffff087224 */ /* 0x000fe200078e0011 */
[----:B0-----:R-:W2:Y:S01]  /*1bdf0*/  LDL.LU.64 R18, [R1+0x1a30] ;  /* 0x001a300001127983 */ /* 0x001ea20000300a00 */
[----:B------:R-:W2:Y:S02]  /*1be00*/  LDL.LU.64 R16, [R1+0x1a28] ;  /* 0x001a280001107983 */ /* 0x000ea40000300a00 */
[----:B------:R-:W-:Y:S02]  /*1be10*/  STL.64 [R1+0x50], R24 ;  /* 0x0000501801007387 */ /* 0x000fe40000100a00 */
[----:B------:R-:W-:Y:S01]  /*1be20*/  STL.64 [R1+0x58], R26 ;  /* 0x0000581a01007387 */ /* 0x000fe20000100a00 */
[----:B------:R-:W-:Y:S01]  /*1be30*/  STL.64 [R1+0x1a00], R24 ;  /* 0x001a001801007387 */ /* 0x000fe20000100a00 */
[----:B--2---:R-:W-:Y:S03]  /*1be40*/  HMMA.16816.F32.BF16 R12, R4, R14, R16 ;  /* 0x0000000e040c723c */ /* 0x004fe60000041810 */
[----:B------:R-:W2:Y:S11]  /*1be50*/  LDL.LU R16, [R1+0x320] ;  /* 0x0003200001107983 */ /* 0x000eb60000300800 */
[----:B------:R-:W-:Y:S09]  /*1be60*/  @!UPT UIADD3 URZ, URZ, URZ, URZ ;  /* 0x0000003f3f3ff290 */ /* 0x000ff2000fffe03f */
[----:B------:R-:W-:Y:S01]  /*1be70*/  STL.64 [R1+0x360], R12 ;  /* 0x0003600c01007387 */ /* 0x000fe20000100a00 */
[----:B------:R-:W-:Y:S02]  /*1be80*/  STL.64 [R1+0x368], R14 ;  /* 0x0003680e01007387 */ /* 0x000fe40000100a00 */
[----:B------:R-:W2:Y:S02]  /*1be90*/  LDL.LU R17, [R1+0x324] ;  /* 0x0003240001117983 */ /* 0x000ea40000300800 */
[----:B------:R-:W3:Y:S01]  /*1bea0*/  LDL.LU R18, [R1+0x328] ;  /* 0x0003280001127983 */ /* 0x000ee20000300800 */
[----:B------:R-:W3:Y:S04]  /*1beb0*/  LDL.LU R19, [R1+0x32c] ;  /* 0x00032c0001137983 */ /* 0x000ee80000300800 */
[----:B------:R-:W0:Y:S04]  /*1bec0*/  LDSM.16.M88.4 R12, [R10+0x11000] ;  /* 0x011000000a0c783b */ /* 0x000e280000000200 */
[----:B---3--:R-:W-:Y:S01]  /*1bed0*/  STL.64 [R1+0x1a20], R18 ;  /* 0x001a201201007387 */ /* 0x008fe20000100a00 */
[----:B--2---:R1:W-:Y:S03]  /*1bee0*/  STL.64 [R1+0x1a18], R16 ;  /* 0x001a181001007387 */ /* 0x0043e60000100a00 */
[----:B-1----:R-:W2:Y:S01]  /*1bef0*/  LDL.LU R16, [R1+0x460] ;  /* 0x0004600001107983 */ /* 0x002ea20000300800 */
[----:B------:R-:W2:Y:S02]  /*1bf00*/  LDL.LU R17, [R1+0x464] ;  /* 0x0004640001117983 */ /* 0x000ea40000300800 */
[----:B------:R-:W2:Y:S02]  /*1bf10*/  LDL.LU R18, [R1+0x468] ;  /* 0x0004680001127983 */ /* 0x000ea40000300800 */
[----:B------:R-:W-:-:S02]  /*1bf20*/  IMAD.MOV.U32 R19, RZ, RZ, R0 ;  /* 0x000000ffff137224 */ /* 0x000fc400078e0000 */
[----:B0-----:R-:W-:Y:S01]  /*1bf30*/  IMAD.MOV.U32 R0, RZ, RZ, R15 ;  /* 0x000000ffff007224 */ /* 0x001fe200078e000f */
[----:B------:R-:W3:Y:S04]  /*1bf40*/  LDL.64 R24, [R1+0x60] ;  /* 0x0000600001187983 */ /* 0x000ee80000100a00 */
[----:B------:R-:W-:Y:S01]  /*1bf50*/  STL [R1+0x1628], R0 ;  /* 0x0016280001007387 */ /* 0x000fe20000100800 */
[----:B--2---:R-:W-:Y:S03]  /*1bf60*/  HMMA.16816.F32.BF16 R20, R4, R22, R16 ;  /* 0x000000160414723c */ /* 0x004fe60000041810 */
[----:B------:R-:W2:Y:S01]  /*1bf70*/  LDL.LU.64 R18, [R1+0x1a20] ;  /* 0x001a200001127983 */ /* 0x000ea20000300a00 */
[----:B------:R-:W2:Y:S03]  /*1bf80*/  LDL.LU.64 R16, [R1+0x1a18] ;  /* 0x001a180001107983 */ /* 0x000ea60000300a00 */
[----:B------:R-:W-:-:S02]  /*1bf90*/  IMAD.MOV.U32 R4, RZ, RZ, R9 ;  /* 0x000000ffff047224 */ /* 0x000fc400078e0009 */
[----:B------:R-:W-:Y:S11]  /*1bfa0*/  IMAD.MOV.U32 R5, RZ, RZ, R8 ;  /* 0x000000ffff057224 */ /* 0x000ff600078e0008 */
[----:B------:R-:W-:Y:S03]  /*1bfb0*/  @!UPT UIADD3 URZ, URZ, URZ, URZ ;  /* 0x0000003f3f3ff290 */ /* 0x000fe6000fffe03f */
[----:B------:R-:W-:Y:S01]  /*1bfc0*/  STL.64 [R1+0x70], R20 ;  /* 0x0000701401007387 */ /* 0x000fe20000100a00 */
[----:B------:R-:W-:Y:S02]  /*1bfd0*/  STL.64 [R1+0x78], R22 ;  /* 0x0000781601007387 */ /* 0x000fe40000100a00 */
[----:B------:R0:W-:Y:S02]  /*1bfe0*/  STL.64 [R1+0x19d8], R4 ;  /* 0x0019d80401007387 */ /* 0x0001e40000100a00 */
[----:B------:R-:W1:Y:S04]  /*1bff0*/  LDSM.16.M88.4 R20, [R10+0x11400] ;  /* 0x011400000a14783b */ /* 0x000e680000000200 */
[----:B0-----:R-:W-:Y:S02]  /*1c000*/  IMAD.MOV.U32 R4, RZ, RZ, R3 ;  /* 0x000000ffff047224 */ /* 0x001fe400078e0003 */
[----:B------:R-:W-:-:S05]  /*1c010*/  IMAD.MOV.U32 R5, RZ, RZ, R2 ;  /* 0x000000ffff057224 */ /* 0x000fca00078e0002 */
[----:B------:R0:W-:Y:S04]  /*1c020*/  STL.64 [R1+0x19f8], R4 ;  /* 0x0019f80401007387 */ /* 0x0001e80000100a00 */
[----:B0-----:R-:W4:Y:S01]  /*1c030*/  LDL.LU R4, [R1+0x310] ;  /* 0x0003100001047983 */ /* 0x001f220000300800 */
[----:B------:R-:W4:Y:S02]  /*1c040*/  LDL.LU R5, [R1+0x314] ;  /* 0x0003140001057983 */ /* 0x000f240000300800 */
[----:B------:R-:W4:Y:S02]  /*1c050*/  LDL.LU R6, [R1+0x318] ;  /* 0x0003180001067983 */ /* 0x000f240000300800 */
[----:B------:R-:W4:Y:S01]  /*1c060*/  LDL.LU R7, [R1+0x31c] ;  /* 0x00031c0001077983 */ /* 0x000f220000300800 */
[----:B------:R-:W-:Y:S01]  /*1c070*/  STL.64 [R1+0x20], R12 ;  /* 0x0000200c01007387 */ /* 0x000fe20000100a00 */
[----:B------:R-:W-:Y:S02]  /*1c080*/  STL.64 [R1+0x28], R14 ;  /* 0x0000280e01007387 */ /* 0x000fe40000100a00 */
[----:B------:R0:W-:Y:S02]  /*1c090*/  STL.64 [R1+0x19d0], R12 ;  /* 0x0019d00c01007387 */ /* 0x0001e40000100a00 */
[----:B0-----:R-:W2:Y:S01]  /*1c0a0*/  LDL.LU R12, [R1+0x2f0] ;  /* 0x0002f000010c7983 */ /* 0x001ea20000300800 */
[----:B------:R-:W2:Y:S02]  /*1c0b0*/  LDL.LU R13, [R1+0x2f4] ;  /* 0x0002f400010d7983 */ /* 0x000ea40000300800 */
[----:B------:R-:W2:Y:S02]  /*1c0c0*/  LDL.LU R14, [R1+0x2f8] ;  /* 0x0002f800010e7983 */ /* 0x000ea40000300800 */
[----:B------:R-:W2:Y:S02]  /*1c0d0*/  LDL.LU R15, [R1+0x2fc] ;  /* 0x0002fc00010f7983 */ /* 0x000ea40000300800 */
[----:B-1----:R-:W-:-:S02]  /*1c0e0*/  IMAD.MOV.U32 R9, RZ, RZ, R20 ;  /* 0x000000ffff097224 */ /* 0x002fc400078e0014 */
[----:B------:R-:W-:Y:S01]  /*1c0f0*/  IMAD.MOV.U32 R8, RZ, RZ, R21 ;  /* 0x000000ffff087224 */ /* 0x000fe200078e0015 */
[----:B--2---:R-:W-:Y:S01]  /*1c100*/  STL.64 [R1+0x19e8], R14 ;  /* 0x0019e80e01007387 */ /* 0x004fe20000100a00 */
[----:B------:R0:W-:Y:S03]  /*1c110*/  STL.64 [R1+0x19e0], R12 ;  /* 0x0019e00c01007387 */ /* 0x0001e60000100a00 */
[----:B0-----:R-:W2:Y:S01]  /*1c120*/  LDL.LU R12, [R1+0x300] ;  /* 0x00030000010c7983 */ /* 0x001ea20000300800 */
[----:B------:R-:W2:Y:S02]  /*1c130*/  LDL.LU R13, [R1+0x304] ;  /* 0x00030400010d7983 */ /* 0x000ea40000300800 */
[----:B------:R-:W2:Y:S02]  /*1c140*/  LDL.LU R14, [R1+0x308] ;  /* 0x00030800010e7983 */ /* 0x000ea40000300800 */
[----:B------:R-:W2:Y:S01]  /*1c150*/  LDL.LU R15, [R1+0x30c] ;  /* 0x00030c00010f7983 */ /* 0x000ea20000300800 */
[----:B------:R-:W-:Y:S01]  /*1c160*/  STL.64 [R1+0x10], R20 ;  /* 0x0000101401007387 */ /* 0x000fe20000100a00 */
[----:B------:R0:W-:Y:S03]  /*1c170*/  STL.64 [R1+0x18], R22 ;  /* 0x0000181601007387 */ /* 0x0001e60000100a00 */
[----:B0-----:R-:W2:Y:S01]  /*1c180*/  LDL.LU.64 R22, [R1+0x1a10] ;  /* 0x001a100001167983 */ /* 0x001ea20000300a00 */
[----:B------:R-:W2:Y:S02]  /*1c190*/  LDL.LU.64 R20, [R1+0x1a08] ;  /* 0x001a080001147983 */ /* 0x000ea40000300a00 */
[----:B---3--:R-:W-:-:S02]  /*1c1a0*/  IMAD.MOV.U32 R3, RZ, RZ, R24 ;  /* 0x000000ffff037224 */ /* 0x008fc400078e0018 */
[----:B------:R-:W-:Y:S01]  /*1c1b0*/  IMAD.MOV.U32 R2, RZ, RZ, R25 ;  /* 0x000000ffff027224 */ /* 0x000fe200078e0019 */
[C---:B--2---:R-:W-:Y:S01]  /*1c1c0*/  HMMA.16816.F32.BF16 R16, R20.reuse, R24, R16 ;  /* 0x000000181410723c */ /* 0x044fe20000041810 */
[----:B------:R-:W4:Y:S11]  /*1c1d0*/  LDL.LU.64 R24, [R1+0x1a00] ;  /* 0x001a000001187983 */ /* 0x000f360000300a00 */
[----:B------:R-:W-:Y:S11]  /*1c1e0*/  @!UPT UIADD3 URZ, URZ, URZ, URZ ;  /* 0x0000003f3f3ff290 */ /* 0x000ff6000fffe03f */
[----:B------:R-:W-:Y:S01]  /*1c1f0*/  @!UPT UIADD3 URZ, URZ, URZ, URZ ;  /* 0x0000003f3f3ff290 */ /* 0x000fe2000fffe03f */
[----:B------:R-:W-:Y:S01]  /*1c200*/  IMAD.MOV.U32 R0, RZ, RZ, R16 ;  /* 0x000000ffff007224 */ /* 0x000fe200078e0010 */
[----:B------:R-:W-:Y:S01]  /*1c210*/  STL [R1+0x354], R17 ;  /* 0x0003541101007387 */ /* 0x000fe20000100800 */
[----:B------:R-:W-:Y:S02]  /*1c220*/  STL.64 [R1+0x358], R18 ;  /* 0x0003581201007387 */ /* 0x000fe40000100a00 */
[----:B------:R-:W0:Y:S01]  /*1c230*/  LDSM.16.M88.4 R16, [R10+0x11800] ;  /* 0x011800000a10783b */ /* 0x000e220000000200 */
[----:B------:R-:W-:Y:S01]  /*1c240*/  STL [R1+0x162c], R0 ;  /* 0x00162c0001007387 */ /* 0x000fe20000100800 */
[----:B----4-:R-:W-:Y:S03]  /*1c250*/  HMMA.16816.F32.BF16 R24, R20, R24, R4 ;  /* 0x000000181418723c */ /* 0x010fe60000041804 */
[----:B------:R-:W2:Y:S11]  /*1c260*/  LDL.LU.64 R4, [R1+0x19f8] ;  /* 0x0019f80001047983 */ /* 0x000eb60000300a00 */
[----:B------:R-:W-:Y:S09]  /*1c270*/  @!UPT UIADD3 URZ, URZ, URZ, URZ ;  /* 0x0000003f3f3ff290 */ /* 0x000ff2000fffe03f */
[----:B------:R1:W-:Y:S01]  /*1c280*/  STL.64 [R1+0x340], R24 ;  /* 0x0003401801007387 */ /* 0x0003e20000100a00 */
[----:B------:R-:W-:Y:S03]  /*1c290*/  STL [R1+0x348], R26 ;  /* 0x0003481a01007387 */ /* 0x000fe60000100800 */
[----:B-1----:R-:W3:Y:S01]  /*1c2a0*/  LDL.LU.64 R24, [R1+0x19f0] ;  /* 0x0019f00001187983 */ /* 0x002ee20000300a00 */
[----:B------:R-:W-:-:S05]  /*1c2b0*/  IMAD.MOV.U32 R0, RZ, RZ, R27 ;  /* 0x000000ffff007224 */ /* 0x000fca00078e001b */
[----:B------:R-:W-:Y:S01]  /*1c2c0*/  STL [R1+0x1638], R0 ;  /* 0x0016380001007387 */ /* 0x000fe20000100800 */
[----:B0-----:R-:W-:Y:S02]  /*1c2d0*/  STL.64 [R1], R16 ;  /* 0x0000001001007387 */ /* 0x001fe40000100a00 */
[----:B------:R3:W-:Y:S02]  /*1c2e0*/  STL.64 [R1+0x8], R18 ;  /* 0x0000081201007387 */ /* 0x0007e40000100a00 */
[----:B------:R-:W-:Y:S01]  /*1c2f0*/  STL.64 [R1+0x19c8], R16 ;  /* 0x0019c81001007387 */ /* 0x000fe20000100a00 */
[----:B--2---:R-:W-:Y:S01]  /*1c300*/  HMMA.16816.F32.BF16 R4, R20, R4, R12 ;  /* 0x000000041404723c */ /* 0x004fe2000004180c */
[----:B---3--:R-:W-:Y:S02]  /*1c310*/  IMAD.MOV.U32 R18, RZ, RZ, R25 ;  /* 0x000000ffff127224 */ /* 0x008fe400078e0019 */
[----:B------:R-:W-:Y:S02]  /*1c320*/  IMAD.MOV.U32 R19, RZ, RZ, R24 ;  /* 0x000000ffff137224 */ /* 0x000fe400078e0018 */
[----:B------:R-:W0:Y:S04]  /*1c330*/  LDSM.16.M88.4 R24, [R10+0x11c00] ;  /* 0x011c00000a18783b */ /* 0x000e280000000200 */
[----:B0-----:R-:W-:Y:S01]  /*1c340*/  STL [R1+0x1634], R26 ;  /* 0x0016341a01007387 */ /* 0x001fe20000100800 */
[----:B------:R-:W-:Y:S02]  /*1c350*/  STL [R1+0x1630], R27 ;  /* 0x0016301b01007387 */ /* 0x000fe40000100800 */
[----:B------:R-:W2:Y:S02]  /*1c360*/  LDL.LU.64 R14, [R1+0x19e8] ;  /* 0x0019e800010e7983 */ /* 0x000ea40000300a00 */
[----:B------:R-:W2:Y:S09]  /*1c370*/  LDL.LU.64 R12, [R1+0x19e0] ;  /* 0x0019e000010c7983 */ /* 0x000eb20000300a00 */
[----:B------:R0:W-:Y:S01]  /*1c380*/  STL.64 [R1+0x330], R4 ;  /* 0x0003300401007387 */ /* 0x0001e20000100a00 */
[----:B------:R2:W-:Y:S03]  /*1c390*/  STL.64 [R1+0x338], R6 ;  /* 0x0003380601007387 */ /* 0x0005e60000100a00 */
[----:B0-----:R-:W2:Y:S01]  /*1c3a0*/  LDL.LU.64 R4, [R1+0x19d8] ;  /* 0x0019d80001047983 */ /* 0x001ea20000300a00 */
[----:B------:R-:W-:-:S02]  /*1c3b0*/  IMAD.MOV.U32 R16, RZ, RZ, R29 ;  /* 0x000000ffff107224 */ /* 0x000fc400078e001d */
[----:B------:R-:W-:Y:S01]  /*1c3c0*/  IMAD.MOV.U32 R17, RZ, RZ, R28 ;  /* 0x000000ffff117224 */ /* 0x000fe200078e001c */
[----:B--2---:R-:W-:Y:S01]  /*1c3d0*/  HMMA.16816.F32.BF16 R4, R20, R4, R12 ;  /* 0x000000041404723c */ /* 0x004fe2000004180c */
[----:B------:R-:W2:Y:S11]  /*1c3e0*/  LDL.LU.64 R12, [R1+0x19d0] ;  /* 0x0019d000010c7983 */ /* 0x000eb60000300a00 */
[----:B------:R-:W-:Y:S11]  /*1c3f0*/  @!UPT UIADD3 URZ, URZ, URZ, URZ ;  /* 0x0000003f3f3ff290 */ /* 0x000ff6000fffe03f */
[----:B------:R-:W-:Y:S01]  /*1c400*/  STL.64 [R1+0x320], R4 ;  /* 0x0003200401007387 */ /* 0x000fe20000100a00 */
[----:B------:R-:W-:Y:S02]  /*1c410*/  IMAD.MOV.U32 R29, RZ, RZ, R6 ;  /* 0x000000ffff1d7224 */ /* 0x000fe400078e0006 */
[----:B------:R-:W-:Y:S02]  /*1c420*/  IMAD.MOV.U32 R28, RZ, RZ, R7 ;  /* 0x000000ffff1c7224 */ /* 0x000fe400078e0007 */
[----:B------:R-:W0:Y:S04]  /*1c430*/  LDSM.16.MT88.4 R4, [R11+0x8080] ;  /* 0x008080000b04783b */ /* 0x000e280000004200 */
[----:B------:R-:W-:Y:S01]  /*1c440*/  STL [R1+0x1640], R28 ;  /* 0x0016401c01007387 */ /* 0x000fe20000100800 */
[----:B------:R-:W-:Y:S03]  /*1c450*/  STL [R1+0x163c], R29 ;  /* 0x00163c1d01007387 */ /* 0x000fe60000100800 */
[----:B0-----:R-:W-:Y:S01]  /*1c460*/  STL.64 [R1+0x19b0], R6 ;  /* 0x0019b00601007387 */ /* 0x001fe20000100a00 */
[----:B------:R0:W-:Y:S02]  /*1c470*/  STL.64 [R1+0x19a8], R4 ;  /* 0x0019a80401007387 */ /* 0x0001e40000100a00 */
[----:B0-----:R-:W-:-:S02]  /*1c480*/  IMAD.MOV.U32 R4, RZ, RZ, R9 ;  /* 0x000000ffff047224 */ /* 0x001fc400078e0009 */
[----:B------:R-:W-:Y:S02]  /*1c490*/  IMAD.MOV.U32 R5, RZ, RZ, R8 ;  /* 0x000000ffff057224 */ /* 0x000fe400078e0008 */
[----:B------:R-:W0:Y:S01]  /*1c4a0*/  LDSM.16.MT88.4 R8, [R11+0x8100] ;  /* 0x008100000b08783b */ /* 0x000e220000004200 */
[C---:B--2---:R-:W-:Y:S11]  /*1c4b0*/  HMMA.16816.F32.BF16 R16, R20.reuse, R12, R16 ;  /* 0x0000000c1410723c */ /* 0x044ff60000041810 */
[----:B------:R-:W-:Y:S11]  /*1c4c0*/  @!UPT UIADD3 URZ, URZ, URZ, URZ ;  /* 0x0000003f3f3ff290 */ /* 0x000ff6000fffe03f */
[----:B------:R-:W-:Y:S01]  /*1c4d0*/  @!UPT UIADD3 URZ, URZ, URZ, URZ ;  /* 0x0000003f3f3ff290 */ /* 0x000fe2000fffe03f */
[----:B------:R1:W-:Y:S01]  /*1c4e0*/  STL.64 [R1+0x310], R16 ;  /* 0x0003101001007387 */ /* 0x0003e20000100a00 */
[----:B------:R-:W-:Y:S03]  /*1c4f0*/  STL.64 [R1+0x318], R18 ;  /* 0x0003181201007387 */ /* 0x000fe60000100a00 */
[----:B-1----:R-:W2:Y:S01]  /*1c500*/  LDL.LU.64 R16, [R1+0x19c8] ;  /* 0x0019c80001107983 */ /* 0x002ea20000300a00 */
[----:B0-----:R-:W-:Y:S02]  /*1c510*/  STL.64 [R1+0x1960], R10 ;  /* 0x0019600a01007387 */ /* 0x001fe40000100a00 */
[----:B------:R0:W-:Y:S02]  /*1c520*/  STL.64 [R1+0x1958], R8 ;  /* 0x0019580801007387 */ /* 0x0001e40000100a00 */
[----:B0-----:R-:W3:Y:S01]  /*1c530*/  LDL.LU R8, [R1+0x4c0] ;  /* 0x0004c00001087983 */ /* 0x001ee20000300800 */
[----:B------:R-:W3:Y:S02]  /*1c540*/  LDL.LU R9, [R1+0x4c4] ;  /* 0x0004c40001097983 */ /* 0x000ee40000300800 */
[----:B------:R-:W3:Y:S02]  /*1c550*/  LDL.LU R10, [R1+0x4c8] ;  /* 0x0004c800010a7983 */ /* 0x000ee40000300800 */
[----:B------:R-:W3:Y:S01]  /*1c560*/  LDL.LU R11, [R1+0x4cc] ;  /* 0x0004cc00010b7983 */ /* 0x000ee20000300800 */
[----:B------:R-:W0:Y:S02]  /*1c570*/  S2R R15, SR_TID.X ;  /* 0x00000000000f7919 */ /* 0x000e240000002100 */
[----:B0-----:R-:W-:Y:S01]  /*1c580*/  IMAD.SHL.U32 R14, R15, 0x2, RZ ;  /* 0x000000020f0e7824 */ /* 0x001fe200078e00ff */
[----:B---3--:R-:W-:Y:S11]  /*1c590*/  HMMA.16816.F32.BF16 R4, R20, R4, R8 ;  /* 0x000000041404723c */ /* 0x008ff60000041808 */
[----:B------:R-:W-:Y:S11]  /*1c5a0*/  @!UPT UIADD3 URZ, URZ, URZ, URZ ;  /* 0x0000003f3f3ff290 */ /* 0x000ff6000fffe03f */
[----:B------:R-:W-:Y:S02]  /*1c5b0*/  @!UPT UIADD3 URZ, URZ, URZ, URZ ;  /* 0x0000003f3f3ff290 */ /* 0x000fe4000fffe03f */
[----:B------:R-:W-:Y:S02]  /*1c5c0*/  IMAD.MOV.U32 R27, RZ, RZ, R7 ;  /* 0x000000ffff1b7224 */ /* 0x000fe400078e0007 */
[----:B------:R-:W-:Y:S02]  /*1c5d0*/  IMAD.MOV.U32 R29, RZ, RZ, R4 ;  /* 0x000000ffff1d7224 */ /* 0x000fe400078e0004 */
[----:B------:R-:W-:Y:S02]  /*1c5e0*/  IMAD.MOV.U32 R0, RZ, RZ, R5 ;  /* 0x000000ffff007224 */ /* 0x000fe400078e0005 */
[----:B------:R-:W-:Y:S01]  /*1c5f0*/  IMAD.MOV.U32 R26, RZ, RZ, R6 ;  /* 0x000000ffff1a7224 */ /* 0x000fe200078e0006 */
[----:B------:R-:W-:Y:S01]  /*1c600*/  STL [R1+0x1650], R27 ;  /* 0x0016501b01007387 */ /* 0x000fe20000100800 */
[----:B------:R-:W3:Y:S02]  /*1c610*/  LDL.LU R4, [R1+0x210] ;  /* 0x0002100001047983 */ /* 0x000ee40000300800 */
[----:B------:R-:W3:Y:S02]  /*1c620*/  LDL.LU R5, [R1+0x214] ;  /* 0x0002140001057983 */ /* 0x000ee40000300800 */
[----:B------:R-:W4:Y:S01]  /*1c630*/  LDL.LU R6, [R1+0x218] ;  /* 0x0002180001067983 */ /* 0x000f220000300800 */
[----:B------:R-:W4:Y:S01]  /*1c640*/  LDL.LU R7, [R1+0x21c] ;  /* 0x00021c0001077983 */ /* 0x000f220000300800 */
[----:B------:R-:W-:-:S04]  /*1c650*/  LOP3.LUT R14, R14, 0x10, RZ, 0xc0, !PT ;  /* 0x000000100e0e7812 */ /* 0x000fc800078ec0ff */
[----:B------:R-:W-:Y:S01]  /*1c660*/  LOP3.LUT R11, R14, 0x60, R15, 0xf8, !PT ;  /* 0x000000600e0b7812 */ /* 0x000fe200078ef80f */
[C---:B------:R-:W-:Y:S02]  /*1c670*/  LOP3.LUT R14, R15.reuse, 0x7, RZ, 0xc0, !PT ;  /* 0x000000070f0e7812 */ /* 0x040fe400078ec0ff */
[----:B------:R-:W-:-:S03]  /*1c680*/  IMAD.SHL.U32 R15, R15, 0x200, RZ ;  /* 0x000002000f0f7824 */ /* 0x000fc600078e00ff */
[----:B------:R-:W-:Y:S02]  /*1c690*/  IMAD R14, R14, 0x410, RZ ;  /* 0x000004100e0e7824 */ /* 0x000fe400078e02ff */
[----:B------:R-:W-:-:S03]  /*1c6a0*/  LOP3.LUT R15, R15, 0x2000, RZ, 0xc0, !PT ;  /* 0x000020000f0f7812 */ /* 0x000fc600078ec0ff */
[----:B------:R-:W-:Y:S01]  /*1c6b0*/  LOP3.LUT R11, R14, R11, RZ, 0x3c, !PT ;  /* 0x0000000b0e0b7212 */ /* 0x000fe200078e3cff */
[----:B------:R-:W-:-:S04]  /*1c6c0*/  IMAD.MOV.U32 R28, RZ, RZ, R13 ;  /* 0x000000ffff1c7224 */ /* 0x000fc800078e000d */
[----:B------:R-:W-:-:S05]  /*1c6d0*/  IMAD.IADD R11, R15, 0x1, R11 ;  /* 0x000000010f0b7824 */ /* 0x000fca00078e020b */
[----:B------:R-:W0:Y:S04]  /*1c6e0*/  LDSM.16.MT88.4 R12, [R11+0x8180] ;  /* 0x008180000b0c783b */ /* 0x000e280000004200 */
[----:B----4-:R-:W-:Y:S01]  /*1c6f0*/  STL.64 [R1+0x19c0], R6 ;  /* 0x0019c00601007387 */ /* 0x010fe20000100a00 */
[----:B---3--:R1:W-:Y:S03]  /*1c700*/  STL.64 [R1+0x19b8], R4 ;  /* 0x0019b80401007387 */ /* 0x0083e60000100a00 */
[----:B-1----:R-:W2:Y:S01]  /*1c710*/  LDL.LU R4, [R1+0x550] ;  /* 0x0005500001047983 */ /* 0x002ea20000300800 */
[----:B------:R-:W2:Y:S02]  /*1c720*/  LDL.LU R5, [R1+0x554] ;  /* 0x0005540001057983 */ /* 0x000ea40000300800 */
[----:B------:R-:W2:Y:S02]  /*1c730*/  LDL.LU R6, [R1+0x558] ;  /* 0x0005580001067983 */ /* 0x000ea40000300800 */
[----:B------:R-:W2:Y:S01]  /*1c740*/  LDL.LU R7, [R1+0x55c] ;  /* 0x00055c0001077983 */ /* 0x000ea20000300800 */
[----:B------:R-:W-:Y:S01]  /*1c750*/  STL [R1+0x164c], R26 ;  /* 0x00164c1a01007387 */ /* 0x000fe20000100800 */
[----:B------:R-:W-:Y:S02]  /*1c760*/  STL [R1+0x1648], R0 ;  /* 0x0016480001007387 */ /* 0x000fe40000100800 */
[----:B------:R-:W-:Y:S02]  /*1c770*/  STL [R1+0x1644], R29 ;  /* 0x0016441d01007387 */ /* 0x000fe40000100800 */
[----:B0-----:R-:W-:Y:S01]  /*1c780*/  STL.64 [R1+0x18f0], R14 ;  /* 0x0018f00e01007387 */ /* 0x001fe20000100a00 */
[----:B------:R0:W-:Y:S04]  /*1c790*/  STL.64 [R1+0x18e8], R12 ;  /* 0x0018e80c01007387 */ /* 0x0001e80000100a00 */
[----:B0-----:R-:W3:Y:S01]  /*1c7a0*/  LDL.64 R12, [R1+0x50] ;  /* 0x00005000010c7983 */ /* 0x001ee20000100a00 */
[----:B--2---:R-:W-:Y:S03]  /*1c7b0*/  HMMA.16816.F32.BF16 R4, R20, R16, R4 ;  /* 0x000000101404723c */ /* 0x004fe60000041804 */
[----:B---3--:R0:W-:Y:S02]  /*1c7c0*/  STL.64 [R1+0x1990], R12 ;  /* 0x0019900c01007387 */ /* 0x0081e40000100a00 */
[----:B0-----:R-:W-:-:S02]  /*1c7d0*/  IMAD.MOV.U32 R12, RZ, RZ, R3 ;  /* 0x000000ffff0c7224 */ /* 0x001fc400078e0003 */
[----:B------:R-:W-:Y:S02]  /*1c7e0*/  IMAD.MOV.U32 R13, RZ, RZ, R2 ;  /* 0x000000ffff0d7224 */ /* 0x000fe400078e0002 */
[----:B------:R-:W-:Y:S02]  /*1c7f0*/  IMAD.MOV.U32 R3, RZ, RZ, R16 ;  /* 0x000000ffff037224 */ /* 0x000fe400078e0010 */
[----:B------:R-:W-:Y:S02]  /*1c800*/  IMAD.MOV.U32 R2, RZ, RZ, R17 ;  /* 0x000000ffff027224 */ /* 0x000fe400078e0011 */
[----:B------:R-:W0:Y:S10]  /*1c810*/  LDSM.16.MT88.4 R16, [R11+0x8200] ;  /* 0x008200000b10783b */ /* 0x000e340000004200 */
[----:B------:R-:W-:Y:S01]  /*1c820*/  STL.64 [R1+0x2f0], R4 ;  /* 0x0002f00401007387 */ /* 0x000fe20000100a00 */
[----:B------:R1:W-:Y:S03]  /*1c830*/  STL.64 [R1+0x2f8], R6 ;  /* 0x0002f80601007387 */ /* 0x0003e60000100a00 */
[----:B-1----:R-:W2:Y:S01]  /*1c840*/  LDL.LU.64 R6, [R1+0x19c0] ;  /* 0x0019c00001067983 */ /* 0x002ea20000300a00 */
[----:B------:R-:W2:Y:S03]  /*1c850*/  LDL.LU.64 R4, [R1+0x19b8] ;  /* 0x0019b80001047983 */ /* 0x000ea60000300a00 */
[----:B0-----:R-:W-:Y:S01]  /*1c860*/  STL.64 [R1+0x1858], R18 ;  /* 0x0018581201007387 */ /* 0x001fe20000100a00 */
[----:B------:R0:W-:Y:S03]  /*1c870*/  STL.64 [R1+0x1850], R16 ;  /* 0x0018501001007387 */ /* 0x0001e60000100a00 */
[----:B0-----:R-:W3:Y:S04]  /*1c880*/  LDL.64 R16, [R1+0x10] ;  /* 0x0000100001107983 */ /* 0x001ee80000100a00 */
[----:B---3--:R0:W-:Y:S04]  /*1c890*/  STL.64 [R1+0x1988], R16 ;  /* 0x0019881001007387 */ /* 0x0081e80000100a00 */
[----:B0-----:R-:W3:Y:S01]  /*1c8a0*/  LDL.LU R16, [R1+0x5b0] ;  /* 0x0005b00001107983 */ /* 0x001ee20000300800 */
[----:B------:R-:W3:Y:S02]  /*1c8b0*/  LDL.LU R17, [R1+0x5b4] ;  /* 0x0005b40001117983 */ /* 0x000ee40000300800 */
[----:B------:R-:W4:Y:S02]  /*1c8c0*/  LDL.LU R18, [R1+0x5b8] ;  /* 0x0005b80001127983 */ /* 0x000f240000300800 */
[----:B------:R-:W4:Y:S01]  /*1c8d0*/  LDL.LU R19, [R1+0x5bc] ;  /* 0x0005bc0001137983 */ /* 0x000f220000300800 */
[----:B--2---:R-:W-:Y:S01]  /*1c8e0*/  HMMA.16816.F32.BF16 R20, R20, R24, R4 ;  /* 0x000000181414723c */ /* 0x004fe20000041804 */
[----:B----4-:R-:W-:Y:S01]  /*1c8f0*/  STL.64 [R1+0x19a0], R18 ;  /* 0x0019a01201007387 */ /* 0x010fe20000100a00 */
[----:B---3--:R0:W-:Y:S03]  /*1c900*/  STL.64 [R1+0x1998], R16 ;  /* 0x0019981001007387 */ /* 0x0081e60000100a00 */
[----:B0-----:R-:W2:Y:S01]  /*1c910*/  LDL.LU R16, [R1+0x5d0] ;  /* 0x0005d00001107983 */ /* 0x001ea20000300800 */
[----:B------:R-:W2:Y:S02]  /*1c920*/  LDL.LU R17, [R1+0x5d4] ;  /* 0x0005d40001117983 */ /* 0x000ea40000300800 */
[----:B------:R-:W2:Y:S02]  /*1c930*/  LDL.LU R18, [R1+0x5d8] ;  /* 0x0005d80001127983 */ /* 0x000ea40000300800 */
[----:B------:R-:W2:Y:S01]  /*1c940*/  LDL.LU R19, [R1+0x5dc] ;  /* 0x0005dc0001137983 */ /* 0x000ea20000300800 */
[----:B------:R-:W2:Y:S01]  /*1c950*/  LDL.LU.64 R6, [R1+0x19b0] ;  /* 0x0019b00001067983 */ /* 0x000ea20000300a00 */
[----:B------:R-:W2:Y:S11]  /*1c960*/  LDL.LU.64 R4, [R1+0x19a8] ;  /* 0x0019a80001047983 */ /* 0x000eb60000300a00 */
[----:B------:R-:W-:Y:S02]  /*1c970*/  STL.64 [R1+0x250], R20 ;  /* 0x0002501401007387 */ /* 0x000fe40000100a00 */
[----:B------:R-:W-:Y:S02]  /*1c980*/  STL.64 [R1+0x258], R22 ;  /* 0x0002581601007387 */ /* 0x000fe40000100a00 */
[----:B------:R-:W0:Y:S04]  /*1c990*/  LDSM.16.MT88.4 R20, [R11+0x8280] ;  /* 0x008280000b14783b */ /* 0x000e280000004200 */
[----:B------:R-:W3:Y:S04]  /*1c9a0*/  LDL R8, [R1+0x30] ;  /* 0x0000300001087983 */ /* 0x000ee80000100800 */
[----:B------:R-:W3:Y:S04]  /*1c9b0*/  LDL R9, [R1+0x34] ;  /* 0x0000340001097983 */ /* 0x000ee80000100800 */
[----:B0-----:R-:W-:Y:S01]  /*1c9c0*/  STL.64 [R1+0x17d8], R22 ;  /* 0x0017d81601007387 */ /* 0x001fe20000100a00 */
[----:B------:R0:W-:Y:S03]  /*1c9d0*/  STL.64 [R1+0x17d0], R20 ;  /* 0x0017d01401007387 */ /* 0x0001e60000100a00 */
[----:B0-----:R-:W4:Y:S01]  /*1c9e0*/  LDL.LU R20, [R1+0x5c0] ;  /* 0x0005c00001147983 */ /* 0x001f220000300800 */
[----:B------:R-:W4:Y:S02]  /*1c9f0*/  LDL.LU R21, [R1+0x5c4] ;  /* 0x0005c40001157983 */ /* 0x000f240000300800 */
[----:B------:R-:W4:Y:S02]  /*1ca00*/  LDL.LU R22, [R1+0x5c8] ;  /* 0x0005c80001167983 */ /* 0x000f240000300800 */
[----:B------:R-:W4:Y:S01]  /*1ca10*/  LDL.LU R23, [R1+0x5cc] ;  /* 0x0005cc0001177983 */ /* 0x000f220000300800 */
[C---:B--2---:R-:W-:Y:S01]  /*1ca20*/  HMMA.16816.F32.BF16 R12, R4.reuse, R12, R16 ;  /* 0x0000000c040c723c */ /* 0x044fe20000041810 */
[----:B------:R-:W2:Y:S01]  /*1ca30*/  LDL.LU.64 R18, [R1+0x19a0] ;  /* 0x0019a00001127983 */ /* 0x000ea20000300a00 */
[----:B------:R-:W2:Y:S11]  /*1ca40*/  LDL.LU.64 R16, [R1+0x1998] ;  /* 0x0019980001107983 */ /* 0x000eb60000300a00 */
[----:B------:R-:W-:Y:S10]  /*1ca50*/  @!UPT UIADD3 URZ, URZ, URZ, URZ ;  /* 0x0000003f3f3ff290 */ /* 0x000ff4000fffe03f */
[----:B------:R0:W-:Y:S01]  /*1ca60*/  STL.64 [R1+0x240], R12 ;  /* 0x0002400c01007387 */ /* 0x0001e20000100a00 */
[----:B------:R-:W-:Y:S03]  /*1ca70*/  STL.64 [R1+0x248], R14 ;  /* 0x0002480e01007387 */ /* 0x000fe60000100a00 */
[----:B0-----:R-:W4:Y:S02]  /*1ca80*/  LDL.LU.64 R12, [R1+0x1990] ;  /* 0x00199000010c7983 */ /* 0x001f240000300a00 */
[C---:B----4-:R-:W-:Y:S01]  /*1ca90*/  HMMA.16816.F32.BF16 R20, R4.reuse, R12, R20 ;  /* 0x0000000c0414723c */ /* 0x050fe20000041814 */
[----:B------:R-:W-:Y:S02]  /*1caa0*/  IMAD.MOV.U32 R10, RZ, RZ, R12 ;  /* 0x000000ffff0a7224 */ /* 0x000fe400078e000c */
[----:B------:R-:W-:Y:S11]  /*1cab0*/  IMAD.MOV.U32 R0, RZ, RZ, R13 ;  /* 0x000000ffff007224 */ /* 0x000ff600078e000d */
[----:B------:R-:W-:Y:S09]  /*1cac0*/  @!UPT UIADD3 URZ, URZ, URZ, URZ ;  /* 0x0000003f3f3ff290 */ /* 0x000ff2000fffe03f */
[----:B------:R0:W-:Y:S01]  /*1cad0*/  STL.64 [R1+0x230], R20 ;  /* 0x0002301401007387 */ /* 0x0001e20000100a00 */
[----:B------:R1:W-:Y:S03]  /*1cae0*/  STL.64 [R1+0x238], R22 ;  /* 0x0002381601007387 */ /* 0x0003e60000100a00 */
[----:B0-----:R-:W4:Y:S01]  /*1caf0*/  LDL.LU R20, [R1+0x500] ;  /* 0x0005000001147983 */ /* 0x001f220000300800 */
[----:B------:R-:W4:Y:S02]  /*1cb00*/  LDL.LU R21, [R1+0x504] ;  /* 0x0005040001157983 */ /* 0x000f240000300800 */
[----:B-1----:R-:W2:Y:S02]  /*1cb10*/  LDL.LU R22, [R1+0x508] ;  /* 0x0005080001167983 */ /* 0x002ea40000300800 */
[----:B------:R-:W2:Y:S01]  /*1cb20*/  LDL.LU R23, [R1+0x50c] ;  /* 0x00050c0001177983 */ /* 0x000ea20000300800 */
[----:B------:R-:W2:Y:S01]  /*1cb30*/  LDL.LU R12, [R1+0x100] ;  /* 0x00010000010c7983 */ /* 0x000ea20000300800 */
[----:B------:R-:W2:Y:S02]  /*1cb40*/  LDL.LU R13, [R1+0x104] ;  /* 0x00010400010d7983 */ /* 0x000ea40000300800 */
[----:B------:R-:W2:Y:S02]  /*1cb50*/  LDL.LU R14, [R1+0x108] ;  /* 0x00010800010e7983 */ /* 0x000ea40000300800 */
[----:B------:R-:W2:Y:S02]  /*1cb60*/  LDL.LU R15, [R1+0x10c] ;  /* 0x00010c00010f7983 */ /* 0x000ea40000300800 */
[----:B--2---:R-:W-:Y:S01]  /*1cb70*/  STL.64 [R1+0x1918], R14 ;  /* 0x0019180e01007387 */ /* 0x004fe20000100a00 */
[----:B------:R0:W-:Y:S03]  /*1cb80*/  STL.64 [R1+0x1910], R12 ;  /* 0x0019100c01007387 */ /* 0x0001e60000100a00 */
[----:B0-----:R-:W2:Y:S01]  /*1cb90*/  LDL.64 R12, [R1+0x40] ;  /* 0x00004000010c7983 */ /* 0x001ea20000100a00 */
[----:B------:R-:W-:Y:S02]  /*1cba0*/  STL.64 [R1+0x1900], R22 ;  /* 0x0019001601007387 */ /* 0x000fe40000100a00 */
[----:B----4-:R0:W-:Y:S02]  /*1cbb0*/  STL.64 [R1+0x18f8], R20 ;  /* 0x0018f81401007387 */ /* 0x0101e40000100a00 */
[----:B0-----:R-:W4:Y:S01]  /*1cbc0*/  LDL R20, [R1+0x20] ;  /* 0x0000200001147983 */ /* 0x001f220000100800 */
[----:B--2---:R-:W-:Y:S11]  /*1cbd0*/  HMMA.16816.F32.BF16 R16, R4, R12, R16 ;  /* 0x0000000c0410723c */ /* 0x004ff60000041810 */
[----:B------:R-:W-:Y:S11]  /*1cbe0*/  @!UPT UIADD3 URZ, URZ, URZ, URZ ;  /* 0x0000003f3f3ff290 */ /* 0x000ff6000fffe03f */
[----:B------:R-:W-:Y:S01]  /*1cbf0*/  @!UPT UIADD3 URZ, URZ, URZ, URZ ;  /* 0x0000003f3f3ff290 */ /* 0x000fe2000fffe03f */
[----:B------:R0:W-:Y:S01]  /*1cc00*/  STL.64 [R1+0x220], R16 ;  /* 0x0002201001007387 */ /* 0x0001e20000100a00 */
[----:B------:R1:W-:Y:S03]  /*1cc10*/  STL.64 [R1+0x228], R18 ;  /* 0x0002281201007387 */ /* 0x0003e60000100a00 */
[----:B0-----:R-:W4:Y:S01]  /*1cc20*/  LDL.LU R16, [R1+0x200] ;  /* 0x0002000001107983 */ /* 0x001f220000300800 */
[----:B------:R-:W4:Y:S02]  /*1cc30*/  LDL.LU R17, [R1+0x204] ;  /* 0x0002040001117983 */ /* 0x000f240000300800 */
[----:B-1----:R-:W4:Y:S02]  /*1cc40*/  LDL.LU R18, [R1+0x208] ;  /* 0x0002080001127983 */ /* 0x002f240000300800 */
[----:B------:R-:W4:Y:S01]  /*1cc50*/  LDL.LU R19, [R1+0x20c] ;  /* 0x00020c0001137983 */ /* 0x000f220000300800 */
[----:B------:R0:W-:Y:S02]  /*1cc60*/  STL.64 [R1+0x1928], R12 ;  /* 0x0019280c01007387 */ /* 0x0001e40000100a00 */
[----:B0-----:R-:W-:-:S02]  /*1cc70*/  IMAD.MOV.U32 R12, RZ, RZ, R10 ;  /* 0x000000ffff0c7224 */ /* 0x001fc400078e000a */
[----:B------:R-:W-:-:S05]  /*1cc80*/  IMAD.MOV.U32 R13, RZ, RZ, R0 ;  /* 0x000000ffff0d7224 */ /* 0x000fca00078e0000 */
[----:B------:R0:W-:Y:S04]  /*1cc90*/  STL.64 [R1+0x1940], R12 ;  /* 0x0019400c01007387 */ /* 0x0001e80000100a00 */
[----:B0-----:R-:W2:Y:S04]  /*1cca0*/  LDL.64 R12, [R1+0x60] ;  /* 0x00006000010c7983 */ /* 0x001ea80000100a00 */
[----:B--2---:R0:W-:Y:S04]  /*1ccb0*/  STL.64 [R1+0x1968], R12 ;  /* 0x0019680c01007387 */ /* 0x0041e80000100a00 */
[----:B0-----:R-:W3:Y:S01]  /*1ccc0*/  LDL.LU R12, [R1+0x5a0] ;  /* 0x0005a000010c7983 */ /* 0x001ee20000300800 */
[----:B------:R-:W3:Y:S02]  /*1ccd0*/  LDL.LU R13, [R1+0x5a4] ;  /* 0x0005a400010d7983 */ /* 0x000ee40000300800 */
[----:B------:R-:W3:Y:S02]  /*1cce0*/  LDL.LU R14, [R1+0x5a8] ;  /* 0x0005a800010e7983 */ /* 0x000ee40000300800 */
[----:B------:R-:W3:Y:S02]  /*1ccf0*/  LDL.LU R15, [R1+0x5ac] ;  /* 0x0005ac00010f7983 */ /* 0x000ee40000300800 */
[----:B------:R-:W-:Y:S01]  /*1cd00*/  IMAD.MOV.U32 R21, RZ, RZ, R28 ;  /* 0x000000ffff157224 */ /* 0x000fe200078e001c */
[----:B---3--:R-:W-:Y:S07]  /*1cd10*/  HMMA.16816.F32.BF16 R8, R4, R8, R12 ;  /* 0x000000080408723c */ /* 0x008fee000004180c */
[----:B------:R-:W-:-:S02]  /*1cd20*/  IMAD.MOV.U32 R12, RZ, RZ, R3 ;  /* 0x000000ffff0c7224 */ /* 0x000fc400078e0003 */
[----:B------:R-:W-:-:S05]  /*1cd30*/  IMAD.MOV.U32 R13, RZ, RZ, R2 ;  /* 0x000000ffff0d7224 */ /* 0x000fca00078e0002 */
[----:B------:R0:W-:Y:S04]  /*1cd40*/  STL.64 [R1+0x1980], R12 ;  /* 0x0019800c01007387 */ /* 0x0001e80000100a00 */
[----:B0-----:R-:W2:Y:S01]  /*1cd50*/  LDL.LU R12, [R1+0x1f0] ;  /* 0x0001f000010c7983 */ /* 0x001ea20000300800 */
[----:B------:R-:W2:Y:S02]  /*1cd60*/  LDL.LU R13, [R1+0x1f4] ;  /* 0x0001f400010d7983 */ /* 0x000ea40000300800 */
[----:B------:R-:W2:Y:S03]  /*1cd70*/  LDL.LU R14, [R1+0x1f8] ;  /* 0x0001f800010e7983 */ /* 0x000ea60000300800 */
[----:B------:R-:W-:Y:S01]  /*1cd80*/  IMAD.MOV.U32 R26, RZ, RZ, R8 ;  /* 0x000000ffff1a7224 */ /* 0x000fe200078e0008 */
[----:B------:R-:W2:Y:S01]  /*1cd90*/  LDL.LU R15, [R1+0x1fc] ;  /* 0x0001fc00010f7983 */ /* 0x000ea20000300800 */
[----:B------:R-:W-:-:S02]  /*1cda0*/  IMAD.MOV.U32 R0, RZ, RZ, R9 ;  /* 0x000000ffff007224 */ /* 0x000fc400078e0009 */
[----:B------:R-:W3:Y:S02]  /*1cdb0*/  LDL.LU R8, [R1+0x540] ;  /* 0x0005400001087983 */ /* 0x000ee40000300800 */
[----:B------:R-:W-:Y:S01]  /*1cdc0*/  IMAD.MOV.U32 R29, RZ, RZ, R10 ;  /* 0x000000ffff1d7224 */ /* 0x000fe200078e000a */
[----:B------:R-:W3:Y:S01]  /*1cdd0*/  LDL.LU R9, [R1+0x544] ;  /* 0x0005440001097983 */ /* 0x000ee20000300800 */
[----:B------:R-:W-:Y:S02]  /*1cde0*/  IMAD.MOV.U32 R28, RZ, RZ, R11 ;  /* 0x000000ffff1c7224 */ /* 0x000fe400078e000b */
[----:B------:R-:W2:Y:S02]  /*1cdf0*/  LDL.LU R10, [R1+0x548] ;  /* 0x00054800010a7983 */ /* 0x000ea40000300800 */
[----:B------:R-:W2:Y:S01]  /*1ce00*/  LDL.LU R11, [R1+0x54c] ;  /* 0x00054c00010b7983 */ /* 0x000ea20000300800 */
[C---:B----4-:R-:W-:Y:S01]  /*1ce10*/  HMMA.16816.F32.BF16 R16, R4.reuse, R20, R16 ;  /* 0x000000140410723c */ /* 0x050fe20000041810 */
[----:B--2---:R-:W-:Y:S01]  /*1ce20*/  STL.64 [R1+0x1978], R10 ;  /* 0x0019780a01007387 */ /* 0x004fe20000100a00 */
[----:B---3--:R0:W-:Y:S03]  /*1ce30*/  STL.64 [R1+0x1970], R8 ;  /* 0x0019700801007387 */ /* 0x0081e60000100a00 */
[----:B0-----:R-:W2:Y:S01]  /*1ce40*/  LDL.LU R8, [R1+0x1e0] ;  /* 0x0001e00001087983 */ /* 0x001ea20000300800 */
[----:B------:R-:W2:Y:S02]  /*1ce50*/  LDL.LU R9, [R1+0x1e4] ;  /* 0x0001e40001097983 */ /* 0x000ea40000300800 */
[----:B------:R-:W2:Y:S02]  /*1ce60*/  LDL.LU R10, [R1+0x1e8] ;  /* 0x0001e800010a7983 */ /* 0x000ea40000300800 */
[----:B------:R-:W2:Y:S01]  /*1ce70*/  LDL.LU R11, [R1+0x1ec] ;  /* 0x0001ec00010b7983 */ /* 0x000ea20000300800 */
[----:B------:R-:W-:Y:S01]  /*1ce80*/  STL [R1+0x175c], R28 ;  /* 0x00175c1c01007387 */ /* 0x000fe20000100800 */
[----:B------:R-:W-:Y:S02]  /*1ce90*/  STL [R1+0x1758], R26 ;  /* 0x0017581a01007387 */ /* 0x000fe40000100800 */
[----:B------:R-:W-:Y:S02]  /*1cea0*/  STL [R1+0x171c], R29 ;  /* 0x00171c1d01007387 */ /* 0x000fe40000100800 */
[----:B------:R-:W-:Y:S07]  /*1ceb0*/  STL [R1+0x1718], R0 ;  /* 0x0017180001007387 */ /* 0x000fee0000100800 */
[----:B------:R0:W-:Y:S01]  /*1cec0*/  STL.64 [R1+0x200], R16 ;  /* 0x0002001001007387 */ /* 0x0001e20000100a00 */
[----:B------:R-:W-:Y:S03]  /*1ced0*/  STL [R1+0x208], R18 ;  /* 0x0002081201007387 */ /* 0x000fe60000100800 */
[----:B0-----:R-:W3:Y:S01]  /*1cee0*/  LDL.LU.64 R16, [R1+0x1988] ;  /* 0x0019880001107983 */ /* 0x001ee20000300a00 */
[----:B------:R0:W-:Y:S03]  /*1cef0*/  STL.64 [R1+0x1920], R20 ;  /* 0x0019201401007387 */ /* 0x0001e60000100a00 */
[----:B0-----:R-:W4:Y:S01]  /*1cf00*/  LDL.LU R20, [R1+0x510] ;  /* 0x0005100001147983 */ /* 0x001f220000300800 */
[----:B------:R-:W4:Y:S02]  /*1cf10*/  LDL.LU R21, [R1+0x514] ;  /* 0x0005140001157983 */ /* 0x000f240000300800 */
[----:B------:R-:W2:Y:S02]  /*1cf20*/  LDL.LU R22, [R1+0x518] ;  /* 0x0005180001167983 */ /* 0x000ea40000300800 */
[----:B------:R-:W2:Y:S02]  /*1cf30*/  LDL.LU R23, [R1+0x51c] ;  /* 0x00051c0001177983 */ /* 0x000ea40000300800 */
[----:B--2---:R-:W-:Y:S01]  /*1cf40*/  STL.64 [R1+0x1938], R22 ;  /* 0x0019381601007387 */ /* 0x004fe20000100a00 */
[----:B----4-:R0:W-:Y:S03]  /*1cf50*/  STL.64 [R1+0x1930], R20 ;  /* 0x0019301401007387 */ /* 0x0101e60000100a00 */
[----:B0-----:R-:W2:Y:S01]  /*1cf60*/  LDL.LU R20, [R1+0x520] ;  /* 0x0005200001147983 */ /* 0x001ea20000300800 */
[----:B------:R-:W2:Y:S02]  /*1cf70*/  LDL.LU R21, [R1+0x524] ;  /* 0x0005240001157983 */ /* 0x000ea40000300800 */
[----:B------:R-:W4:Y:S02]  /*1cf80*/  LDL.LU R22, [R1+0x528] ;  /* 0x0005280001167983 */ /* 0x000f240000300800 */
[----:B------:R-:W4:Y:S01]  /*1cf90*/  LDL.LU R23, [R1+0x52c] ;  /* 0x00052c0001177983 */ /* 0x000f220000300800 */
[C---:B---3--:R-:W-:Y:S01]  /*1cfa0*/  HMMA.16816.F32.BF16 R12, R4.reuse, R16, R12 ;  /* 0x00000010040c723c */ /* 0x048fe2000004180c */
[----:B----4-:R-:W-:Y:S01]  /*1cfb0*/  STL.64 [R1+0x1950], R22 ;  /* 0x0019501601007387 */ /* 0x010fe20000100a00 */
[----:B--2---:R0:W-:Y:S03]  /*1cfc0*/  STL.64 [R1+0x1948], R20 ;  /* 0x0019481401007387 */ /* 0x0041e60000100a00 */
[----:B0-----:R-:W2:Y:S01]  /*1cfd0*/  LDL.LU R20, [R1+0x530] ;  /* 0x0005300001147983 */ /* 0x001ea20000300800 */
[----:B------:R-:W2:Y:S02]  /*1cfe0*/  LDL.LU R21, [R1+0x534] ;  /* 0x0005340001157983 */ /* 0x000ea40000300800 */
[----:B------:R-:W2:Y:S02]  /*1cff0*/  LDL.LU R22, [R1+0x538] ;  /* 0x0005380001167983 */ /* 0x000ea40000300800 */
[----:B------:R-:W2:Y:S11]  /*1d000*/  LDL.LU R23, [R1+0x53c] ;  /* 0x00053c0001177983 */ /* 0x000eb60000300800 */
[----:B------:R-:W-:Y:S02]  /*1d010*/  @!UPT UIADD3 URZ, URZ, URZ, URZ ;  /* 0x0000003f3f3ff290 */ /* 0x000fe4000fffe03f */
[----:B------:R0:W-:Y:S01]  /*1d020*/  STL.64 [R1+0x1f0], R12 ;  /* 0x0001f00c01007387 */ /* 0x0001e20000100a00 */
[----:B------:R-:W-:Y:S03]  /*1d030*/  STL.64 [R1+0x1f8], R14 ;  /* 0x0001f80e01007387 */ /* 0x000fe60000100a00 */
[----:B0-----:R-:W3:Y:S01]  /*1d040*/  LDL.LU.64 R12, [R1+0x1980] ;  /* 0x00198000010c7983 */ /* 0x001ee20000300a00 */
[----:B------:R0:W-:Y:S02]  /*1d050*/  STL.64 [R1+0x1908], R16 ;  /* 0x0019081001007387 */ /* 0x0001e40000100a00 */
[----:B------:R-:W-:Y:S01]  /*1d060*/  IMAD.MOV.U32 R27, RZ, RZ, R19 ;  /* 0x000000ffff1b7224 */ /* 0x000fe200078e0013 */
[----:B0-----:R-:W4:Y:S01]  /*1d070*/  LDL.LU R16, [R1+0x1d0] ;  /* 0x0001d00001107983 */ /* 0x001f220000300800 */
[----:B------:R-:W4:Y:S02]  /*1d080*/  LDL.LU R17, [R1+0x1d4] ;  /* 0x0001d40001117983 */ /* 0x000f240000300800 */
[----:B------:R-:W4:Y:S02]  /*1d090*/  LDL.LU R18, [R1+0x1d8] ;  /* 0x0001d80001127983 */ /* 0x000f240000300800 */
[----:B------:R-:W4:Y:S01]  /*1d0a0*/  LDL.LU R19, [R1+0x1dc] ;  /* 0x0001dc0001137983 */ /* 0x000f220000300800 */
[C---:B---3--:R-:W-:Y:S01]  /*1d0b0*/  HMMA.16816.F32.BF16 R12, R4.reuse, R12, R8 ;  /* 0x0000000c040c723c */ /* 0x048fe20000041808 */
[----:B------:R-:W3:Y:S01]  /*1d0c0*/  LDL.LU.64 R10, [R1+0x1978] ;  /* 0x00197800010a7983 */ /* 0x000ee20000300a00 */
[----:B------:R-:W3:Y:S11]  /*1d0d0*/  LDL.LU.64 R8, [R1+0x1970] ;  /* 0x0019700001087983 */ /* 0x000ef60000300a00 */
[----:B------:R-:W-:Y:S10]  /*1d0e0*/  @!UPT UIADD3 URZ, URZ, URZ, URZ ;  /* 0x0000003f3f3ff290 */ /* 0x000ff4000fffe03f */
[----:B------:R0:W-:Y:S01]  /*1d0f0*/  STL.64 [R1+0x1e0], R12 ;  /* 0x0001e00c01007387 */ /* 0x0001e20000100a00 */
[----:B------:R-:W-:Y:S03]  /*1d100*/  STL.64 [R1+0x1e8], R14 ;  /* 0x0001e80e01007387 */ /* 0x000fe60000100a00 */
[----:B0-----:R-:W2:Y:S01]  /*1d110*/  LDL.LU.64 R12, [R1+0x1968] ;  /* 0x00196800010c7983 */ /* 0x001ea20000300a00 */
[----:B---3--:R-:W-:Y:S03]  /*1d120*/  HMMA.16816.F32.BF16 R4, R4, R24, R8 ;  /* 0x000000180404723c */ /* 0x008fe60000041808 */
[----:B------:R-:W3:Y:S01]  /*1d130*/  LDL.LU.64 R10, [R1+0x1960] ;  /* 0x00196000010a7983 */ /* 0x000ee20000300a00 */
[----:B------:R-:W3:Y:S11]  /*1d140*/  LDL.LU.64 R8, [R1+0x1958] ;  /* 0x0019580001087983 */ /* 0x000ef60000300a00 */
[----:B------:R-:W-:Y:S08]  /*1d150*/  @!UPT UIADD3 URZ, URZ, URZ, URZ ;  /* 0x0000003f3f3ff290 */ /* 0x000ff0000fffe03f */
[----:B------:R0:W-:Y:S01]  /*1d160*/  STL.64 [R1+0x140], R4 ;  /* 0x0001400401007387 */ /* 0x0001e20000100a00 */
[----:B------:R-:W-:Y:S03]  /*1d170*/  STL.64 [R1+0x148], R6 ;  /* 0x0001480601007387 */ /* 0x000fe60000100a00 */
[----:B0-----:R-:W4:Y:S01]  /*1d180*/  LDL.LU.64 R4, [R1+0x30] ;  /* 0x0000300001047983 */ /* 0x001f220000300a00 */
[----:B--2---:R-:W-:Y:S02]  /*1d190*/  IMAD.MOV.U32 R2, RZ, RZ, R12 ;  /* 0x000000ffff027224 */ /* 0x004fe400078e000c */
[----:B------:R-:W-:Y:S01]  /*1d1a0*/  IMAD.MOV.U32 R0, RZ, RZ, R13 ;  /* 0x000000ffff007224 */ /* 0x000fe200078e000d */
[C---:B---3--:R-:W-:Y:S11]  /*1d1b0*/  HMMA.16816.F32.BF16 R20, R8.reuse, R12, R20 ;  /* 0x0000000c0814723c */ /* 0x048ff60000041814 */
        /* <DEDUP_REMOVED lines=12> */
[----:B------:R-:W-:Y:S03]  /*1d280*/  STL.64 [R1+0x128], R14 ;  /* 0x0001280e01007387 */ /* 0x000fe60000100a00 */
[----:B0-----:R-:W2:Y:S02]  /*1d290*/  LDL.LU.64 R12, [R1+0x1928] ;  /* 0x00192800010c7983 */ /* 0x001ea40000300a00 */
[C---:B--2---:R-:W-:Y:S01]  /*1d2a0*/  HMMA.16816.F32.BF16 R20, R8.reuse, R12, R20 ;  /* 0x0000000c0814723c */ /* 0x044fe20000041814 */
[----:B------:R-:W-:Y:S02]  /*1d2b0*/  IMAD.MOV.U32 R26, RZ, RZ, R12 ;  /* 0x000000ffff1a7224 */ /* 0x000fe400078e000c */
[----:B------:R-:W-:Y:S11]  /*1d2c0*/  IMAD.MOV.U32 R7, RZ, RZ, R13 ;  /* 0x000000ffff077224 */ /* 0x000ff600078e000d */
[----:B------:R-:W-:Y:S09]  /*1d2d0*/  @!UPT UIADD3 URZ, URZ, URZ, URZ ;  /* 0x0000003f3f3ff290 */ /* 0x000ff2000fffe03f */
[----:B------:R0:W-:Y:S01]  /*1d2e0*/  STL.64 [R1+0x110], R20 ;  /* 0x0001101401007387 */ /* 0x0001e20000100a00 */
[----:B------:R1:W-:Y:S03]  /*1d2f0*/  STL.64 [R1+0x118], R22 ;  /* 0x0001181601007387 */ /* 0x0003e60000100a00 */
[----:B0-----:R-:W1:Y:S01]  /*1d300*/  LDL.LU.64 R20, [R1+0x1920] ;  /* 0x0019200001147983 */ /* 0x001e620000300a00 */
[----:B------:R-:W4:Y:S02]  /*1d310*/  LDL.LU.64 R14, [R1+0x1918] ;  /* 0x00191800010e7983 */ /* 0x000f240000300a00 */
[----:B------:R-:W4:Y:S02]  /*1d320*/  LDL.LU.64 R12, [R1+0x1910] ;  /* 0x00191000010c7983 */ /* 0x000f240000300a00 */
[C---:B----4-:R-:W-:Y:S08]  /*1d330*/  HMMA.16816.F32.BF16 R12, R8.reuse, R4, R12 ;  /* 0x00000004080c723c */ /* 0x050ff0000004180c */
[C---:B-1----:R-:W-:Y:S11]  /*1d340*/  HMMA.16816.F32.BF16 R20, R8.reuse, R20, R16 ;  /* 0x000000140814723c */ /* 0x042ff60000041810 */
[----:B------:R-:W-:Y:S04]  /*1d350*/  @!UPT UIADD3 URZ, URZ, URZ, URZ ;  /* 0x0000003f3f3ff290 */ /* 0x000fe8000fffe03f */
[----:B------:R0:W-:Y:S01]  /*1d360*/  STL.64 [R1+0x100], R12 ;  /* 0x0001000c01007387 */ /* 0x0001e20000100a00 */
[----:B------:R1:W-:Y:S03]  /*1d370*/  STL.64 [R1+0x108], R14 ;  /* 0x0001080e01007387 */ /* 0x0003e60000100a00 */
[----:B0-----:R-:W2:Y:S01]  /*1d380*/  LDL.LU R12, [R1+0x4f0] ;  /* 0x0004f000010c7983 */ /* 0x001ea20000300800 */
[----:B------:R-:W2:Y:S02]  /*1d390*/  LDL.LU R13, [R1+0x4f4] ;  /* 0x0004f400010d7983 */ /* 0x000ea40000300800 */
[----:B-1----:R-:W2:Y:S02]  /*1d3a0*/  LDL.LU R14, [R1+0x4f8] ;  /* 0x0004f800010e7983 */ /* 0x002ea40000300800 */
[----:B------:R-:W2:Y:S01]  /*1d3b0*/  LDL.LU R15, [R1+0x4fc] ;  /* 0x0004fc00010f7983 */ /* 0x000ea20000300800 */
[----:B------:R-:W-:Y:S01]  /*1d3c0*/  STL.64 [R1+0x18b0], R4 ;  /* 0x0018b00401007387 */ /* 0x000fe20000100a00 */
[----:B------:R-:W3:Y:S02]  /*1d3d0*/  LDL.LU.64 R16, [R1+0x1908] ;  /* 0x0019080001107983 */ /* 0x000ee40000300a00 */
[----:B------:R-:W-:Y:S02]  /*1d3e0*/  STL.64 [R1+0x1d0], R20 ;  /* 0x0001d01401007387 */ /* 0x000fe40000100a00 */
[----:B------:R0:W-:Y:S02]  /*1d3f0*/  STL.64 [R1+0x1d8], R22 ;  /* 0x0001d81601007387 */ /* 0x0001e40000100a00 */
[----:B0-----:R-:W3:Y:S01]  /*1d400*/  LDL.LU.64 R22, [R1+0x1900] ;  /* 0x0019000001167983 */ /* 0x001ee20000300a00 */
[----:B------:R-:W3:Y:S02]  /*1d410*/  LDL.LU.64 R20, [R1+0x18f8] ;  /* 0x0018f80001147983 */ /* 0x000ee40000300a00 */
[----:B---3--:R-:W-:Y:S01]  /*1d420*/  HMMA.16816.F32.BF16 R20, R8, R16, R20 ;  /* 0x000000100814723c */ /* 0x008fe20000041814 */
[----:B------:R-:W-:-:S02]  /*1d430*/  IMAD.MOV.U32 R6, RZ, RZ, R16 ;  /* 0x000000ffff067224 */ /* 0x000fc400078e0010 */
[----:B------:R-:W-:Y:S11]  /*1d440*/  IMAD.MOV.U32 R3, RZ, RZ, R17 ;  /* 0x000000ffff037224 */ /* 0x000ff600078e0011 */
[----:B------:R-:W-:Y:S09]  /*1d450*/  @!UPT UIADD3 URZ, URZ, URZ, URZ ;  /* 0x0000003f3f3ff290 */ /* 0x000ff2000fffe03f */
[----:B------:R0:W-:Y:S01]  /*1d460*/  STL.64 [R1+0x2e0], R20 ;  /* 0x0002e01401007387 */ /* 0x0001e20000100a00 */
[----:B------:R1:W-:Y:S03]  /*1d470*/  STL.64 [R1+0x2e8], R22 ;  /* 0x0002e81601007387 */ /* 0x0003e60000100a00 */
[----:B0-----:R-:W3:Y:S01]  /*1d480*/  LDL.LU R20, [R1+0x2d0] ;  /* 0x0002d00001147983 */ /* 0x001ee20000300800 */
[----:B------:R-:W3:Y:S02]  /*1d490*/  LDL.LU R21, [R1+0x2d4] ;  /* 0x0002d40001157983 */ /* 0x000ee40000300800 */
[----:B-1----:R-:W4:Y:S02]  /*1d4a0*/  LDL.LU R22, [R1+0x2d8] ;  /* 0x0002d80001167983 */ /* 0x002f240000300800 */
[----:B------:R-:W4:Y:S01]  /*1d4b0*/  LDL.LU R23, [R1+0x2dc] ;  /* 0x0002dc0001177983 */ /* 0x000f220000300800 */
[----:B------:R-:W2:Y:S01]  /*1d4c0*/  LDL.LU R16, [R1+0x3b0] ;  /* 0x0003b00001107983 */ /* 0x000ea20000300800 */
[----:B------:R-:W2:Y:S02]  /*1d4d0*/  LDL.LU R17, [R1+0x3b4] ;  /* 0x0003b40001117983 */ /* 0x000ea40000300800 */
[----:B------:R-:W2:Y:S02]  /*1d4e0*/  LDL.LU R18, [R1+0x3b8] ;  /* 0x0003b80001127983 */ /* 0x000ea40000300800 */
[----:B------:R-:W2:Y:S02]  /*1d4f0*/  LDL.LU R19, [R1+0x3bc] ;  /* 0x0003bc0001137983 */ /* 0x000ea40000300800 */
[----:B--2---:R-:W-:Y:S01]  /*1d500*/  STL.64 [R1+0x1868], R18 ;  /* 0x0018681201007387 */ /* 0x004fe20000100a00 */
[----:B------:R0:W-:Y:S03]  /*1d510*/  STL.64 [R1+0x1860], R16 ;  /* 0x0018601001007387 */ /* 0x0001e60000100a00 */
[----:B0-----:R-:W2:Y:S01]  /*1d520*/  LDL.64 R16, [R1] ;  /* 0x0000000001107983 */ /* 0x001ea20000100a00 */
[----:B----4-:R-:W-:Y:S02]  /*1d530*/  STL.64 [R1+0x1818], R22 ;  /* 0x0018181601007387 */ /* 0x010fe40000100a00 */
[----:B---3--:R0:W-:Y:S02]  /*1d540*/  STL.64 [R1+0x1810], R20 ;  /* 0x0018101401007387 */ /* 0x0081e40000100a00 */
[----:B0-----:R-:W3:Y:S01]  /*1d550*/  LDL.LU R20, [R1+0x380] ;  /* 0x0003800001147983 */ /* 0x001ee20000300800 */
[----:B------:R-:W3:Y:S02]  /*1d560*/  LDL.LU R21, [R1+0x384] ;  /* 0x0003840001157983 */ /* 0x000ee40000300800 */
[----:B------:R-:W4:Y:S02]  /*1d570*/  LDL.LU R22, [R1+0x388] ;  /* 0x0003880001167983 */ /* 0x000f240000300800 */
[----:B------:R-:W4:Y:S02]  /*1d580*/  LDL.LU R23, [R1+0x38c] ;  /* 0x00038c0001177983 */ /* 0x000f240000300800 */
[----:B----4-:R-:W-:Y:S01]  /*1d590*/  STL.64 [R1+0x1828], R22 ;  /* 0x0018281601007387 */ /* 0x010fe20000100a00 */
[----:B---3--:R0:W-:Y:S03]  /*1d5a0*/  STL.64 [R1+0x1820], R20 ;  /* 0x0018201401007387 */ /* 0x0081e60000100a00 */
[----:B0-----:R-:W3:Y:S01]  /*1d5b0*/  LDL.64 R20, [R1+0x50] ;  /* 0x0000500001147983 */ /* 0x001ee20000100a00 */
[----:B--2---:R-:W-:Y:S01]  /*1d5c0*/  HMMA.16816.F32.BF16 R12, R8, R16, R12 ;  /* 0x00000010080c723c */ /* 0x004fe2000004180c */
[----:B------:R-:W-:-:S02]  /*1d5d0*/  IMAD.MOV.U32 R4, RZ, RZ, R26 ;  /* 0x000000ffff047224 */ /* 0x000fc400078e001a */
[----:B------:R-:W-:Y:S01]  /*1d5e0*/  IMAD.MOV.U32 R5, RZ, RZ, R7 ;  /* 0x000000ffff057224 */ /* 0x000fe200078e0007 */
[----:B---3--:R0:W-:Y:S04]  /*1d5f0*/  STL.64 [R1+0x18d0], R20 ;  /* 0x0018d01401007387 */ /* 0x0081e80000100a00 */
[----:B0-----:R-:W2:Y:S01]  /*1d600*/  LDL.LU R20, [R1+0x4b0] ;  /* 0x0004b00001147983 */ /* 0x001ea20000300800 */
[----:B------:R-:W2:Y:S02]  /*1d610*/  LDL.LU R21, [R1+0x4b4] ;  /* 0x0004b40001157983 */ /* 0x000ea40000300800 */
[----:B------:R-:W2:Y:S02]  /*1d620*/  LDL.LU R22, [R1+0x4b8] ;  /* 0x0004b80001167983 */ /* 0x000ea40000300800 */
[----:B------:R-:W2:Y:S10]  /*1d630*/  LDL.LU R23, [R1+0x4bc] ;  /* 0x0004bc0001177983 */ /* 0x000eb40000300800 */
[----:B------:R-:W-:Y:S01]  /*1d640*/  STL.64 [R1+0x400], R12 ;  /* 0x0004000c01007387 */ /* 0x000fe20000100a00 */
[----:B------:R0:W-:Y:S03]  /*1d650*/  STL.64 [R1+0x408], R14 ;  /* 0x0004080e01007387 */ /* 0x0001e60000100a00 */
[----:B0-----:R-:W3:Y:S01]  /*1d660*/  LDL.LU.64 R14, [R1+0x18f0] ;  /* 0x0018f000010e7983 */ /* 0x001ee20000300a00 */
[----:B------:R-:W3:Y:S02]  /*1d670*/  LDL.LU.64 R12, [R1+0x18e8] ;  /* 0x0018e800010c7983 */ /* 0x000ee40000300a00 */
[----:B------:R-:W-:Y:S02]  /*1d680*/  STL.64 [R1+0x18c8], R4 ;  /* 0x0018c80401007387 */ /* 0x000fe40000100a00 */
[----:B------:R0:W-:Y:S02]  /*1d690*/  STL.64 [R1+0x1880], R16 ;  /* 0x0018801001007387 */ /* 0x0001e40000100a00 */
[----:B0-----:R-:W-:-:S02]  /*1d6a0*/  IMAD.MOV.U32 R16, RZ, RZ, R6 ;  /* 0x000000ffff107224 */ /* 0x001fc400078e0006 */
[----:B------:R-:W-:-:S05]  /*1d6b0*/  IMAD.MOV.U32 R17, RZ, RZ, R3 ;  /* 0x000000ffff117224 */ /* 0x000fca00078e0003 */
[----:B------:R-:W-:Y:S01]  /*1d6c0*/  STL.64 [R1+0x1898], R16 ;  /* 0x0018981001007387 */ /* 0x000fe20000100a00 */
[----:B--2---:R-:W-:Y:S11]  /*1d6d0*/  HMMA.16816.F32.BF16 R4, R8, R24, R20 ;  /* 0x000000180804723c */ /* 0x004ff60000041814 */
[----:B------:R-:W-:Y:S11]  /*1d6e0*/  @!UPT UIADD3 URZ, URZ, URZ, URZ ;  /* 0x0000003f3f3ff290 */ /* 0x000ff6000fffe03f */
[----:B------:R-:W-:Y:S01]  /*1d6f0*/  @!UPT UIADD3 URZ, URZ, URZ, URZ ;  /* 0x0000003f3f3ff290 */ /* 0x000fe2000fffe03f */
[----:B------:R0:W-:Y:S01]  /*1d700*/  STL.64 [R1+0x3f0], R4 ;  /* 0x0003f00401007387 */ /* 0x0001e20000100a00 */
[----:B------:R1:W-:Y:S03]  /*1d710*/  STL.64 [R1+0x3f8], R6 ;  /* 0x0003f80601007387 */ /* 0x0003e60000100a00 */
[----:B0-----:R-:W2:Y:S01]  /*1d720*/  LDL.LU R4, [R1+0x440] ;  /* 0x0004400001047983 */ /* 0x001ea20000300800 */
[----:B------:R-:W2:Y:S02]  /*1d730*/  LDL.LU R5, [R1+0x444] ;  /* 0x0004440001057983 */ /* 0x000ea40000300800 */
[----:B-1----:R-:W4:Y:S02]  /*1d740*/  LDL.LU R6, [R1+0x448] ;  /* 0x0004480001067983 */ /* 0x002f240000300800 */
[----:B------:R-:W4:Y:S02]  /*1d750*/  LDL.LU R7, [R1+0x44c] ;  /* 0x00044c0001077983 */ /* 0x000f240000300800 */
[----:B----4-:R-:W-:Y:S01]  /*1d760*/  STL.64 [R1+0x18e0], R6 ;  /* 0x0018e00601007387 */ /* 0x010fe20000100a00 */
[----:B--2---:R0:W-:Y:S03]  /*1d770*/  STL.64 [R1+0x18d8], R4 ;  /* 0x0018d80401007387 */ /* 0x0041e60000100a00 */
[----:B0-----:R-:W3:Y:S01]  /*1d780*/  LDL.LU R4, [R1+0x470] ;  /* 0x0004700001047983 */ /* 0x001ee20000300800 */
[----:B------:R-:W3:Y:S02]  /*1d790*/  LDL.LU R5, [R1+0x474] ;  /* 0x0004740001057983 */ /* 0x000ee40000300800 */
[----:B------:R-:W3:Y:S02]  /*1d7a0*/  LDL.LU R6, [R1+0x478] ;  /* 0x0004780001067983 */ /* 0x000ee40000300800 */
[----:B------:R-:W3:Y:S01]  /*1d7b0*/  LDL.LU R7, [R1+0x47c] ;  /* 0x00047c0001077983 */ /* 0x000ee20000300800 */
[----:B------:R-:W2:Y:S01]  /*1d7c0*/  LDL.LU R16, [R1+0x410] ;  /* 0x0004100001107983 */ /* 0x000ea20000300800 */
[----:B------:R-:W2:Y:S02]  /*1d7d0*/  LDL.LU R17, [R1+0x414] ;  /* 0x0004140001117983 */ /* 0x000ea40000300800 */
[----:B------:R-:W4:Y:S02]  /*1d7e0*/  LDL.LU R18, [R1+0x418] ;  /* 0x0004180001127983 */ /* 0x000f240000300800 */
[----:B------:R-:W4:Y:S02]  /*1d7f0*/  LDL.LU R19, [R1+0x41c] ;  /* 0x00041c0001137983 */ /* 0x000f240000300800 */
[----:B----4-:R-:W-:Y:S01]  /*1d800*/  STL.64 [R1+0x18a8], R18 ;  /* 0x0018a81201007387 */ /* 0x010fe20000100a00 */
[----:B--2---:R0:W-:Y:S03]  /*1d810*/  STL.64 [R1+0x18a0], R16 ;  /* 0x0018a01001007387 */ /* 0x0041e60000100a00 */
[----:B0-----:R-:W2:Y:S01]  /*1d820*/  LDL.LU R16, [R1+0x420] ;  /* 0x0004200001107983 */ /* 0x001ea20000300800 */
[----:B------:R-:W2:Y:S02]  /*1d830*/  LDL.LU R17, [R1+0x424] ;  /* 0x0004240001117983 */ /* 0x000ea40000300800 */
[----:B------:R-:W4:Y:S02]  /*1d840*/  LDL.LU R18, [R1+0x428] ;  /* 0x0004280001127983 */ /* 0x000f240000300800 */
[----:B------:R-:W4:Y:S02]  /*1d850*/  LDL.LU R19, [R1+0x42c] ;  /* 0x00042c0001137983 */ /* 0x000f240000300800 */
[----:B------:R-:W-:-:S02]  /*1d860*/  IMAD.MOV.U32 R20, RZ, RZ, R2 ;  /* 0x000000ffff147224 */ /* 0x000fc400078e0002 */
[----:B------:R-:W-:Y:S01]  /*1d870*/  IMAD.MOV.U32 R21, RZ, RZ, R0 ;  /* 0x000000ffff157224 */ /* 0x000fe200078e0000 */
[----:B----4-:R-:W-:Y:S01]  /*1d880*/  STL.64 [R1+0x18c0], R18 ;  /* 0x0018c01201007387 */ /* 0x010fe20000100a00 */
[----:B--2---:R0:W-:Y:S03]  /*1d890*/  STL.64 [R1+0x18b8], R16 ;  /* 0x0018b81001007387 */ /* 0x0041e60000100a00 */
[----:B0-----:R-:W2:Y:S01]  /*1d8a0*/  LDL.LU R16, [R1+0x430] ;  /* 0x0004300001107983 */ /* 0x001ea20000300800 */
[----:B------:R-:W2:Y:S02]  /*1d8b0*/  LDL.LU R17, [R1+0x434] ;  /* 0x0004340001117983 */ /* 0x000ea40000300800 */
[----:B------:R-:W2:Y:S02]  /*1d8c0*/  LDL.LU R18, [R1+0x438] ;  /* 0x0004380001127983 */ /* 0x000ea40000300800 */
[----:B------:R-:W2:Y:S01]  /*1d8d0*/  LDL.LU R19, [R1+0x43c] ;  /* 0x00043c0001137983 */ /* 0x000ea20000300800 */
[----:B------:R-:W-:Y:S01]  /*1d8e0*/  STL [R1+0x1878], R27 ;  /* 0x0018781b01007387 */ /* 0x000fe20000100800 */
[----:B------:R0:W-:Y:S03]  /*1d8f0*/  STL.64 [R1+0x1870], R24 ;  /* 0x0018701801007387 */ /* 0x0001e60000100a00 */
[----:B0-----:R-:W4:Y:S01]  /*1d900*/  LDL.LU R24, [R1+0x3c0] ;  /* 0x0003c00001187983 */ /* 0x001f220000300800 */
[----:B------:R-:W4:Y:S02]  /*1d910*/  LDL.LU R25, [R1+0x3c4] ;  /* 0x0003c40001197983 */ /* 0x000f240000300800 */
[----:B------:R-:W2:Y:S02]  /*1d920*/  LDL.LU R26, [R1+0x3c8] ;  /* 0x0003c800011a7983 */ /* 0x000ea40000300800 */
[----:B------:R-:W2:Y:S01]  /*1d930*/  LDL.LU R27, [R1+0x3cc] ;  /* 0x0003cc00011b7983 */ /* 0x000ea20000300800 */
[C---:B---3--:R-:W-:Y:S01]  /*1d940*/  HMMA.16816.F32.BF16 R20, R12.reuse, R20, R4 ;  /* 0x000000140c14723c */ /* 0x048fe20000041804 */
[----:B--2---:R-:W-:Y:S01]  /*1d950*/  STL.64 [R1+0x1890], R26 ;  /* 0x0018901a01007387 */ /* 0x004fe20000100a00 */
[----:B----4-:R0:W-:Y:S03]  /*1d960*/  STL.64 [R1+0x1888], R24 ;  /* 0x0018881801007387 */ /* 0x0101e60000100a00 */
[----:B0-----:R-:W2:Y:S01]  /*1d970*/  LDL.LU R24, [R1+0x3d0] ;  /* 0x0003d00001187983 */ /* 0x001ea20000300800 */
[----:B------:R-:W2:Y:S02]  /*1d980*/  LDL.LU R25, [R1+0x3d4] ;  /* 0x0003d40001197983 */ /* 0x000ea40000300800 */
[----:B------:R-:W2:Y:S02]  /*1d990*/  LDL.LU R26, [R1+0x3d8] ;  /* 0x0003d800011a7983 */ /* 0x000ea40000300800 */
[----:B------:R-:W2:Y:S01]  /*1d9a0*/  LDL.LU R27, [R1+0x3dc] ;  /* 0x0003dc00011b7983 */ /* 0x000ea20000300800 */
[----:B------:R-:W3:Y:S01]  /*1d9b0*/  LDL.LU.64 R8, [R1+0x20] ;  /* 0x0000200001087983 */ /* 0x000ee20000300a00 */
[----:B------:R-:W4:Y:S02]  /*1d9c0*/  LDL.LU.64 R6, [R1+0x18e0] ;  /* 0x0018e00001067983 */ /* 0x000f240000300a00 */
[----:B------:R-:W4:Y:S09]  /*1d9d0*/  LDL.LU.64 R4, [R1+0x18d8] ;  /* 0x0018d80001047983 */ /* 0x000f320000300a00 */
[----:B------:R0:W-:Y:S01]  /*1d9e0*/  STL.64 [R1+0x470], R20 ;  /* 0x0004701401007387 */ /* 0x0001e20000100a00 */
[----:B------:R-:W-:Y:S04]  /*1d9f0*/  STL.64 [R1+0x478], R22 ;  /* 0x0004781601007387 */ /* 0x000fe80000100a00 */
[----:B0-----:R-:W4:Y:S02]  /*1da00*/  LDL.LU.64 R20, [R1+0x18d0] ;  /* 0x0018d00001147983 */ /* 0x001f240000300a00 */
[C---:B----4-:R-:W-:Y:S11]  /*1da10*/  HMMA.16816.F32.BF16 R4, R12.reuse, R20, R4 ;  /* 0x000000140c04723c */ /* 0x050ff60000041804 */
[----:B------:R-:W-:Y:S11]  /*1da20*/  @!UPT UIADD3 URZ, URZ, URZ, URZ ;  /* 0x0000003f3f3ff290 */ /* 0x000ff6000fffe03f */
[----:B------:R-:W-:Y:S01]  /*1da30*/  @!UPT UIADD3 URZ, URZ, URZ, URZ ;  /* 0x0000003f3f3ff290 */ /* 0x000fe2000fffe03f */
[----:B------:R0:W-:Y:S01]  /*1da40*/  STL.64 [R1+0x460], R4 ;  /* 0x0004600401007387 */ /* 0x0001e20000100a00 */
[----:B------:R-:W-:Y:S03]  /*1da50*/  STL.64 [R1+0x468], R6 ;  /* 0x0004680601007387 */ /* 0x000fe60000100a00 */
[----:B0-----:R-:W4:Y:S01]  /*1da60*/  LDL.LU.64 R4, [R1+0x18c8] ;  /* 0x0018c80001047983 */ /* 0x001f220000300a00 */
[----:B------:R0:W-:Y:S03]  /*1da70*/  STL.64 [R1+0x1838], R20 ;  /* 0x0018381401007387 */ /* 0x0001e60000100a00 */
[----:B0-----:R-:W2:Y:S01]  /*1da80*/  LDL.64 R20, [R1+0x60] ;  /* 0x0000600001147983 */ /* 0x001ea20000100a00 */
[C---:B----4-:R-:W-:Y:S03]  /*1da90*/  HMMA.16816.F32.BF16 R4, R12.reuse, R4, R16 ;  /* 0x000000040c04723c */ /* 0x050fe60000041810 */
[----:B------:R-:W4:Y:S01]  /*1daa0*/  LDL.LU.64 R18, [R1+0x18c0] ;  /* 0x0018c00001127983 */ /* 0x000f220000300a00 */
[----:B------:R-:W4:Y:S11]  /*1dab0*/  LDL.LU.64 R16, [R1+0x18b8] ;  /* 0x0018b80001107983 */ /* 0x000f360000300a00 */
[----:B------:R-:W-:Y:S08]  /*1dac0*/  @!UPT UIADD3 URZ, URZ, URZ, URZ ;  /* 0x0000003f3f3ff290 */ /* 0x000ff0000fffe03f */
[----:B------:R0:W-:Y:S01]  /*1dad0*/  STL.64 [R1+0x450], R4 ;  /* 0x0004500401007387 */ /* 0x0001e20000100a00 */
[----:B------:R-:W-:Y:S03]  /*1dae0*/  STL.64 [R1+0x458], R6 ;  /* 0x0004580601007387 */ /* 0x000fe60000100a00 */
[----:B0-----:R-:W4:Y:S02]  /*1daf0*/  LDL.LU.64 R4, [R1+0x18b0] ;  /* 0x0018b00001047983 */ /* 0x001f240000300a00 */
[C---:B----4-:R-:W-:Y:S11]  /*1db00*/  HMMA.16816.F32.BF16 R16, R12.reuse, R4, R16 ;  /* 0x000000040c10723c */ /* 0x050ff60000041810 */
[----:B------:R-:W-:Y:S11]  /*1db10*/  @!UPT UIADD3 URZ, URZ, URZ, URZ ;  /* 0x0000003f3f3ff290 */ /* 0x000ff6000fffe03f */
[----:B------:R-:W-:Y:S01]  /*1db20*/  @!UPT UIADD3 URZ, URZ, URZ, URZ ;  /* 0x0000003f3f3ff290 */ /* 0x000fe2000fffe03f */
[----:B------:R-:W-:Y:S01]  /*1db30*/  STL.64 [R1+0x440], R16 ;  /* 0x0004401001007387 */ /* 0x000fe20000100a00 */
[----:B------:R0:W-:Y:S03]  /*1db40*/  STL.64 [R1+0x448], R18 ;  /* 0x0004481201007387 */ /* 0x0001e60000100a00 */
[----:B0-----:R-:W3:Y:S01]  /*1db50*/  LDL.LU.64 R18, [R1+0x18a8] ;  /* 0x0018a80001127983 */ /* 0x001ee20000300a00 */
[----:B------:R-:W3:Y:S02]  /*1db60*/  LDL.LU.64 R16, [R1+0x18a0] ;  /* 0x0018a00001107983 */ /* 0x000ee40000300a00 */
[----:B------:R0:W-:Y:S02]  /*1db70*/  STL.64 [R1+0x1830], R4 ;  /* 0x0018300401007387 */ /* 0x0001e40000100a00 */
        /* <DEDUP_REMOVED lines=10> */
[----:B------:R-:W2:Y:S11]  /*1dc20*/  LDL.LU R7, [R1+0x3ac] ;  /* 0x0003ac0001077983 */ /* 0x000eb60000300800 */
[----:B------:R-:W-:Y:S02]  /*1dc30*/  @!UPT UIADD3 URZ, URZ, URZ, URZ ;  /* 0x0000003f3f3ff290 */ /* 0x000fe4000fffe03f */
[----:B------:R0:W-:Y:S01]  /*1dc40*/  STL.64 [R1+0x430], R16 ;  /* 0x0004301001007387 */ /* 0x0001e20000100a00 */
[----:B------:R1:W-:Y:S03]  /*1dc50*/  STL.64 [R1+0x438], R18 ;  /* 0x0004381201007387 */ /* 0x0003e60000100a00 */
[----:B0-----:R-:W1:Y:S02]  /*1dc60*/  LDL.LU.64 R16, [R1+0x1898] ;  /* 0x0018980001107983 */ /* 0x001e640000300a00 */
[C---:B-1----:R-:W-:Y:S02]  /*1dc70*/  HMMA.16816.F32.BF16 R16, R12.reuse, R16, R24 ;  /* 0x000000100c10723c */ /* 0x042fe40000041818 */
[----:B------:R-:W3:Y:S01]  /*1dc80*/  LDL.LU.64 R26, [R1+0x1890] ;  /* 0x00189000011a7983 */ /* 0x000ee20000300a00 */
[----:B------:R-:W3:Y:S11]  /*1dc90*/  LDL.LU.64 R24, [R1+0x1888] ;  /* 0x0018880001187983 */ /* 0x000ef60000300a00 */
[----:B------:R-:W-:Y:S09]  /*1dca0*/  @!UPT UIADD3 URZ, URZ, URZ, URZ ;  /* 0x0000003f3f3ff290 */ /* 0x000ff2000fffe03f */
[----:B------:R0:W-:Y:S01]  /*1dcb0*/  STL.64 [R1+0x420], R16 ;  /* 0x0004201001007387 */ /* 0x0001e20000100a00 */
[----:B------:R-:W-:Y:S03]  /*1dcc0*/  STL.64 [R1+0x428], R18 ;  /* 0x0004281201007387 */ /* 0x000fe60000100a00 */
[----:B0-----:R-:W3:Y:S02]  /*1dcd0*/  LDL.LU.64 R16, [R1+0x1880] ;  /* 0x0018800001107983 */ /* 0x001ee40000300a00 */
[C---:B---3--:R-:W-:Y:S01]  /*1dce0*/  HMMA.16816.F32.BF16 R24, R12.reuse, R16, R24 ;  /* 0x000000100c18723c */ /* 0x048fe20000041818 */
[----:B------:R-:W-:Y:S11]  /*1dcf0*/  IMAD.MOV.U32 R29, RZ, RZ, R16 ;  /* 0x000000ffff1d7224 */ /* 0x000ff600078e0010 */
[----:B------:R-:W-:Y:S11]  /*1dd00*/  @!UPT UIADD3 URZ, URZ, URZ, URZ ;  /* 0x0000003f3f3ff290 */ /* 0x000ff6000fffe03f */
[----:B------:R-:W-:Y:S01]  /*1dd10*/  STL.64 [R1+0x410], R24 ;  /* 0x0004101801007387 */ /* 0x000fe20000100a00 */
[----:B------:R0:W-:Y:S03]  /*1dd20*/  STL.64 [R1+0x418], R26 ;  /* 0x0004181a01007387 */ /* 0x0001e60000100a00 */
[----:B0-----:R-:W3:Y:S01]  /*1dd30*/  LDL.LU R27, [R1+0x1878] ;  /* 0x00187800011b7983 */ /* 0x001ee20000300800 */
[----:B------:R-:W4:Y:S02]  /*1dd40*/  LDL.LU.64 R24, [R1+0x1870] ;  /* 0x0018700001187983 */ /* 0x000f240000300a00 */
[----:B------:R-:W-:Y:S02]  /*1dd50*/  IMAD.MOV.U32 R26, RZ, RZ, R17 ;  /* 0x000000ffff1a7224 */ /* 0x000fe400078e0011 */
[----:B------:R-:W4:Y:S01]  /*1dd60*/  LDL.LU.64 R18, [R1+0x1868] ;  /* 0x0018680001127983 */ /* 0x000f220000300a00 */
[----:B------:R-:W4:Y:S02]  /*1dd70*/  LDL.LU.64 R16, [R1+0x1860] ;  /* 0x0018600001107983 */ /* 0x000f240000300a00 */
[----:B----4-:R-:W-:Y:S02]  /*1dd80*/  HMMA.16816.F32.BF16 R12, R12, R24, R16 ;  /* 0x000000180c0c723c */ /* 0x010fe40000041810 */
[----:B------:R-:W2:Y:S01]  /*1dd90*/  LDL.LU.64 R18, [R1+0x1858] ;  /* 0x0018580001127983 */ /* 0x000ea20000300a00 */
[----:B------:R-:W2:Y:S02]  /*1dda0*/  LDL.LU.64 R16, [R1+0x1850] ;  /* 0x0018500001107983 */ /* 0x000ea40000300a00 */
[----:B---3--:R-:W-:Y:S02]  /*1ddb0*/  STL [R1+0x17e8], R27 ;  /* 0x0017e81b01007387 */ /* 0x008fe40000100800 */
[----:B------:R-:W-:Y:S11]  /*1ddc0*/  STL.64 [R1+0x17e0], R24 ;  /* 0x0017e01801007387 */ /* 0x000ff60000100a00 */
[----:B------:R-:W-:Y:S05]  /*1ddd0*/  @!UPT UIADD3 URZ, URZ, URZ, URZ ;  /* 0x0000003f3f3ff290 */ /* 0x000fea000fffe03f */
[----:B------:R0:W-:Y:S01]  /*1dde0*/  STL.64 [R1+0x3e0], R12 ;  /* 0x0003e00c01007387 */ /* 0x0001e20000100a00 */
[----:B------:R-:W-:Y:S03]  /*1ddf0*/  STL.64 [R1+0x3e8], R14 ;  /* 0x0003e80e01007387 */ /* 0x000fe60000100a00 */
[----:B0-----:R-:W3:Y:S01]  /*1de00*/  LDL.LU.64 R12, [R1+0x10] ;  /* 0x00001000010c7983 */ /* 0x001ee20000300a00 */
[----:B------:R-:W-:Y:S02]  /*1de10*/  IMAD.MOV.U32 R10, RZ, RZ, R20 ;  /* 0x000000ffff0a7224 */ /* 0x000fe400078e0014 */
[----:B------:R-:W-:Y:S01]  /*1de20*/  IMAD.MOV.U32 R3, RZ, RZ, R21 ;  /* 0x000000ffff037224 */ /* 0x000fe200078e0015 */
[C---:B--2---:R-:W-:Y:S01]  /*1de30*/  HMMA.16816.F32.BF16 R4, R16.reuse, R20, R4 ;  /* 0x000000141004723c */ /* 0x044fe20000041804 */
[----:B---3--:R0:W-:Y:S04]  /*1de40*/  STL.64 [R1+0x1808], R12 ;  /* 0x0018080c01007387 */ /* 0x0081e80000100a00 */
[----:B0-----:R-:W2:Y:S11]  /*1de50*/  LDL.64 R12, [R1+0x40] ;  /* 0x00004000010c7983 */ /* 0x001eb60000100a00 */
[----:B------:R-:W-:Y:S07]  /*1de60*/  @!UPT UIADD3 URZ, URZ, URZ, URZ ;  /* 0x0000003f3f3ff290 */ /* 0x000fee000fffe03f */
[----:B------:R-:W-:Y:S02]  /*1de70*/  STL.64 [R1+0x3d0], R4 ;  /* 0x0003d00401007387 */ /* 0x000fe40000100a00 */
[----:B------:R0:W-:Y:S02]  /*1de80*/  STL.64 [R1+0x3d8], R6 ;  /* 0x0003d80601007387 */ /* 0x0001e40000100a00 */
[----:B0-----:R-:W3:Y:S01]  /*1de90*/  LDL.LU.64 R6, [R1+0x1848] ;  /* 0x0018480001067983 */ /* 0x001ee20000300a00 */
[----:B------:R-:W3:Y:S02]  /*1dea0*/  LDL.LU.64 R4, [R1+0x1840] ;  /* 0x0018400001047983 */ /* 0x000ee40000300a00 */
[----:B------:R-:W3:Y:S02]  /*1deb0*/  LDL.LU.64 R20, [R1+0x1838] ;  /* 0x0018380001147983 */ /* 0x000ee40000300a00 */
[----:B---3--:R-:W-:Y:S01]  /*1dec0*/  HMMA.16816.F32.BF16 R4, R16, R20, R4 ;  /* 0x000000141004723c */ /* 0x008fe20000041804 */
[----:B------:R-:W-:-:S02]  /*1ded0*/  IMAD.MOV.U32 R28, RZ, RZ, R20 ;  /* 0x000000ffff1c7224 */ /* 0x000fc400078e0014 */
[----:B------:R-:W-:Y:S11]  /*1dee0*/  IMAD.MOV.U32 R11, RZ, RZ, R21 ;  /* 0x000000ffff0b7224 */ /* 0x000ff600078e0015 */
[----:B------:R-:W-:Y:S09]  /*1def0*/  @!UPT UIADD3 URZ, URZ, URZ, URZ ;  /* 0x0000003f3f3ff290 */ /* 0x000ff2000fffe03f */
[----:B------:R0:W-:Y:S01]  /*1df00*/  STL.64 [R1+0x3c0], R4 ;  /* 0x0003c00401007387 */ /* 0x0001e20000100a00 */
[----:B------:R-:W-:Y:S03]  /*1df10*/  STL.64 [R1+0x3c8], R6 ;  /* 0x0003c80601007387 */ /* 0x000fe60000100a00 */
[----:B0-----:R-:W3:Y:S01]  /*1df20*/  LDL.LU.64 R4, [R1+0x1830] ;  /* 0x0018300001047983 */ /* 0x001ee20000300a00 */
[----:B------:R-:W2:Y:S02]  /*1df30*/  LDL.LU.64 R22, [R1+0x1828] ;  /* 0x0018280001167983 */ /* 0x000ea40000300a00 */
[----:B------:R-:W2:Y:S02]  /*1df40*/  LDL.LU.64 R20, [R1+0x1820] ;  /* 0x0018200001147983 */ /* 0x000ea40000300a00 */
[C---:B--2---:R-:W-:Y:S11]  /*1df50*/  HMMA.16816.F32.BF16 R20, R16.reuse, R12, R20 ;  /* 0x0000000c1014723c */ /* 0x044ff60000041814 */
[----:B------:R-:W-:Y:S11]  /*1df60*/  @!UPT UIADD3 URZ, URZ, URZ, URZ ;  /* 0x0000003f3f3ff290 */ /* 0x000ff6000fffe03f */
[----:B------:R-:W-:Y:S01]  /*1df70*/  @!UPT UIADD3 URZ, URZ, URZ, URZ ;  /* 0x0000003f3f3ff290 */ /* 0x000fe2000fffe03f */
[----:B------:R-:W-:Y:S01]  /*1df80*/  STL.64 [R1+0x3b0], R20 ;  /* 0x0003b01401007387 */ /* 0x000fe20000100a00 */
[----:B------:R0:W-:Y:S03]  /*1df90*/  STL.64 [R1+0x3b8], R22 ;  /* 0x0003b81601007387 */ /* 0x0001e60000100a00 */
[----:B0-----:R-:W2:Y:S01]  /*1dfa0*/  LDL.LU.64 R22, [R1+0x1818] ;  /* 0x0018180001167983 */ /* 0x001ea20000300a00 */
[----:B------:R-:W2:Y:S02]  /*1dfb0*/  LDL.LU.64 R20, [R1+0x1810] ;  /* 0x0018100001147983 */ /* 0x000ea40000300a00 */
[----:B------:R-:W-:Y:S02]  /*1dfc0*/  IMAD.MOV.U32 R2, RZ, RZ, R12 ;  /* 0x000000ffff027224 */ /* 0x000fe400078e000c */
[----:B------:R-:W-:Y:S01]  /*1dfd0*/  IMAD.MOV.U32 R0, RZ, RZ, R13 ;  /* 0x000000ffff007224 */ /* 0x000fe200078e000d */
[----:B------:R-:W4:Y:S01]  /*1dfe0*/  LDL.LU R12, [R1+0x2c0] ;  /* 0x0002c000010c7983 */ /* 0x000f220000300800 */
[----:B------:R-:W4:Y:S02]  /*1dff0*/  LDL.LU R13, [R1+0x2c4] ;  /* 0x0002c400010d7983 */ /* 0x000f240000300800 */
[----:B------:R-:W4:Y:S02]  /*1e000*/  LDL.LU R14, [R1+0x2c8] ;  /* 0x0002c800010e7983 */ /* 0x000f240000300800 */
[----:B------:R-:W4:Y:S01]  /*1e010*/  LDL.LU R15, [R1+0x2cc] ;  /* 0x0002cc00010f7983 */ /* 0x000f220000300800 */
[----:B---3--:R0:W-:Y:S01]  /*1e020*/  STL.64 [R1+0x1790], R4 ;  /* 0x0017900401007387 */ /* 0x0081e20000100a00 */
[C---:B--2---:R-:W-:Y:S03]  /*1e030*/  HMMA.16816.F32.BF16 R20, R16.reuse, R4, R20 ;  /* 0x000000041014723c */ /* 0x044fe60000041814 */
[----:B0-----:R-:W2:Y:S11]  /*1e040*/  LDL.LU R4, [R1+0xe0] ;  /* 0x0000e00001047983 */ /* 0x001eb60000300800 */
[----:B------:R-:W-:Y:S09]  /*1e050*/  @!UPT UIADD3 URZ, URZ, URZ, URZ ;  /* 0x0000003f3f3ff290 */ /* 0x000ff2000fffe03f */
[----:B------:R0:W-:Y:S01]  /*1e060*/  STL.64 [R1+0x3a0], R20 ;  /* 0x0003a01401007387 */ /* 0x0001e20000100a00 */
[----:B------:R1:W-:Y:S02]  /*1e070*/  STL.64 [R1+0x3a8], R22 ;  /* 0x0003a81601007387 */ /* 0x0003e40000100a00 */
[----:B------:R-:W2:Y:S02]  /*1e080*/  LDL.LU R5, [R1+0xe4] ;  /* 0x0000e40001057983 */ /* 0x000ea40000300800 */
[----:B------:R-:W3:Y:S01]  /*1e090*/  LDL.LU R6, [R1+0xe8] ;  /* 0x0000e80001067983 */ /* 0x000ee20000300800 */
[----:B------:R-:W3:Y:S04]  /*1e0a0*/  LDL.LU R7, [R1+0xec] ;  /* 0x0000ec0001077983 */ /* 0x000ee80000300800 */
[----:B0-----:R-:W2:Y:S01]  /*1e0b0*/  LDL.LU R20, [R1+0x1a0] ;  /* 0x0001a00001147983 */ /* 0x001ea20000300800 */
[----:B------:R-:W2:Y:S02]  /*1e0c0*/  LDL.LU R21, [R1+0x1a4] ;  /* 0x0001a40001157983 */ /* 0x000ea40000300800 */
[----:B-1----:R-:W2:Y:S02]  /*1e0d0*/  LDL.LU R22, [R1+0x1a8] ;  /* 0x0001a80001167983 */ /* 0x002ea40000300800 */
[----:B------:R-:W2:Y:S01]  /*1e0e0*/  LDL.LU R23, [R1+0x1ac] ;  /* 0x0001ac0001177983 */ /* 0x000ea20000300800 */
[----:B----4-:R-:W-:Y:S01]  /*1e0f0*/  HMMA.16816.F32.BF16 R12, R16, R8, R12 ;  /* 0x00000008100c723c */ /* 0x010fe2000004180c */
[----:B------:R-:W-:-:S02]  /*1e100*/  IMAD.MOV.U32 R24, RZ, RZ, R29 ;  /* 0x000000ffff187224 */ /* 0x000fc400078e001d */
[----:B------:R-:W-:Y:S01]  /*1e110*/  IMAD.MOV.U32 R25, RZ, RZ, R26 ;  /* 0x000000ffff197224 */ /* 0x000fe200078e001a */
[----:B--2---:R-:W-:Y:S01]  /*1e120*/  STL.64 [R1+0x17f8], R22 ;  /* 0x0017f81601007387 */ /* 0x004fe20000100a00 */
[----:B------:R-:W-:Y:S03]  /*1e130*/  STL.64 [R1+0x17f0], R20 ;  /* 0x0017f01401007387 */ /* 0x000fe60000100a00 */
[----:B------:R0:W-:Y:S02]  /*1e140*/  STL.64 [R1+0x1800], R24 ;  /* 0x0018001801007387 */ /* 0x0001e40000100a00 */
[----:B0-----:R-:W2:Y:S01]  /*1e150*/  LDL.LU R24, [R1+0x2b0] ;  /* 0x0002b00001187983 */ /* 0x001ea20000300800 */
[----:B------:R-:W2:Y:S02]  /*1e160*/  LDL.LU R25, [R1+0x2b4] ;  /* 0x0002b40001197983 */ /* 0x000ea40000300800 */
[----:B------:R-:W2:Y:S02]  /*1e170*/  LDL.LU R26, [R1+0x2b8] ;  /* 0x0002b800011a7983 */ /* 0x000ea40000300800 */
[----:B------:R-:W2:Y:S01]  /*1e180*/  LDL.LU R27, [R1+0x2bc] ;  /* 0x0002bc00011b7983 */ /* 0x000ea20000300800 */
[----:B------:R-:W4:Y:S01]  /*1e190*/  LDL.LU R20, [R1+0x1c0] ;  /* 0x0001c00001147983 */ /* 0x000f220000300800 */
[----:B------:R-:W4:Y:S02]  /*1e1a0*/  LDL.LU R21, [R1+0x1c4] ;  /* 0x0001c40001157983 */ /* 0x000f240000300800 */
[----:B------:R-:W4:Y:S02]  /*1e1b0*/  LDL.LU R22, [R1+0x1c8] ;  /* 0x0001c80001167983 */ /* 0x000f240000300800 */
[----:B------:R-:W4:Y:S01]  /*1e1c0*/  LDL.LU R23, [R1+0x1cc] ;  /* 0x0001cc0001177983 */ /* 0x000f220000300800 */
[----:B---3--:R-:W-:Y:S01]  /*1e1d0*/  STL.64 [R1+0x17a0], R6 ;  /* 0x0017a00601007387 */ /* 0x008fe20000100a00 */
[----:B------:R0:W-:Y:S02]  /*1e1e0*/  STL.64 [R1+0x1798], R4 ;  /* 0x0017980401007387 */ /* 0x0001e40000100a00 */
[----:B0-----:R-:W-:-:S02]  /*1e1f0*/  IMAD.MOV.U32 R4, RZ, RZ, R28 ;  /* 0x000000ffff047224 */ /* 0x001fc400078e001c */
[----:B------:R-:W-:-:S05]  /*1e200*/  IMAD.MOV.U32 R5, RZ, RZ, R11 ;  /* 0x000000ffff057224 */ /* 0x000fca00078e000b */
[----:B------:R-:W-:Y:S01]  /*1e210*/  STL.64 [R1+0x17b8], R4 ;  /* 0x0017b80401007387 */ /* 0x000fe20000100a00 */
[----:B------:R0:W-:Y:S02]  /*1e220*/  STL.64 [R1+0x390], R12 ;  /* 0x0003900c01007387 */ /* 0x0001e40000100a00 */
[----:B------:R-:W-:Y:S01]  /*1e230*/  STL.64 [R1+0x398], R14 ;  /* 0x0003980e01007387 */ /* 0x000fe20000100a00 */
[----:B0-----:R-:W2:Y:S01]  /*1e240*/  LDL.LU.64 R12, [R1+0x1808] ;  /* 0x00180800010c7983 */ /* 0x001ea20000300a00 */
[----:B------:R0:W-:Y:S02]  /*1e250*/  STL.64 [R1+0x1788], R8 ;  /* 0x0017880801007387 */ /* 0x0001e40000100a00 */
[----:B------:R-:W-:Y:S01]  /*1e260*/  IMAD.MOV.U32 R4, RZ, RZ, R10 ;  /* 0x000000ffff047224 */ /* 0x000fe200078e000a */
        /* <DEDUP_REMOVED lines=9> */
[----:B------:R-:W3:Y:S01]  /*1e300*/  LDL.LU R11, [R1+0xfc] ;  /* 0x0000fc00010b7983 */ /* 0x000ee20000300800 */
[C---:B------:R-:W-:Y:S01]  /*1e310*/  HMMA.16816.F32.BF16 R24, R16.reuse, R12, R24 ;  /* 0x0000000c1018723c */ /* 0x040fe20000041818 */
[----:B---3--:R-:W-:Y:S01]  /*1e320*/  STL.64 [R1+0x17c8], R10 ;  /* 0x0017c80a01007387 */ /* 0x008fe20000100a00 */
        /* <DEDUP_REMOVED lines=8> */
[----:B0-----:R-:W4:Y:S01]  /*1e3b0*/  LDL.LU.64 R24, [R1+0x1800] ;  /* 0x0018000001187983 */ /* 0x001f220000300a00 */
[----:B------:R0:W-:Y:S03]  /*1e3c0*/  STL.64 [R1+0x1780], R12 ;  /* 0x0017800c01007387 */ /* 0x0001e60000100a00 */
[----:B0-----:R-:W3:Y:S01]  /*1e3d0*/  LDL.LU R12, [R1+0x1b0] ;  /* 0x0001b000010c7983 */ /* 0x001ee20000300800 */
[----:B------:R-:W3:Y:S02]  /*1e3e0*/  LDL.LU R13, [R1+0x1b4] ;  /* 0x0001b400010d7983 */ /* 0x000ee40000300800 */
[----:B------:R-:W3:Y:S02]  /*1e3f0*/  LDL.LU R14, [R1+0x1b8] ;  /* 0x0001b800010e7983 */ /* 0x000ee40000300800 */
[----:B------:R-:W3:Y:S01]  /*1e400*/  LDL.LU R15, [R1+0x1bc] ;  /* 0x0001bc00010f7983 */ /* 0x000ee20000300800 */
[C---:B----4-:R-:W-:Y:S01]  /*1e410*/  HMMA.16816.F32.BF16 R24, R16.reuse, R24, R20 ;  /* 0x000000181018723c */ /* 0x050fe20000041814 */
[----:B------:R-:W4:Y:S01]  /*1e420*/  LDL.LU.64 R22, [R1+0x17f8] ;  /* 0x0017f80001167983 */ /* 0x000f220000300a00 */
[----:B------:R-:W4:Y:S11]  /*1e430*/  LDL.LU.64 R20, [R1+0x17f0] ;  /* 0x0017f00001147983 */ /* 0x000f360000300a00 */
[----:B------:R-:W-:Y:S10]  /*1e440*/  @!UPT UIADD3 URZ, URZ, URZ, URZ ;  /* 0x0000003f3f3ff290 */ /* 0x000ff4000fffe03f */
[----:B------:R-:W-:Y:S01]  /*1e450*/  STL.64 [R1+0x370], R24 ;  /* 0x0003701801007387 */ /* 0x000fe20000100a00 */
[----:B------:R0:W-:Y:S03]  /*1e460*/  STL.64 [R1+0x378], R26 ;  /* 0x0003781a01007387 */ /* 0x0001e60000100a00 */
[----:B0-----:R-:W2:Y:S01]  /*1e470*/  LDL.LU R27, [R1+0x17e8] ;  /* 0x0017e800011b7983 */ /* 0x001ea20000300800 */
[----:B------:R-:W4:Y:S02]  /*1e480*/  LDL.LU.64 R24, [R1+0x17e0] ;  /* 0x0017e00001187983 */ /* 0x000f240000300a00 */
[----:B------:R-:W-:Y:S01]  /*1e490*/  IMAD.MOV.U32 R5, RZ, RZ, R3 ;  /* 0x000000ffff057224 */ /* 0x000fe200078e0003 */
[----:B----4-:R-:W-:Y:S01]  /*1e4a0*/  HMMA.16816.F32.BF16 R16, R16, R24, R20 ;  /* 0x000000181010723c */ /* 0x010fe20000041814 */
[----:B------:R-:W4:Y:S01]  /*1e4b0*/  LDL.LU.64 R22, [R1+0x17d8] ;  /* 0x0017d80001167983 */ /* 0x000f220000300a00 */
[----:B------:R-:W4:Y:S11]  /*1e4c0*/  LDL.LU.64 R20, [R1+0x17d0] ;  /* 0x0017d00001147983 */ /* 0x000f360000300a00 */
[----:B------:R-:W-:Y:S10]  /*1e4d0*/  @!UPT UIADD3 URZ, URZ, URZ, URZ ;  /* 0x0000003f3f3ff290 */ /* 0x000ff4000fffe03f */
[----:B------:R-:W-:Y:S01]  /*1e4e0*/  STL.64 [R1+0x2d0], R16 ;  /* 0x0002d01001007387 */ /* 0x000fe20000100a00 */
[----:B------:R-:W-:Y:S02]  /*1e4f0*/  STL.64 [R1+0x2d8], R18 ;  /* 0x0002d81201007387 */ /* 0x000fe40000100a00 */
[----:B--2---:R-:W-:Y:S02]  /*1e500*/  STL [R1+0x1778], R27 ;  /* 0x0017781b01007387 */ /* 0x004fe40000100800 */
[----:B------:R0:W-:Y:S02]  /*1e510*/  STL.64 [R1+0x1770], R24 ;  /* 0x0017701801007387 */ /* 0x0001e40000100a00 */
[----:B0-----:R-:W2:Y:S01]  /*1e520*/  LDL.LU R24, [R1+0x260] ;  /* 0x0002600001187983 */ /* 0x001ea20000300800 */
[----:B------:R-:W2:Y:S02]  /*1e530*/  LDL.LU R25, [R1+0x264] ;  /* 0x0002640001197983 */ /* 0x000ea40000300800 */
[----:B------:R-:W2:Y:S02]  /*1e540*/  LDL.LU R26, [R1+0x268] ;  /* 0x00026800011a7983 */ /* 0x000ea40000300800 */
[----:B------:R-:W2:Y:S01]  /*1e550*/  LDL.LU R27, [R1+0x26c] ;  /* 0x00026c00011b7983 */ /* 0x000ea20000300800 */
[C---:B----4-:R-:W-:Y:S01]  /*1e560*/  HMMA.16816.F32.BF16 R4, R20.reuse, R4, R8 ;  /* 0x000000041404723c */ /* 0x050fe20000041808 */
[----:B------:R-:W4:Y:S01]  /*1e570*/  LDL.LU.64 R10, [R1+0x17c8] ;  /* 0x0017c800010a7983 */ /* 0x000f220000300a00 */
[----:B------:R-:W4:Y:S11]  /*1e580*/  LDL.LU.64 R8, [R1+0x17c0] ;  /* 0x0017c00001087983 */ /* 0x000f360000300a00 */
[----:B------:R-:W-:Y:S10]  /*1e590*/  @!UPT UIADD3 URZ, URZ, URZ, URZ ;  /* 0x0000003f3f3ff290 */ /* 0x000ff4000fffe03f */
[----:B------:R0:W-:Y:S01]  /*1e5a0*/  STL.64 [R1+0x2c0], R4 ;  /* 0x0002c00401007387 */ /* 0x0001e20000100a00 */
[----:B------:R4:W-:Y:S03]  /*1e5b0*/  STL.64 [R1+0x2c8], R6 ;  /* 0x0002c80601007387 */ /* 0x0009e60000100a00 */
[----:B0-----:R-:W4:Y:S02]  /*1e5c0*/  LDL.LU.64 R4, [R1+0x17b8] ;  /* 0x0017b80001047983 */ /* 0x001f240000300a00 */
[----:B----4-:R-:W-:Y:S02]  /*1e5d0*/  HMMA.16816.F32.BF16 R4, R20, R4, R8 ;  /* 0x000000041404723c */ /* 0x010fe40000041808 */
[----:B------:R-:W4:Y:S01]  /*1e5e0*/  LDL.LU.64 R10, [R1+0x17b0] ;  /* 0x0017b000010a7983 */ /* 0x000f220000300a00 */
[----:B------:R-:W4:Y:S11]  /*1e5f0*/  LDL.LU.64 R8, [R1+0x17a8] ;  /* 0x0017a80001087983 */ /* 0x000f360000300a00 */
[----:B------:R-:W-:Y:S09]  /*1e600*/  @!UPT UIADD3 URZ, URZ, URZ, URZ ;  /* 0x0000003f3f3ff290 */ /* 0x000ff2000fffe03f */
[----:B------:R-:W-:Y:S01]  /*1e610*/  STL.64 [R1+0x2b0], R4 ;  /* 0x0002b00401007387 */ /* 0x000fe20000100a00 */
[----:B------:R0:W-:Y:S03]  /*1e620*/  STL.64 [R1+0x2b8], R6 ;  /* 0x0002b80601007387 */ /* 0x0001e60000100a00 */
[----:B0-----:R-:W2:Y:S01]  /*1e630*/  LDL.LU.64 R6, [R1+0x17a0] ;  /* 0x0017a00001067983 */ /* 0x001ea20000300a00 */
[----:B------:R-:W2:Y:S02]  /*1e640*/  LDL.LU.64 R4, [R1+0x1798] ;  /* 0x0017980001047983 */ /* 0x000ea40000300a00 */
[----:B------:R-:W-:Y:S02]  /*1e650*/  IMAD.MOV.U32 R16, RZ, RZ, R2 ;  /* 0x000000ffff107224 */ /* 0x000fe400078e0002 */
[----:B------:R-:W-:-:S07]  /*1e660*/  IMAD.MOV.U32 R17, RZ, RZ, R0 ;  /* 0x000000ffff117224 */ /* 0x000fce00078e0000 */
[C---:B--2---:R-:W-:Y:S01]  /*1e670*/  HMMA.16816.F32.BF16 R16, R20.reuse, R16, R4 ;  /* 0x000000101410723c */ /* 0x044fe20000041804 */
[----:B------:R-:W4:Y:S11]  /*1e680*/  LDL.LU.64 R4, [R1+0x1790] ;  /* 0x0017900001047983 */ /* 0x000f360000300a00 */
[----:B------:R-:W-:Y:S11]  /*1e690*/  @!UPT UIADD3 URZ, URZ, URZ, URZ ;  /* 0x0000003f3f3ff290 */ /* 0x000ff6000fffe03f */
[----:B------:R-:W-:Y:S01]  /*1e6a0*/  STL.64 [R1+0x2a0], R16 ;  /* 0x0002a01001007387 */ /* 0x000fe20000100a00 */
[----:B------:R-:W-:Y:S03]  /*1e6b0*/  STL.64 [R1+0x2a8], R18 ;  /* 0x0002a81201007387 */ /* 0x000fe60000100a00 */
[----:B------:R-:W0:Y:S04]  /*1e6c0*/  S2R R2, SR_TID.X ;  /* 0x0000000000027919 */ /* 0x000e280000002100 */
[----:B------:R-:W1:Y:S01]  /*1e6d0*/  S2R R29, SR_TID.X ;  /* 0x00000000001d7919 */ /* 0x000e620000002100 */
[----:B----4-:R-:W-:Y:S11]  /*1e6e0*/  HMMA.16816.F32.BF16 R8, R20, R4, R8 ;  /* 0x000000041408723c */ /* 0x010ff60000041808 */
[----:B------:R-:W-:Y:S11]  /*1e6f0*/  @!UPT UIADD3 URZ, URZ, URZ, URZ ;  /* 0x0000003f3f3ff290 */ /* 0x000ff6000fffe03f */
[----:B------:R-:W-:Y:S01]  /*1e700*/  @!UPT UIADD3 URZ, URZ, URZ, URZ ;  /* 0x0000003f3f3ff290 */ /* 0x000fe2000fffe03f */
[----:B------:R2:W-:Y:S01]  /*1e710*/  STL.64 [R1+0x290], R8 ;  /* 0x0002900801007387 */ /* 0x0005e20000100a00 */
[----:B------:R-:W-:Y:S03]  /*1e720*/  STL.64 [R1+0x298], R10 ;  /* 0x0002980a01007387 */ /* 0x000fe60000100a00 */
[----:B--2---:R-:W3:Y:S01]  /*1e730*/  LDL.LU.64 R8, [R1+0x1788] ;  /* 0x0017880001087983 */ /* 0x004ee20000300a00 */
[C---:B0-----:R-:W-:Y:S01]  /*1e740*/  IMAD.SHL.U32 R28, R2.reuse, 0x2, RZ ;  /* 0x00000002021c7824 */ /* 0x041fe200078e00ff */
[C---:B------:R-:W-:Y:S01]  /*1e750*/  LOP3.LUT R3, R2.reuse, 0x7, RZ, 0xc0, !PT ;  /* 0x0000000702037812 */ /* 0x040fe200078ec0ff */
[----:B------:R-:W-:-:S03]  /*1e760*/  IMAD.SHL.U32 R2, R2, 0x200, RZ ;  /* 0x0000020002027824 */ /* 0x000fc600078e00ff */
[----:B------:R-:W-:Y:S01]  /*1e770*/  LOP3.LUT R28, R28, 0x10, RZ, 0xc0, !PT ;  /* 0x000000101c1c7812 */ /* 0x000fe200078ec0ff */
[----:B------:R-:W-:-:S03]  /*1e780*/  IMAD R3, R3, 0x410, RZ ;  /* 0x0000041003037824 */ /* 0x000fc600078e02ff */
[----:B-1----:R-:W-:Y:S02]  /*1e790*/  LOP3.LUT R19, R28, 0x60, R29, 0xf8, !PT ;  /* 0x000000601c137812 */ /* 0x002fe400078ef81d */
[----:B------:R-:W-:Y:S02]  /*1e7a0*/  LOP3.LUT R2, R2, 0x2000, RZ, 0xc0, !PT ;  /* 0x0000200002027812 */ /* 0x000fe400078ec0ff */
[----:B------:R-:W-:Y:S01]  /*1e7b0*/  LOP3.LUT R19, R3, R19, RZ, 0x3c, !PT ;  /* 0x0000001303137212 */ /* 0x000fe200078e3cff */
[----:B------:R-:W-:-:S04]  /*1e7c0*/  IMAD.MOV.U32 R3, RZ, RZ, R5 ;  /* 0x000000ffff037224 */ /* 0x000fc800078e0005 */
[----:B------:R-:W-:Y:S02]  /*1e7d0*/  IMAD.IADD R19, R2, 0x1, R19 ;  /* 0x0000000102137824 */ /* 0x000fe400078e0213 */
[----:B------:R-:W-:-:S03]  /*1e7e0*/  IMAD.MOV.U32 R2, RZ, RZ, R4 ;  /* 0x000000ffff027224 */ /* 0x000fc600078e0004 */
[----:B------:R-:W0:Y:S04]  /*1e7f0*/  LDSM.16.MT88.4 R4, [R19+0x8300] ;  /* 0x008300001304783b */ /* 0x000e280000004200 */
[----:B0-----:R-:W-:Y:S01]  /*1e800*/  STL.64 [R1+0x1768], R6 ;  /* 0x0017680601007387 */ /* 0x001fe20000100a00 */
[----:B------:R0:W-:Y:S03]  /*1e810*/  STL.64 [R1+0x1760], R4 ;  /* 0x0017600401007387 */ /* 0x0001e60000100a00 */
[----:B0-----:R-:W2:Y:S01]  /*1e820*/  LDL.LU R4, [R1+0x4e0] ;  /* 0x0004e00001047983 */ /* 0x001ea20000300800 */
[----:B------:R-:W2:Y:S02]  /*1e830*/  LDL.LU R5, [R1+0x4e4] ;  /* 0x0004e40001057983 */ /* 0x000ea40000300800 */
[----:B------:R-:W2:Y:S02]  /*1e840*/  LDL.LU R6, [R1+0x4e8] ;  /* 0x0004e80001067983 */ /* 0x000ea40000300800 */
[----:B------:R-:W2:Y:S01]  /*1e850*/  LDL.LU R7, [R1+0x4ec] ;  /* 0x0004ec0001077983 */ /* 0x000ea20000300800 */
[C---:B---3--:R-:W-:Y:S11]  /*1e860*/  HMMA.16816.F32.BF16 R12, R20.reuse, R8, R12 ;  /* 0x00000008140c723c */ /* 0x048ff6000004180c */
[----:B------:R-:W-:Y:S11]  /*1e870*/  @!UPT UIADD3 URZ, URZ, URZ, URZ ;  /* 0x0000003f3f3ff290 */ /* 0x000ff6000fffe03f */
[----:B------:R-:W-:Y:S01]  /*1e880*/  @!UPT UIADD3 URZ, URZ, URZ, URZ ;  /* 0x0000003f3f3ff290 */ /* 0x000fe2000fffe03f */
[----:B------:R0:W-:Y:S01]  /*1e890*/  STL.64 [R1+0x280], R12 ;  /* 0x0002800c01007387 */ /* 0x0001e20000100a00 */
[----:B------:R-:W-:Y:S03]  /*1e8a0*/  STL.64 [R1+0x288], R14 ;  /* 0x0002880e01007387 */ /* 0x000fe60000100a00 */
[----:B0-----:R-:W3:Y:S01]  /*1e8b0*/  LDL.LU.64 R12, [R1+0x1780] ;  /* 0x00178000010c7983 */ /* 0x001ee20000300a00 */
[----:B------:R-:W-:Y:S02]  /*1e8c0*/  IMAD.MOV.U32 R16, RZ, RZ, R8 ;  /* 0x000000ffff107224 */ /* 0x000fe400078e0008 */
[----:B------:R-:W-:Y:S02]  /*1e8d0*/  IMAD.MOV.U32 R0, RZ, RZ, R9 ;  /* 0x000000ffff007224 */ /* 0x000fe400078e0009 */
[----:B------:R-:W0:Y:S04]  /*1e8e0*/  LDSM.16.MT88.4 R8, [R19+0x8380] ;  /* 0x008380001308783b */ /* 0x000e280000004200 */
[----:B0-----:R-:W-:Y:S01]  /*1e8f0*/  STL.64 [R1+0x16e0], R10 ;  /* 0x0016e00a01007387 */ /* 0x001fe20000100a00 */
[----:B------:R0:W-:Y:S03]  /*1e900*/  STL.64 [R1+0x16d8], R8 ;  /* 0x0016d80801007387 */ /* 0x0001e60000100a00 */
[----:B0-----:R-:W4:Y:S01]  /*1e910*/  LDL.LU R8, [R1+0x180] ;  /* 0x0001800001087983 */ /* 0x001f220000300800 */
[----:B------:R-:W4:Y:S02]  /*1e920*/  LDL.LU R9, [R1+0x184] ;  /* 0x0001840001097983 */ /* 0x000f240000300800 */
[----:B------:R-:W4:Y:S02]  /*1e930*/  LDL.LU R10, [R1+0x188] ;  /* 0x00018800010a7983 */ /* 0x000f240000300800 */
[----:B------:R-:W4:Y:S01]  /*1e940*/  LDL.LU R11, [R1+0x18c] ;  /* 0x00018c00010b7983 */ /* 0x000f220000300800 */
[----:B---3--:R-:W-:Y:S01]  /*1e950*/  HMMA.16816.F32.BF16 R24, R20, R12, R24 ;  /* 0x0000000c1418723c */ /* 0x008fe20000041818 */
[----:B------:R-:W-:Y:S11]  /*1e960*/  IMAD.MOV.U32 R28, RZ, RZ, R12 ;  /* 0x000000ffff1c7224 */ /* 0x000ff600078e000c */
[----:B------:R-:W-:Y:S11]  /*1e970*/  @!UPT UIADD3 URZ, URZ, URZ, URZ ;  /* 0x0000003f3f3ff290 */ /* 0x000ff6000fffe03f */
[----:B------:R-:W-:Y:S01]  /*1e980*/  STL.64 [R1+0x270], R24 ;  /* 0x0002701801007387 */ /* 0x000fe20000100a00 */
[----:B------:R0:W-:Y:S02]  /*1e990*/  STL.64 [R1+0x278], R26 ;  /* 0x0002781a01007387 */ /* 0x0001e40000100a00 */
[----:B0-----:R-:W-:Y:S01]  /*1e9a0*/  IMAD.MOV.U32 R26, RZ, RZ, R13 ;  /* 0x000000ffff1a7224 */ /* 0x001fe200078e000d */
[----:B------:R-:W3:Y:S04]  /*1e9b0*/  LDL.LU R27, [R1+0x1778] ;  /* 0x00177800011b7983 */ /* 0x000ee80000300800 */
[----:B------:R-:W0:Y:S01]  /*1e9c0*/  LDSM.16.MT88.4 R12, [R19+0xc000] ;  /* 0x00c00000130c783b */ /* 0x000e220000004200 */
[----:B------:R-:W4:Y:S03]  /*1e9d0*/  LDL.LU.64 R24, [R1+0x1770] ;  /* 0x0017700001187983 */ /* 0x000f260000300a00 */
[----:B0-----:R-:W-:Y:S01]  /*1e9e0*/  STL.64 [R1+0x1620], R14 ;  /* 0x0016200e01007387 */ /* 0x001fe20000100a00 */
[----:B------:R0:W-:Y:S03]  /*1e9f0*/  STL.64 [R1+0x1618], R12 ;  /* 0x0016180c01007387 */ /* 0x0001e60000100a00 */
[----:B0-----:R-:W2:Y:S01]  /*1ea00*/  LDL.LU R12, [R1+0x360] ;  /* 0x00036000010c7983 */ /* 0x001ea20000300800 */
[----:B------:R-:W2:Y:S02]  /*1ea10*/  LDL.LU R13, [R1+0x364] ;  /* 0x00036400010d7983 */ /* 0x000ea40000300800 */
[----:B------:R-:W2:Y:S02]  /*1ea20*/  LDL.LU R14, [R1+0x368] ;  /* 0x00036800010e7983 */ /* 0x000ea40000300800 */
[----:B------:R-:W2:Y:S02]  /*1ea30*/  LDL.LU R15, [R1+0x36c] ;  /* 0x00036c00010f7983 */ /* 0x000ea40000300800 */
[----:B--2---:R-:W-:Y:S01]  /*1ea40*/  STL.64 [R1+0x1660], R14 ;  /* 0x0016600e01007387 */ /* 0x004fe20000100a00 */
[----:B------:R0:W-:Y:S02]  /*1ea50*/  STL.64 [R1+0x1658], R12 ;  /* 0x0016580c01007387 */ /* 0x0001e40000100a00 */
[----:B0-----:R-:W-:-:S02]  /*1ea60*/  IMAD.MOV.U32 R12, RZ, RZ, R16 ;  /* 0x000000ffff0c7224 */ /* 0x001fc400078e0010 */
[----:B------:R-:W-:Y:S01]  /*1ea70*/  IMAD.MOV.U32 R13, RZ, RZ, R0 ;  /* 0x000000ffff0d7224 */ /* 0x000fe200078e0000 */
[----:B------:R-:W0:Y:S04]  /*1ea80*/  LDSM.16.MT88.4 R16, [R19+0xc080] ;  /* 0x00c080001310783b */ /* 0x000e280000004200 */
[----:B------:R1:W-:Y:S04]  /*1ea90*/  STL.64 [R1+0x1748], R12 ;  /* 0x0017480c01007387 */ /* 0x0003e80000100a00 */
[----:B-1----:R-:W2:Y:S02]  /*1eaa0*/  LDL.64 R12, [R1] ;  /* 0x00000000010c7983 */ /* 0x002ea40000100a00 */
[----:B--2---:R-:W-:Y:S11]  /*1eab0*/  HMMA.16816.F32.BF16 R4, R20, R12, R4 ;  /* 0x0000000c1404723c */ /* 0x004ff60000041804 */
[----:B------:R-:W-:Y:S11]  /*1eac0*/  @!UPT UIADD3 URZ, URZ, URZ, URZ ;  /* 0x0000003f3f3ff290 */ /* 0x000ff6000fffe03f */
[----:B------:R-:W-:Y:S01]  /*1ead0*/  @!UPT UIADD3 URZ, URZ, URZ, URZ ;  /* 0x0000003f3f3ff290 */ /* 0x000fe2000fffe03f */
[----:B------:R-:W-:Y:S01]  /*1eae0*/  STL.64 [R1+0x260], R4 ;  /* 0x0002600401007387 */ /* 0x000fe20000100a00 */
[----:B------:R1:W-:Y:S03]  /*1eaf0*/  STL.64 [R1+0x268], R6 ;  /* 0x0002680601007387 */ /* 0x0003e60000100a00 */
[----:B-1----:R-:W2:Y:S01]  /*1eb00*/  LDL.LU.64 R6, [R1+0x1768] ;  /* 0x0017680001067983 */ /* 0x002ea20000300a00 */
[----:B------:R-:W2:Y:S02]  /*1eb10*/  LDL.LU.64 R4, [R1+0x1760] ;  /* 0x0017600001047983 */ /* 0x000ea40000300a00 */
[----:B0-----:R-:W-:Y:S02]  /*1eb20*/  STL.64 [R1+0x15a8], R18 ;  /* 0x0015a81201007387 */ /* 0x001fe40000100a00 */
[----:B------:R0:W-:Y:S02]  /*1eb30*/  STL.64 [R1+0x15a0], R16 ;  /* 0x0015a01001007387 */ /* 0x0001e40000100a00 */
[----:B0-----:R-:W-:-:S02]  /*1eb40*/  IMAD.MOV.U32 R16, RZ, RZ, R28 ;  /* 0x000000ffff107224 */ /* 0x001fc400078e001c */
[----:B------:R-:W-:Y:S01]  /*1eb50*/  IMAD.MOV.U32 R17, RZ, RZ, R26 ;  /* 0x000000ffff117224 */ /* 0x000fe200078e001a */
[----:B------:R-:W2:Y:S01]  /*1eb60*/  LDL.LU R28, [R1+0x175c] ;  /* 0x00175c00011c7983 */ /* 0x000ea20000300800 */
[----:B------:R-:W3:Y:S03]  /*1eb70*/  LDL.LU R26, [R1+0x1758] ;  /* 0x00175800011a7983 */ /* 0x000ee60000300800 */
[----:B------:R0:W-:Y:S04]  /*1eb80*/  STL.64 [R1+0x1710], R16 ;  /* 0x0017101001007387 */ /* 0x0001e80000100a00 */
[----:B0-----:R-:W2:Y:S01]  /*1eb90*/  LDL.LU.64 R16, [R1+0x40] ;  /* 0x0000400001107983 */ /* 0x001ea20000300a00 */
[----:B------:R-:W-:-:S02]  /*1eba0*/  IMAD.MOV.U32 R29, RZ, RZ, R12 ;  /* 0x000000ffff1d7224 */ /* 0x000fc400078e000c */
[----:B------:R-:W-:Y:S02]  /*1ebb0*/  IMAD.MOV.U32 R0, RZ, RZ, R13 ;  /* 0x000000ffff007224 */ /* 0x000fe400078e000d */
[----:B----4-:R-:W-:Y:S01]  /*1ebc0*/  HMMA.16816.F32.BF16 R12, R20, R24, R8 ;  /* 0x00000018140c723c */ /* 0x010fe20000041808 */
[----:B--2---:R-:W-:Y:S01]  /*1ebd0*/  STL.64 [R1+0x1730], R16 ;  /* 0x0017301001007387 */ /* 0x004fe20000100a00 */
[----:B------:R-:W2:Y:S11]  /*1ebe0*/  LDL.LU R8, [R1+0x580] ;  /* 0x0005800001087983 */ /* 0x000eb60000300800 */
[----:B------:R-:W-:Y:S10]  /*1ebf0*/  @!UPT UIADD3 URZ, URZ, URZ, URZ ;  /* 0x0000003f3f3ff290 */ /* 0x000ff4000fffe03f */
[----:B------:R0:W-:Y:S02]  /*1ec00*/  STL.64 [R1+0x1c0], R12 ;  /* 0x0001c00c01007387 */ /* 0x0001e40000100a00 */
[----:B------:R1:W-:Y:S01]  /*1ec10*/  STL.64 [R1+0x1c8], R14 ;  /* 0x0001c80e01007387 */ /* 0x0003e20000100a00 */
[----:B------:R-:W2:Y:S01]  /*1ec20*/  LDL.LU R9, [R1+0x584] ;  /* 0x0005840001097983 */ /* 0x000ea20000300800 */
[----:B------:R-:W4:Y:S02]  /*1ec30*/  LDL.LU R10, [R1+0x588] ;  /* 0x00058800010a7983 */ /* 0x000f240000300800 */
[----:B------:R-:W4:Y:S01]  /*1ec40*/  LDL.LU R11, [R1+0x58c] ;  /* 0x00058c00010b7983 */ /* 0x000f220000300800 */
[----:B0-----:R-:W3:Y:S01]  /*1ec50*/  LDL.LU R12, [R1+0x590] ;  /* 0x00059000010c7983 */ /* 0x001ee20000300800 */
[----:B------:R-:W3:Y:S02]  /*1ec60*/  LDL.LU R13, [R1+0x594] ;  /* 0x00059400010d7983 */ /* 0x000ee40000300800 */
[----:B-1----:R-:W3:Y:S02]  /*1ec70*/  LDL.LU R14, [R1+0x598] ;  /* 0x00059800010e7983 */ /* 0x002ee40000300800 */
[----:B------:R-:W3:Y:S01]  /*1ec80*/  LDL.LU R15, [R1+0x59c] ;  /* 0x00059c00010f7983 */ /* 0x000ee20000300800 */
[----:B------:R-:W0:Y:S04]  /*1ec90*/  S2R R18, SR_TID.X ;  /* 0x0000000000127919 */ /* 0x000e280000002100 */
[----:B------:R-:W1:Y:S01]  /*1eca0*/  S2R R22, SR_TID.X ;  /* 0x0000000000167919 */ /* 0x000e620000002100 */
[C---:B0-----:R-:W-:Y:S01]  /*1ecb0*/  IMAD.SHL.U32 R19, R18.reuse, 0x2, RZ ;  /* 0x0000000212137824 */ /* 0x041fe200078e00ff */
[C---:B------:R-:W-:Y:S01]  /*1ecc0*/  LOP3.LUT R23, R18.reuse, 0x7, RZ, 0xc0, !PT ;  /* 0x0000000712177812 */ /* 0x040fe200078ec0ff */
[----:B------:R-:W-:-:S03]  /*1ecd0*/  IMAD.SHL.U32 R18, R18, 0x200, RZ ;  /* 0x0000020012127824 */ /* 0x000fc600078e00ff */
[----:B------:R-:W-:Y:S01]  /*1ece0*/  LOP3.LUT R19, R19, 0x10, RZ, 0xc0, !PT ;  /* 0x0000001013137812 */ /* 0x000fe200078ec0ff */
[----:B----4-:R-:W-:Y:S01]  /*1ecf0*/  STL.64 [R1+0x1740], R10 ;  /* 0x0017400a01007387 */ /* 0x010fe20000100a00 */
[----:B--2---:R0:W-:Y:S03]  /*1ed00*/  STL.64 [R1+0x1738], R8 ;  /* 0x0017380801007387 */ /* 0x0041e60000100a00 */
[----:B0-----:R-:W2:Y:S01]  /*1ed10*/  LDL.LU.64 R8, [R1+0x60] ;  /* 0x0000600001087983 */ /* 0x001ea20000300a00 */
[----:B------:R-:W4:Y:S02]  /*1ed20*/  LDL.LU.64 R16, [R1+0x50] ;  /* 0x0000500001107983 */ /* 0x000f240000300a00 */
[----:B---3--:R-:W-:Y:S02]  /*1ed30*/  STL.64 [R1+0x16f0], R26 ;  /* 0x0016f01a01007387 */ /* 0x008fe40000100a00 */
[----:B------:R0:W-:Y:S02]  /*1ed40*/  STL.64 [R1+0x16e8], R24 ;  /* 0x0016e81801007387 */ /* 0x0001e40000100a00 */
[----:B0-----:R-:W3:Y:S01]  /*1ed50*/  LDL.LU R24, [R1+0x560] ;  /* 0x0005600001187983 */ /* 0x001ee20000300800 */
[----:B------:R-:W3:Y:S02]  /*1ed60*/  LDL.LU R25, [R1+0x564] ;  /* 0x0005640001197983 */ /* 0x000ee40000300800 */
[----:B------:R-:W2:Y:S02]  /*1ed70*/  LDL.LU R26, [R1+0x568] ;  /* 0x00056800011a7983 */ /* 0x000ea40000300800 */
[----:B------:R-:W2:Y:S02]  /*1ed80*/  LDL.LU R27, [R1+0x56c] ;  /* 0x00056c00011b7983 */ /* 0x000ea40000300800 */
[----:B------:R-:W-:Y:S01]  /*1ed90*/  IMAD R23, R23, 0x410, RZ ;  /* 0x0000041017177824 */ /* 0x000fe200078e02ff */
[----:B-1----:R-:W-:-:S02]  /*1eda0*/  LOP3.LUT R19, R19, 0x60, R22, 0xf8, !PT ;  /* 0x0000006013137812 */ /* 0x002fc400078ef816 */
[----:B------:R-:W-:Y:S02]  /*1edb0*/  LOP3.LUT R18, R18, 0x2000, RZ, 0xc0, !PT ;  /* 0x0000200012127812 */ /* 0x000fe400078ec0ff */
[----:B------:R-:W-:-:S05]  /*1edc0*/  LOP3.LUT R19, R23, R19, RZ, 0x3c, !PT ;  /* 0x0000001317137212 */ /* 0x000fca00078e3cff */
[----:B------:R-:W-:-:S05]  /*1edd0*/  IMAD.IADD R19, R18, 0x1, R19 ;  /* 0x0000000112137824 */ /* 0x000fca00078e0213 */
[----:B------:R-:W0:Y:S04]  /*1ede0*/  LDSM.16.MT88.4 R20, [R19+0xc100] ;  /* 0x00c100001314783b */ /* 0x000e280000004200 */
[----:B--2---:R-:W-:Y:S01]  /*1edf0*/  STL.64 [R1+0x1728], R26 ;  /* 0x0017281a01007387 */ /* 0x004fe20000100a00 */
[----:B---3--:R1:W-:Y:S03]  /*1ee00*/  STL.64 [R1+0x1720], R24 ;  /* 0x0017201801007387 */ /* 0x0083e60000100a00 */
[----:B-1----:R-:W2:Y:S01]  /*1ee10*/  LDL.LU R24, [R1+0x570] ;  /* 0x0005700001187983 */ /* 0x002ea20000300800 */
[----:B------:R-:W2:Y:S02]  /*1ee20*/  LDL.LU R25, [R1+0x574] ;  /* 0x0005740001197983 */ /* 0x000ea40000300800 */
[----:B------:R-:W2:Y:S02]  /*1ee30*/  LDL.LU R26, [R1+0x578] ;  /* 0x00057800011a7983 */ /* 0x000ea40000300800 */
[----:B------:R-:W2:Y:S01]  /*1ee40*/  LDL.LU R27, [R1+0x57c] ;  /* 0x00057c00011b7983 */ /* 0x000ea20000300800 */
[----:B0-----:R-:W-:Y:S01]  /*1ee50*/  STL.64 [R1+0x1530], R22 ;  /* 0x0015301601007387 */ /* 0x001fe20000100a00 */
[----:B------:R0:W-:Y:S03]  /*1ee60*/  STL.64 [R1+0x1528], R20 ;  /* 0x0015281401007387 */ /* 0x0001e60000100a00 */
[----:B0-----:R-:W3:Y:S01]  /*1ee70*/  LDL.LU R20, [R1+0x90] ;  /* 0x0000900001147983 */ /* 0x001ee20000300800 */
[----:B------:R-:W3:Y:S02]  /*1ee80*/  LDL.LU R21, [R1+0x94] ;  /* 0x0000940001157983 */ /* 0x000ee40000300800 */
[----:B------:R-:W2:Y:S02]  /*1ee90*/  LDL.LU R22, [R1+0x98] ;  /* 0x0000980001167983 */ /* 0x000ea40000300800 */
[----:B------:R-:W2:Y:S01]  /*1eea0*/  LDL.LU R23, [R1+0x9c] ;  /* 0x00009c0001177983 */ /* 0x000ea20000300800 */
[----:B------:R-:W-:Y:S01]  /*1eeb0*/  HMMA.16816.F32.BF16 R12, R4, R8, R12 ;  /* 0x00000008040c723c */ /* 0x000fe2000004180c */
[----:B--2---:R-:W-:Y:S01]  /*1eec0*/  STL.64 [R1+0x1670], R22 ;  /* 0x0016701601007387 */ /* 0x004fe20000100a00 */
[----:B---3--:R0:W-:Y:S03]  /*1eed0*/  STL.64 [R1+0x1668], R20 ;  /* 0x0016681401007387 */ /* 0x0081e60000100a00 */
[----:B0-----:R-:W2:Y:S01]  /*1eee0*/  LDL.LU R20, [R1+0xa0] ;  /* 0x0000a00001147983 */ /* 0x001ea20000300800 */
[----:B------:R-:W2:Y:S02]  /*1eef0*/  LDL.LU R21, [R1+0xa4] ;  /* 0x0000a40001157983 */ /* 0x000ea40000300800 */
[----:B------:R-:W3:Y:S02]  /*1ef00*/  LDL.LU R22, [R1+0xa8] ;  /* 0x0000a80001167983 */ /* 0x000ee40000300800 */
[----:B------:R-:W3:Y:S02]  /*1ef10*/  LDL.LU R23, [R1+0xac] ;  /* 0x0000ac0001177983 */ /* 0x000ee40000300800 */
[----:B---3--:R-:W-:Y:S01]  /*1ef20*/  STL.64 [R1+0x1680], R22 ;  /* 0x0016801601007387 */ /* 0x008fe20000100a00 */
[----:B--2---:R0:W-:Y:S02]  /*1ef30*/  STL.64 [R1+0x1678], R20 ;  /* 0x0016781401007387 */ /* 0x0041e40000100a00 */
[----:B0-----:R-:W-:-:S02]  /*1ef40*/  IMAD.MOV.U32 R20, RZ, RZ, R2 ;  /* 0x000000ffff147224 */ /* 0x001fc400078e0002 */
[----:B------:R-:W-:Y:S01]  /*1ef50*/  IMAD.MOV.U32 R21, RZ, RZ, R3 ;  /* 0x000000ffff157224 */ /* 0x000fe200078e0003 */
[----:B------:R-:W2:Y:S01]  /*1ef60*/  LDL.LU R2, [R1+0x1754] ;  /* 0x0017540001027983 */ /* 0x000ea20000300800 */
[----:B------:R-:W3:Y:S04]  /*1ef70*/  LDL.LU R3, [R1+0x1750] ;  /* 0x0017500001037983 */ /* 0x000ee80000300800 */
[----:B------:R0:W-:Y:S02]  /*1ef80*/  STL.64 [R1+0x1b0], R12 ;  /* 0x0001b00c01007387 */ /* 0x0001e40000100a00 */
[----:B------:R1:W-:Y:S01]  /*1ef90*/  STL.64 [R1+0x1b8], R14 ;  /* 0x0001b80e01007387 */ /* 0x0003e20000100a00 */
[----:B0-----:R-:W2:Y:S01]  /*1efa0*/  LDL.LU.64 R12, [R1+0x1748] ;  /* 0x00174800010c7983 */ /* 0x001ea20000300a00 */
[----:B-1----:R-:W-:-:S02]  /*1efb0*/  IMAD.MOV.U32 R15, RZ, RZ, R8 ;  /* 0x000000ffff0f7224 */ /* 0x002fc400078e0008 */
[----:B------:R-:W-:Y:S02]  /*1efc0*/  IMAD.MOV.U32 R14, RZ, RZ, R9 ;  /* 0x000000ffff0e7224 */ /* 0x000fe400078e0009 */
[----:B------:R-:W4:Y:S01]  /*1efd0*/  LDL.LU.64 R10, [R1+0x1740] ;  /* 0x00174000010a7983 */ /* 0x000f220000300a00 */
[----:B------:R-:W4:Y:S02]  /*1efe0*/  LDL.LU.64 R8, [R1+0x1738] ;  /* 0x0017380001087983 */ /* 0x000f240000300a00 */
[C---:B----4-:R-:W-:Y:S11]  /*1eff0*/  HMMA.16816.F32.BF16 R8, R4.reuse, R16, R8 ;  /* 0x000000100408723c */ /* 0x050ff60000041808 */
[----:B------:R-:W-:Y:S11]  /*1f000*/  @!UPT UIADD3 URZ, URZ, URZ, URZ ;  /* 0x0000003f3f3ff290 */ /* 0x000ff6000fffe03f */
[----:B------:R-:W-:Y:S01]  /*1f010*/  @!UPT UIADD3 URZ, URZ, URZ, URZ ;  /* 0x0000003f3f3ff290 */ /* 0x000fe2000fffe03f */
[----:B------:R0:W-:Y:S01]  /*1f020*/  STL.64 [R1+0x1a0], R8 ;  /* 0x0001a00801007387 */ /* 0x0001e20000100a00 */
[----:B------:R-:W-:Y:S02]  /*1f030*/  STL.64 [R1+0x1a8], R10 ;  /* 0x0001a80a01007387 */ /* 0x000fe40000100a00 */
[----:B0-----:R-:W-:Y:S02]  /*1f040*/  IMAD.MOV.U32 R9, RZ, RZ, R16 ;  /* 0x000000ffff097224 */ /* 0x001fe400078e0010 */
[----:B------:R-:W-:Y:S02]  /*1f050*/  IMAD.MOV.U32 R8, RZ, RZ, R17 ;  /* 0x000000ffff087224 */ /* 0x000fe400078e0011 */
        /* <DEDUP_REMOVED lines=8> */
[----:B------:R-:W-:Y:S02]  /*1f0e0*/  IMAD.MOV.U32 R11, RZ, RZ, R16 ;  /* 0x000000ffff0b7224 */ /* 0x000fe400078e0010 */
[----:B------:R-:W-:Y:S01]  /*1f0f0*/  IMAD.MOV.U32 R10, RZ, RZ, R17 ;  /* 0x000000ffff0a7224 */ /* 0x000fe200078e0011 */
[----:B------:R-:W2:Y:S01]  /*1f100*/  LDL.LU R16, [R1+0x170] ;  /* 0x0001700001107983 */ /* 0x000ea20000300800 */
[----:B------:R-:W2:Y:S01]  /*1f110*/  LDL.LU R17, [R1+0x174] ;  /* 0x0001740001117983 */ /* 0x000ea20000300800 */
[----:B----4-:R-:W-:Y:S11]  /*1f120*/  HMMA.16816.F32.BF16 R24, R4, R20, R24 ;  /* 0x000000140418723c */ /* 0x010ff60000041818 */
[----:B------:R-:W-:Y:S11]  /*1f130*/  @!UPT UIADD3 URZ, URZ, URZ, URZ ;  /* 0x0000003f3f3ff290 */ /* 0x000ff6000fffe03f */
[----:B------:R-:W-:Y:S01]  /*1f140*/  @!UPT UIADD3 URZ, URZ, URZ, URZ ;  /* 0x0000003f3f3ff290 */ /* 0x000fe2000fffe03f */
[----:B------:R-:W-:Y:S01]  /*1f150*/  STL.64 [R1+0x180], R24 ;  /* 0x0001801801007387 */ /* 0x000fe20000100a00 */
[----:B------:R0:W-:Y:S02]  /*1f160*/  STL.64 [R1+0x1690], R20 ;  /* 0x0016901401007387 */ /* 0x0001e40000100a00 */
[----:B0-----:R-:W-:Y:S02]  /*1f170*/  IMAD.MOV.U32 R20, RZ, RZ, R11 ;  /* 0x000000ffff147224 */ /* 0x001fe400078e000b */
[----:B------:R-:W-:-:S05]  /*1f180*/  IMAD.MOV.U32 R21, RZ, RZ, R10 ;  /* 0x000000ffff157224 */ /* 0x000fca00078e000a */
[----:B------:R0:W-:Y:S02]  /*1f190*/  STL.64 [R1+0x16a8], R20 ;  /* 0x0016a81401007387 */ /* 0x0001e40000100a00 */
[----:B0-----:R-:W-:Y:S02]  /*1f1a0*/  IMAD.MOV.U32 R21, RZ, RZ, R8 ;  /* 0x000000ffff157224 */ /* 0x001fe400078e0008 */
[----:B------:R-:W-:Y:S01]  /*1f1b0*/  IMAD.MOV.U32 R20, RZ, RZ, R9 ;  /* 0x000000ffff147224 */ /* 0x000fe200078e0009 */
[----:B------:R-:W4:Y:S01]  /*1f1c0*/  LDL.LU R8, [R1+0x4d0] ;  /* 0x0004d00001087983 */ /* 0x000f220000300800 */
[----:B------:R-:W4:Y:S02]  /*1f1d0*/  LDL.LU R9, [R1+0x4d4] ;  /* 0x0004d40001097983 */ /* 0x000f240000300800 */
[----:B------:R-:W4:Y:S02]  /*1f1e0*/  LDL.LU R10, [R1+0x4d8] ;  /* 0x0004d800010a7983 */ /* 0x000f240000300800 */
[----:B------:R-:W4:Y:S02]  /*1f1f0*/  LDL.LU R11, [R1+0x4dc] ;  /* 0x0004dc00010b7983 */ /* 0x000f240000300800 */
[----:B---3--:R-:W-:-:S02]  /*1f200*/  IMAD.MOV.U32 R18, RZ, RZ, R3 ;  /* 0x000000ffff127224 */ /* 0x008fc400078e0003 */
[----:B--2---:R-:W-:Y:S02]  /*1f210*/  IMAD.MOV.U32 R19, RZ, RZ, R2 ;  /* 0x000000ffff137224 */ /* 0x004fe400078e0002 */
[----:B------:R-:W-:-:S05]  /*1f220*/  IMAD.MOV.U32 R24, RZ, RZ, R29 ;  /* 0x000000ffff187224 */ /* 0x000fca00078e001d */
[----:B------:R-:W-:Y:S01]  /*1f230*/  HMMA.16816.F32.BF16 R16, R4, R12, R16 ;  /* 0x0000000c0410723c */ /* 0x000fe20000041810 */
[----:B------:R-:W-:Y:S02]  /*1f240*/  IMAD.MOV.U32 R25, RZ, RZ, R0 ;  /* 0x000000ffff197224 */ /* 0x000fe400078e0000 */
[----:B------:R-:W-:Y:S02]  /*1f250*/  IMAD.MOV.U32 R3, RZ, RZ, R26 ;  /* 0x000000ffff037224 */ /* 0x000fe400078e001a */
[----:B------:R-:W-:Y:S01]  /*1f260*/  IMAD.MOV.U32 R2, RZ, RZ, R27 ;  /* 0x000000ffff027224 */ /* 0x000fe200078e001b */
[----:B----4-:R-:W-:Y:S01]  /*1f270*/  STL.64 [R1+0x1700], R10 ;  /* 0x0017000a01007387 */ /* 0x010fe20000100a00 */
[----:B------:R-:W-:Y:S02]  /*1f280*/  STL.64 [R1+0x16f8], R8 ;  /* 0x0016f80801007387 */ /* 0x000fe40000100a00 */
[----:B------:R-:W2:Y:S02]  /*1f290*/  LDL.LU R29, [R1+0x171c] ;  /* 0x00171c00011d7983 */ /* 0x000ea40000300800 */
[----:B------:R-:W3:Y:S01]  /*1f2a0*/  LDL.LU R0, [R1+0x1718] ;  /* 0x0017180001007983 */ /* 0x000ee20000300800 */
[----:B------:R0:W-:Y:S04]  /*1f2b0*/  STL.64 [R1+0x1708], R24 ;  /* 0x0017081801007387 */ /* 0x0001e80000100a00 */
[----:B0-----:R-:W4:Y:S01]  /*1f2c0*/  LDL.LU R24, [R1+0x160] ;  /* 0x0001600001187983 */ /* 0x001f220000300800 */
[----:B------:R-:W4:Y:S02]  /*1f2d0*/  LDL.LU R25, [R1+0x164] ;  /* 0x0001640001197983 */ /* 0x000f240000300800 */
[----:B------:R-:W4:Y:S02]  /*1f2e0*/  LDL.LU R26, [R1+0x168] ;  /* 0x00016800011a7983 */ /* 0x000f240000300800 */
[----:B------:R-:W4:Y:S01]  /*1f2f0*/  LDL.LU R27, [R1+0x16c] ;  /* 0x00016c00011b7983 */ /* 0x000f220000300800 */
[----:B------:R-:W2:Y:S01]  /*1f300*/  LDL.LU R8, [R1+0x150] ;  /* 0x0001500001087983 */ /* 0x000ea20000300800 */
[----:B------:R-:W2:Y:S02]  /*1f310*/  LDL.LU R9, [R1+0x154] ;  /* 0x0001540001097983 */ /* 0x000ea40000300800 */
[----:B------:R-:W2:Y:S02]  /*1f320*/  LDL.LU R10, [R1+0x158] ;  /* 0x00015800010a7983 */ /* 0x000ea40000300800 */
[----:B------:R-:W2:Y:S01]  /*1f330*/  LDL.LU R11, [R1+0x15c] ;  /* 0x00015c00010b7983 */ /* 0x000ea20000300800 */
[----:B------:R0:W-:Y:S01]  /*1f340*/  STL.64 [R1+0x16c0], R20 ;  /* 0x0016c01401007387 */ /* 0x0001e20000100a00 */
[----:B------:R-:W-:Y:S02]  /*1f350*/  STL [R1+0x14a4], R2 ;  /* 0x0014a40201007387 */ /* 0x000fe40000100800 */
[----:B------:R-:W-:Y:S02]  /*1f360*/  STL [R1+0x14a0], R3 ;  /* 0x0014a00301007387 */ /* 0x000fe40000100800 */
[----:B------:R1:W-:Y:S01]  /*1f370*/  STL.64 [R1+0x170], R16 ;  /* 0x0001701001007387 */ /* 0x0003e20000100a00 */
[----:B------:R-:W-:Y:S01]  /*1f380*/  STL.64 [R1+0x178], R18 ;  /* 0x0001781201007387 */ /* 0x000fe20000100a00 */
[----:B0-----:R-:W-:-:S03]  /*1f390*/  IMAD.MOV.U32 R21, RZ, RZ, R14 ;  /* 0x000000ffff157224 */ /* 0x001fc600078e000e */
[----:B-1----:R-:W4:Y:S01]  /*1f3a0*/  LDL.LU.64 R16, [R1+0x1710] ;  /* 0x0017100001107983 */ /* 0x002f220000300a00 */
[----:B------:R0:W-:Y:S02]  /*1f3b0*/  STL.64 [R1+0x1688], R12 ;  /* 0x0016880c01007387 */ /* 0x0001e40000100a00 */
[----:B------:R-:W-:Y:S01]  /*1f3c0*/  IMAD.MOV.U32 R20, RZ, RZ, R15 ;  /* 0x000000ffff147224 */ /* 0x000fe200078e000f */
[----:B0-----:R-:W2:Y:S01]  /*1f3d0*/  LDL.LU R12, [R1+0xb0] ;  /* 0x0000b000010c7983 */ /* 0x001ea20000300800 */
[----:B------:R-:W2:Y:S02]  /*1f3e0*/  LDL.LU R13, [R1+0xb4] ;  /* 0x0000b400010d7983 */ /* 0x000ea40000300800 */
[----:B------:R-:W2:Y:S02]  /*1f3f0*/  LDL.LU R14, [R1+0xb8] ;  /* 0x0000b800010e7983 */ /* 0x000ea40000300800 */
[----:B------:R-:W2:Y:S02]  /*1f400*/  LDL.LU R15, [R1+0xbc] ;  /* 0x0000bc00010f7983 */ /* 0x000ea40000300800 */
[----:B--2---:R-:W-:Y:S01]  /*1f410*/  STL.64 [R1+0x16a0], R14 ;  /* 0x0016a00e01007387 */ /* 0x004fe20000100a00 */
[----:B------:R0:W-:Y:S03]  /*1f420*/  STL.64 [R1+0x1698], R12 ;  /* 0x0016980c01007387 */ /* 0x0001e60000100a00 */
        /* <DEDUP_REMOVED lines=9> */
[----:B------:R-:W4:Y:S02]  /*1f4c0*/  LDL.LU R14, [R1+0x488] ;  /* 0x00048800010e7983 */ /* 0x000f240000300800 */
[----:B------:R-:W4:Y:S02]  /*1f4d0*/  LDL.LU R15, [R1+0x48c] ;  /* 0x00048c00010f7983 */ /* 0x000f240000300800 */
[----:B----4-:R-:W-:Y:S01]  /*1f4e0*/  STL.64 [R1+0x16d0], R14 ;  /* 0x0016d00e01007387 */ /* 0x010fe20000100a00 */
[----:B--2---:R0:W-:Y:S03]  /*1f4f0*/  STL.64 [R1+0x16c8], R12 ;  /* 0x0016c80c01007387 */ /* 0x0041e60000100a00 */
[----:B0-----:R-:W2:Y:S01]  /*1f500*/  LDL.LU R12, [R1+0x4a0] ;  /* 0x0004a000010c7983 */ /* 0x001ea20000300800 */
[----:B------:R-:W2:Y:S02]  /*1f510*/  LDL.LU R13, [R1+0x4a4] ;  /* 0x0004a400010d7983 */ /* 0x000ea40000300800 */
[----:B------:R-:W2:Y:S02]  /*1f520*/  LDL.LU R14, [R1+0x4a8] ;  /* 0x0004a800010e7983 */ /* 0x000ea40000300800 */
[----:B------:R-:W2:Y:S02]  /*1f530*/  LDL.LU R15, [R1+0x4ac] ;  /* 0x0004ac00010f7983 */ /* 0x000ea40000300800 */
[----:B------:R0:W-:Y:S01]  /*1f540*/  STL.64 [R1+0x160], R24 ;  /* 0x0001601801007387 */ /* 0x0001e20000100a00 */
[----:B------:R1:W-:Y:S03]  /*1f550*/  STL.64 [R1+0x168], R26 ;  /* 0x0001681a01007387 */ /* 0x0003e60000100a00 */
[----:B0-----:R-:W1:Y:S02]  /*1f560*/  LDL.LU.64 R24, [R1+0x1708] ;  /* 0x0017080001187983 */ /* 0x001e640000300a00 */
[C---:B-1----:R-:W-:Y:S02]  /*1f570*/  HMMA.16816.F32.BF16 R24, R4.reuse, R24, R8 ;  /* 0x000000180418723c */ /* 0x042fe40000041808 */
[----:B------:R-:W4:Y:S01]  /*1f580*/  LDL.LU.64 R10, [R1+0x1700] ;  /* 0x00170000010a7983 */ /* 0x000f220000300a00 */
[----:B------:R-:W4:Y:S11]  /*1f590*/  LDL.LU.64 R8, [R1+0x16f8] ;  /* 0x0016f80001087983 */ /* 0x000f360000300a00 */
[----:B------:R-:W-:Y:S09]  /*1f5a0*/  @!UPT UIADD3 URZ, URZ, URZ, URZ ;  /* 0x0000003f3f3ff290 */ /* 0x000ff2000fffe03f */
[----:B------:R-:W-:Y:S01]  /*1f5b0*/  STL.64 [R1+0x150], R24 ;  /* 0x0001501801007387 */ /* 0x000fe20000100a00 */
[----:B------:R0:W-:Y:S03]  /*1f5c0*/  STL.64 [R1+0x158], R26 ;  /* 0x0001581a01007387 */ /* 0x0001e60000100a00 */
[----:B0-----:R-:W2:Y:S01]  /*1f5d0*/  LDL.LU.64 R26, [R1+0x16f0] ;  /* 0x0016f000011a7983 */ /* 0x001ea20000300a00 */
[----:B------:R-:W4:Y:S02]  /*1f5e0*/  LDL.LU.64 R24, [R1+0x16e8] ;  /* 0x0016e80001187983 */ /* 0x000f240000300a00 */
[----:B----4-:R-:W-:Y:S01]  /*1f5f0*/  HMMA.16816.F32.BF16 R4, R4, R24, R8 ;  /* 0x000000180404723c */ /* 0x010fe20000041808 */
[----:B------:R-:W2:Y:S01]  /*1f600*/  LDL.LU.64 R10, [R1+0x16e0] ;  /* 0x0016e000010a7983 */ /* 0x000ea20000300a00 */
[----:B------:R-:W2:Y:S11]  /*1f610*/  LDL.LU.64 R8, [R1+0x16d8] ;  /* 0x0016d80001087983 */ /* 0x000eb60000300a00 */
[----:B------:R-:W-:Y:S10]  /*1f620*/  @!UPT UIADD3 URZ, URZ, URZ, URZ ;  /* 0x0000003f3f3ff290 */ /* 0x000ff4000fffe03f */
[----:B------:R0:W-:Y:S01]  /*1f630*/  STL.64 [R1+0xf0], R4 ;  /* 0x0000f00401007387 */ /* 0x0001e20000100a00 */
[----:B------:R1:W-:Y:S03]  /*1f640*/  STL.64 [R1+0xf8], R6 ;  /* 0x0000f80601007387 */ /* 0x0003e60000100a00 */
[----:B0-----:R-:W4:Y:S01]  /*1f650*/  LDL.LU.64 R4, [R1] ;  /* 0x0000000001047983 */ /* 0x001f220000300a00 */
[----:B-1----:R-:W3:Y:S01]  /*1f660*/  LDL.64 R6, [R1+0x8] ;  /* 0x0000080001067983 */ /* 0x002ee20000100a00 */
[C---:B--2---:R-:W-:Y:S02]  /*1f670*/  HMMA.16816.F32.BF16 R20, R8.reuse, R20, R12 ;  /* 0x000000140814723c */ /* 0x044fe4000004180c */
[----:B------:R-:W2:Y:S01]  /*1f680*/  LDL.LU.64 R14, [R1+0x16d0] ;  /* 0x0016d000010e7983 */ /* 0x000ea20000300a00 */
[----:B------:R-:W2:Y:S11]  /*1f690*/  LDL.LU.64 R12, [R1+0x16c8] ;  /* 0x0016c800010c7983 */ /* 0x000eb60000300a00 */
[----:B------:R-:W-:Y:S09]  /*1f6a0*/  @!UPT UIADD3 URZ, URZ, URZ, URZ ;  /* 0x0000003f3f3ff290 */ /* 0x000ff2000fffe03f */
[----:B------:R0:W-:Y:S01]  /*1f6b0*/  STL.64 [R1+0xe0], R20 ;  /* 0x0000e01401007387 */ /* 0x0001e20000100a00 */
[----:B------:R2:W-:Y:S03]  /*1f6c0*/  STL.64 [R1+0xe8], R22 ;  /* 0x0000e81601007387 */ /* 0x0005e60000100a00 */
[----:B0-----:R-:W2:Y:S02]  /*1f6d0*/  LDL.LU.64 R20, [R1+0x16c0] ;  /* 0x0016c00001147983 */ /* 0x001ea40000300a00 */
        /* <DEDUP_REMOVED lines=15> */
[----:B------:R-:W2:Y:S11]  /*1f7d0*/  LDL.LU.64 R12, [R1+0x1688] ;  /* 0x00168800010c7983 */ /* 0x000eb60000300a00 */
[----:B------:R-:W-:Y:S10]  /*1f7e0*/  @!UPT UIADD3 URZ, URZ, URZ, URZ ;  /* 0x0000003f3f3ff290 */ /* 0x000ff4000fffe03f */
[----:B------:R-:W-:Y:S01]  /*1f7f0*/  STL.64 [R1+0xb0], R20 ;  /* 0x0000b01401007387 */ /* 0x000fe20000100a00 */
[----:B------:R0:W-:Y:S03]  /*1f800*/  STL.64 [R1+0xb8], R22 ;  /* 0x0000b81601007387 */ /* 0x0001e60000100a00 */
[----:B0-----:R-:W2:Y:S01]  /*1f810*/  LDL.LU.64 R22, [R1+0x1680] ;  /* 0x0016800001167983 */ /* 0x001ea20000300a00 */
[----:B------:R-:W2:Y:S02]  /*1f820*/  LDL.LU.64 R20, [R1+0x1678] ;  /* 0x0016780001147983 */ /* 0x000ea40000300a00 */
[C---:B--2---:R-:W-:Y:S01]  /*1f830*/  HMMA.16816.F32.BF16 R12, R8.reuse, R12, R20 ;  /* 0x0000000c080c723c */ /* 0x044fe20000041814 */
[----:B------:R-:W2:Y:S01]  /*1f840*/  LDL.LU.64 R22, [R1+0x1670] ;  /* 0x0016700001167983 */ /* 0x000ea20000300a00 */
[----:B------:R-:W2:Y:S11]  /*1f850*/  LDL.LU.64 R20, [R1+0x1668] ;  /* 0x0016680001147983 */ /* 0x000eb60000300a00 */
[----:B------:R-:W-:Y:S10]  /*1f860*/  @!UPT UIADD3 URZ, URZ, URZ, URZ ;  /* 0x0000003f3f3ff290 */ /* 0x000ff4000fffe03f */
[----:B------:R-:W-:Y:S01]  /*1f870*/  STL.64 [R1+0xa0], R12 ;  /* 0x0000a00c01007387 */ /* 0x000fe20000100a00 */
[----:B------:R0:W-:Y:S03]  /*1f880*/  STL.64 [R1+0xa8], R14 ;  /* 0x0000a80e01007387 */ /* 0x0001e60000100a00 */
[----:B0-----:R-:W4:Y:S01]  /*1f890*/  LDL.LU.64 R14, [R1+0x1660] ;  /* 0x00166000010e7983 */ /* 0x001f220000300a00 */
[----:B------:R-:W4:Y:S02]  /*1f8a0*/  LDL.LU.64 R12, [R1+0x1658] ;  /* 0x00165800010c7983 */ /* 0x000f240000300a00 */
[----:B---3--:R-:W-:Y:S01]  /*1f8b0*/  STL.64 [R1+0x15b8], R6 ;  /* 0x0015b80601007387 */ /* 0x008fe20000100a00 */
[C---:B--2---:R-:W-:Y:S08]  /*1f8c0*/  HMMA.16816.F32.BF16 R16, R8.reuse, R16, R20 ;  /* 0x000000100810723c */ /* 0x044ff00000041814 */
[----:B----4-:R-:W-:Y:S11]  /*1f8d0*/  HMMA.16816.F32.BF16 R12, R8, R4, R12 ;  /* 0x00000004080c723c */ /* 0x010ff6000004180c */
[----:B------:R-:W-:Y:S04]  /*1f8e0*/  @!UPT UIADD3 URZ, URZ, URZ, URZ ;  /* 0x0000003f3f3ff290 */ /* 0x000fe8000fffe03f */
[----:B------:R-:W-:Y:S01]  /*1f8f0*/  STL.64 [R1+0x90], R16 ;  /* 0x0000901001007387 */ /* 0x000fe20000100a00 */
[----:B------:R-:W-:Y:S02]  /*1f900*/  STL.64 [R1+0x98], R18 ;  /* 0x0000981201007387 */ /* 0x000fe40000100a00 */
[----:B------:R-:W2:Y:S05]  /*1f910*/  LDL.LU R20, [R1+0x200] ;  /* 0x0002000001147983 */ /* 0x000eaa0000300800 */
[----:B------:R-:W-:Y:S01]  /*1f920*/  STL.64 [R1+0x80], R12 ;  /* 0x0000800c01007387 */ /* 0x000fe20000100a00 */
[----:B------:R-:W-:Y:S02]  /*1f930*/  STL.64 [R1+0x88], R14 ;  /* 0x0000880e01007387 */ /* 0x000fe40000100a00 */
[----:B------:R-:W2:Y:S02]  /*1f940*/  LDL.LU R21, [R1+0x204] ;  /* 0x0002040001157983 */ /* 0x000ea40000300800 */
[----:B------:R-:W3:Y:S02]  /*1f950*/  LDL.LU R22, [R1+0x208] ;  /* 0x0002080001167983 */ /* 0x000ee40000300800 */
[----:B------:R-:W-:-:S02]  /*1f960*/  IMAD.MOV.U32 R23, RZ, RZ, R27 ;  /* 0x000000ffff177224 */ /* 0x000fc400078e001b */
[----:B------:R-:W4:Y:S04]  /*1f970*/  LDL.LU R27, [R1+0x1650] ;  /* 0x00165000011b7983 */ /* 0x000f280000300800 */
[----:B---3--:R-:W-:Y:S01]  /*1f980*/  STL.64 [R1+0x1550], R22 ;  /* 0x0015501601007387 */ /* 0x008fe20000100a00 */
[----:B--2---:R0:W-:Y:S02]  /*1f990*/  STL.64 [R1+0x1548], R20 ;  /* 0x0015481401007387 */ /* 0x0041e40000100a00 */
[----:B0-----:R-:W-:Y:S02]  /*1f9a0*/  IMAD.MOV.U32 R20, RZ, RZ, R26 ;  /* 0x000000ffff147224 */ /* 0x001fe400078e001a */
[----:B------:R-:W-:Y:S01]  /*1f9b0*/  IMAD.MOV.U32 R21, RZ, RZ, R0 ;  /* 0x000000ffff157224 */ /* 0x000fe200078e0000 */
[----:B------:R-:W2:Y:S01]  /*1f9c0*/  LDL.LU R26, [R1+0x164c] ;  /* 0x00164c00011a7983 */ /* 0x000ea20000300800 */
[----:B------:R-:W3:Y:S02]  /*1f9d0*/  LDL.LU R0, [R1+0x1648] ;  /* 0x0016480001007983 */ /* 0x000ee40000300800 */
[----:B------:R-:W-:-:S02]  /*1f9e0*/  IMAD.MOV.U32 R22, RZ, RZ, R29 ;  /* 0x000000ffff167224 */ /* 0x000fc400078e001d */
[----:B------:R-:W-:Y:S01]  /*1f9f0*/  IMAD.MOV.U32 R23, RZ, RZ, R28 ;  /* 0x000000ffff177224 */ /* 0x000fe200078e001c */
[----:B------:R-:W3:Y:S01]  /*1fa00*/  LDL.LU R29, [R1+0x1644] ;  /* 0x00164400011d7983 */ /* 0x000ee20000300800 */
[----:B------:R-:W3:Y:S02]  /*1fa10*/  LDL.LU R28, [R1+0x1640] ;  /* 0x00164000011c7983 */ /* 0x000ee40000300800 */
[----:B------:R-:W3:Y:S02]  /*1fa20*/  LDL.LU R12, [R1+0x70] ;  /* 0x00007000010c7983 */ /* 0x000ee40000300800 */
[----:B------:R-:W3:Y:S01]  /*1fa30*/  LDL.LU R13, [R1+0x74] ;  /* 0x00007400010d7983 */ /* 0x000ee20000300800 */
[----:B------:R-:W3:Y:S01]  /*1fa40*/  LDL.LU R14, [R1+0x78] ;  /* 0x00007800010e7983 */ /* 0x000ee20000300800 */
[----:B------:R-:W3:Y:S02]  /*1fa50*/  LDL.LU R15, [R1+0x7c] ;  /* 0x00007c00010f7983 */ /* 0x000ee40000300800 */
[----:B------:R0:W-:Y:S02]  /*1fa60*/  STL.64 [R1+0x1560], R22 ;  /* 0x0015601601007387 */ /* 0x0001e40000100a00 */
[----:B------:R1:W-:Y:S01]  /*1fa70*/  STL.64 [R1+0x1558], R20 ;  /* 0x0015581401007387 */ /* 0x0003e20000100a00 */
[----:B0-----:R-:W3:Y:S04]  /*1fa80*/  LDL R22, [R1+0x48] ;  /* 0x0000480001167983 */ /* 0x001ee80000100800 */
[----:B------:R-:W3:Y:S01]  /*1fa90*/  LDL R23, [R1+0x4c] ;  /* 0x00004c0001177983 */ /* 0x000ee20000100800 */
[----:B----4-:R-:W-:-:S02]  /*1faa0*/  IMAD.MOV.U32 R7, RZ, RZ, R27 ;  /* 0x000000ffff077224 */ /* 0x010fc400078e001b */
[----:B--2---:R-:W-:Y:S02]  /*1fab0*/  IMAD.MOV.U32 R6, RZ, RZ, R26 ;  /* 0x000000ffff067224 */ /* 0x004fe400078e001a */
[----:B---3--:R-:W-:Y:S02]  /*1fac0*/  IMAD.MOV.U32 R5, RZ, RZ, R0 ;  /* 0x000000ffff057224 */ /* 0x008fe400078e0000 */
[----:B------:R-:W-:Y:S01]  /*1fad0*/  IMAD.MOV.U32 R4, RZ, RZ, R29 ;  /* 0x000000ffff047224 */ /* 0x000fe200078e001d */
[----:B------:R0:W-:Y:S01]  /*1fae0*/  STL.64 [R1+0x15f0], R22 ;  /* 0x0015f01601007387 */ /* 0x0001e20000100a00 */
[----:B------:R-:W2:Y:S02]  /*1faf0*/  LDL.LU R29, [R1+0x163c] ;  /* 0x00163c00011d7983 */ /* 0x000ea40000300800 */
[----:B------:R-:W3:Y:S02]  /*1fb00*/  LDL.LU R0, [R1+0x1638] ;  /* 0x0016380001007983 */ /* 0x000ee40000300800 */
[----:B------:R-:W4:Y:S01]  /*1fb10*/  LDL.LU R26, [R1+0x1634] ;  /* 0x00163400011a7983 */ /* 0x000f220000300800 */
[----:B------:R-:W4:Y:S01]  /*1fb20*/  LDL.LU R27, [R1+0x1630] ;  /* 0x00163000011b7983 */ /* 0x000f220000300800 */
[----:B-1----:R-:W2:Y:S02]  /*1fb30*/  LDL.LU R20, [R1+0x340] ;  /* 0x0003400001147983 */ /* 0x002ea40000300800 */
[----:B------:R-:W2:Y:S01]  /*1fb40*/  LDL.LU R21, [R1+0x344] ;  /* 0x0003440001157983 */ /* 0x000ea20000300800 */
[----:B0-----:R-:W2:Y:S01]  /*1fb50*/  LDL.LU R22, [R1+0x348] ;  /* 0x0003480001167983 */ /* 0x001ea20000300800 */
[----:B---3--:R-:W-:-:S03]  /*1fb60*/  IMAD.MOV.U32 R23, RZ, RZ, R0 ;  /* 0x000000ffff177224 */ /* 0x008fc600078e0000 */
[----:B------:R-:W3:Y:S04]  /*1fb70*/  LDL.LU R0, [R1+0x162c] ;  /* 0x00162c0001007983 */ /* 0x000ee80000300800 */
[----:B--2---:R0:W-:Y:S01]  /*1fb80*/  STL.64 [R1+0x1600], R22 ;  /* 0x0016001601007387 */ /* 0x0041e20000100a00 */
[----:B------:R-:W-:Y:S03]  /*1fb90*/  STL.64 [R1+0x15f8], R20 ;  /* 0x0015f81401007387 */ /* 0x000fe60000100a00 */
[----:B0-----:R-:W2:Y:S04]  /*1fba0*/  LDL R22, [R1+0x68] ;  /* 0x0000680001167983 */ /* 0x001ea80000100800 */
[----:B------:R-:W2:Y:S01]  /*1fbb0*/  LDL R23, [R1+0x6c] ;  /* 0x00006c0001177983 */ /* 0x000ea20000100800 */
[----:B------:R-:W2:Y:S02]  /*1fbc0*/  LDL.LU R16, [R1+0x330] ;  /* 0x0003300001107983 */ /* 0x000ea40000300800 */
[----:B------:R-:W2:Y:S02]  /*1fbd0*/  LDL.LU R17, [R1+0x334] ;  /* 0x0003340001117983 */ /* 0x000ea40000300800 */
[----:B------:R-:W2:Y:S01]  /*1fbe0*/  LDL.LU R18, [R1+0x338] ;  /* 0x0003380001127983 */ /* 0x000ea20000300800 */
[----:B------:R-:W2:Y:S01]  /*1fbf0*/  LDL.LU R19, [R1+0x33c] ;  /* 0x00033c0001137983 */ /* 0x000ea20000300800 */
[----:B------:R-:W-:Y:S03]  /*1fc00*/  HMMA.16816.F32.BF16 R8, R8, R24, R12 ;  /* 0x000000180808723c */ /* 0x000fe6000004180c */
[----:B--2---:R-:W-:Y:S01]  /*1fc10*/  STL.64 [R1+0x1610], R18 ;  /* 0x0016101201007387 */ /* 0x004fe20000100a00 */
[----:B------:R3:W-:Y:S02]  /*1fc20*/  STL.64 [R1+0x1608], R16 ;  /* 0x0016081001007387 */ /* 0x0007e40000100a00 */
[----:B---3--:R-:W-:-:S02]  /*1fc30*/  IMAD.MOV.U32 R16, RZ, RZ, R0 ;  /* 0x000000ffff107224 */ /* 0x008fc400078e0000 */
[----:B------:R-:W2:Y:S01]  /*1fc40*/  LDL.LU R0, [R1+0x1628] ;  /* 0x0016280001007983 */ /* 0x000ea20000300800 */
[----:B------:R-:W3:Y:S02]  /*1fc50*/  LDL.LU R17, [R1+0x354] ;  /* 0x0003540001117983 */ /* 0x000ee40000300800 */
[----:B------:R-:W3:Y:S02]  /*1fc60*/  LDL.LU R18, [R1+0x358] ;  /* 0x0003580001127983 */ /* 0x000ee40000300800 */
[----:B------:R-:W3:Y:S01]  /*1fc70*/  LDL.LU R19, [R1+0x35c] ;  /* 0x00035c0001137983 */ /* 0x000ee20000300800 */
[----:B------:R0:W-:Y:S01]  /*1fc80*/  STL.64 [R1+0x15c8], R6 ;  /* 0x0015c80601007387 */ /* 0x0001e20000100a00 */
[----:B------:R-:W-:Y:S03]  /*1fc90*/  STL.64 [R1+0x15c0], R4 ;  /* 0x0015c00401007387 */ /* 0x000fe60000100a00 */
[----:B0-----:R-:W3:Y:S01]  /*1fca0*/  LDL R6, [R1+0x28] ;  /* 0x0000280001067983 */ /* 0x001ee20000100800 */
[----:B--2---:R-:W-:-:S05]  /*1fcb0*/  IMAD.MOV.U32 R7, RZ, RZ, R0 ;  /* 0x000000ffff077224 */ /* 0x004fca00078e0000 */
[----:B---3--:R0:W-:Y:S04]  /*1fcc0*/  STL.64 [R1+0x15d8], R6 ;  /* 0x0015d80601007387 */ /* 0x0081e80000100a00 */
[----:B0-----:R-:W2:Y:S01]  /*1fcd0*/  LDL.64 R6, [R1+0x38] ;  /* 0x0000380001067983 */ /* 0x001ea20000100a00 */
[----:B------:R-:W3:Y:S02]  /*1fce0*/  LDL.LU.64 R14, [R1+0x1620] ;  /* 0x00162000010e7983 */ /* 0x000ee40000300a00 */
[----:B------:R-:W3:Y:S02]  /*1fcf0*/  LDL.LU.64 R12, [R1+0x1618] ;  /* 0x00161800010c7983 */ /* 0x000ee40000300a00 */
[----:B------:R-:W-:Y:S01]  /*1fd00*/  STL [R1+0x74], R9 ;  /* 0x0000740901007387 */ /* 0x000fe20000100800 */
[----:B------:R0:W-:Y:S01]  /*1fd10*/  STL.64 [R1+0x78], R10 ;  /* 0x0000780a01007387 */ /* 0x0001e20000100a00 */
[----:B----4-:R1:W-:Y:S03]  /*1fd20*/  STL.64 [R1+0x15b0], R26 ;  /* 0x0015b01a01007387 */ /* 0x0103e60000100a00 */
[----:B0-----:R-:W4:Y:S04]  /*1fd30*/  LDL R10, [R1+0x18] ;  /* 0x00001800010a7983 */ /* 0x001f280000100800 */
[----:B------:R-:W4:Y:S04]  /*1fd40*/  LDL R11, [R1+0x1c] ;  /* 0x00001c00010b7983 */ /* 0x000f280000100800 */
[----:B-1----:R-:W2:Y:S01]  /*1fd50*/  LDL.64 R26, [R1+0x58] ;  /* 0x00005800011a7983 */ /* 0x002ea20000100a00 */
[----:B------:R-:W-:-:S03]  /*1fd60*/  IMAD.MOV.U32 R0, RZ, RZ, R8 ;  /* 0x000000ffff007224 */ /* 0x000fc600078e0008 */
[----:B----4-:R0:W-:Y:S01]  /*1fd70*/  STL.64 [R1+0x15d0], R10 ;  /* 0x0015d00a01007387 */ /* 0x0101e20000100a00 */
[----:B------:R-:W4:Y:S02]  /*1fd80*/  LDL.LU R8, [R1+0x310] ;  /* 0x0003100001087983 */ /* 0x000f240000300800 */
[----:B------:R-:W4:Y:S01]  /*1fd90*/  LDL.LU R9, [R1+0x314] ;  /* 0x0003140001097983 */ /* 0x000f220000300800 */
[----:B0-----:R-:W2:Y:S01]  /*1fda0*/  LDL.LU R10, [R1+0x318] ;  /* 0x00031800010a7983 */ /* 0x001ea20000300800 */
[----:B------:R-:W2:Y:S01]  /*1fdb0*/  LDL.LU R11, [R1+0x31c] ;  /* 0x00031c00010b7983 */ /* 0x000ea20000300800 */
[----:B---3--:R-:W-:Y:S02]  /*1fdc0*/  HMMA.16816.F32.BF16 R20, R12, R22, R16 ;  /* 0x000000160c14723c */ /* 0x008fe40000041810 */
[----:B--2---:R-:W-:Y:S01]  /*1fdd0*/  STL.64 [R1+0x15e8], R10 ;  /* 0x0015e80a01007387 */ /* 0x004fe20000100a00 */
[----:B----4-:R0:W-:Y:S03]  /*1fde0*/  STL.64 [R1+0x15e0], R8 ;  /* 0x0015e00801007387 */ /* 0x0101e60000100a00 */
[----:B0-----:R-:W2:Y:S01]  /*1fdf0*/  LDL.LU R8, [R1+0x320] ;  /* 0x0003200001087983 */ /* 0x001ea20000300800 */
[----:B------:R-:W2:Y:S02]  /*1fe00*/  LDL.LU R9, [R1+0x324] ;  /* 0x0003240001097983 */ /* 0x000ea40000300800 */
[----:B------:R-:W-:Y:S02]  /*1fe10*/  STL [R1+0x132c], R0 ;  /* 0x00132c0001007387 */ /* 0x000fe40000100800 */
[----:B------:R-:W3:Y:S01]  /*1fe20*/  LDL.LU.64 R18, [R1+0x1610] ;  /* 0x0016100001127983 */ /* 0x000ee20000300a00 */
[----:B------:R-:W3:Y:S11]  /*1fe30*/  LDL.LU.64 R16, [R1+0x1608] ;  /* 0x0016080001107983 */ /* 0x000ef60000300a00 */
[----:B------:R-:W-:Y:S02]  /*1fe40*/  STL.64 [R1+0x700], R20 ;  /* 0x0007001401007387 */ /* 0x000fe40000100a00 */
[----:B------:R-:W-:-:S02]  /*1fe50*/  IMAD.MOV.U32 R10, RZ, RZ, R29 ;  /* 0x000000ffff0a7224 */ /* 0x000fc400078e001d */
[----:B------:R-:W-:Y:S01]  /*1fe60*/  IMAD.MOV.U32 R11, RZ, RZ, R28 ;  /* 0x000000ffff0b7224 */ /* 0x000fe200078e001c */
[----:B------:R0:W-:Y:S01]  /*1fe70*/  STL.64 [R1+0x708], R22 ;  /* 0x0007081601007387 */ /* 0x0001e20000100a00 */
[----:B------:R-:W-:Y:S02]  /*1fe80*/  IMAD.MOV.U32 R29, RZ, RZ, R21 ;  /* 0x000000ffff1d7224 */ /* 0x000fe400078e0015 */
[----:B------:R-:W-:Y:S01]  /*1fe90*/  IMAD.MOV.U32 R28, RZ, RZ, R20 ;  /* 0x000000ffff1c7224 */ /* 0x000fe200078e0014 */
[----:B0-----:R-:W4:Y:S01]  /*1fea0*/  LDL.LU.64 R22, [R1+0x1600] ;  /* 0x0016000001167983 */ /* 0x001f220000300a00 */
[----:B------:R-:W4:Y:S03]  /*1feb0*/  LDL.LU.64 R20, [R1+0x15f8] ;  /* 0x0015f80001147983 */ /* 0x000f260000300a00 */
[----:B------:R-:W-:Y:S02]  /*1fec0*/  STL [R1+0x10fc], R28 ;  /* 0x0010fc1c01007387 */ /* 0x000fe40000100800 */
[----:B------:R-:W-:Y:S01]  /*1fed0*/  STL [R1+0x10f8], R29 ;  /* 0x0010f81d01007387 */ /* 0x000fe20000100800 */
[C---:B----4-:R-:W-:Y:S11]  /*1fee0*/  HMMA.16816.F32.BF16 R20, R12.reuse, R26, R20 ;  /* 0x0000001a0c14723c */ /* 0x050ff60000041814 */
[----:B------:R-:W-:Y:S11]  /*1fef0*/  @!UPT UIADD3 URZ, URZ, URZ, URZ ;  /* 0x0000003f3f3ff290 */ /* 0x000ff6000fffe03f */
[----:B------:R-:W-:Y:S01]  /*1ff00*/  @!UPT UIADD3 URZ, URZ, URZ, URZ ;  /* 0x0000003f3f3ff290 */ /* 0x000fe2000fffe03f */
[----:B------:R-:W-:Y:S01]  /*1ff10*/  STL.64 [R1+0x6f0], R20 ;  /* 0x0006f01401007387 */ /* 0x000fe20000100a00 */
[----:B------:R0:W-:Y:S03]  /*1ff20*/  STL.64 [R1+0x6f8], R22 ;  /* 0x0006f81601007387 */ /* 0x0001e60000100a00 */
[----:B0-----:R-:W3:Y:S01]  /*1ff30*/  LDL.LU.64 R22, [R1+0x15f0] ;  /* 0x0015f00001167983 */ /* 0x001ee20000300a00 */
[----:B--2---:R-:W-:Y:S01]  /*1ff40*/  HMMA.16816.F32.BF16 R8, R12, R6, R8 ;  /* 0x000000060c08723c */ /* 0x004fe20000041808 */
[----:B------:R-:W2:Y:S02]  /*1ff50*/  LDL.LU R24, [R1+0x2f0] ;  /* 0x0002f00001187983 */ /* 0x000ea40000300800 */
[----:B------:R-:W-:Y:S02]  /*1ff60*/  IMAD.MOV.U32 R2, RZ, RZ, R26 ;  /* 0x000000ffff027224 */ /* 0x000fe400078e001a */
[----:B------:R-:W-:-:S03]  /*1ff70*/  IMAD.MOV.U32 R0, RZ, RZ, R27 ;  /* 0x000000ffff007224 */ /* 0x000fc600078e001b */
[----:B---3--:R-:W-:Y:S11]  /*1ff80*/  HMMA.16816.F32.BF16 R16, R12, R22, R16 ;  /* 0x000000160c10723c */ /* 0x008ff60000041810 */
[----:B------:R-:W-:Y:S11]  /*1ff90*/  @!UPT UIADD3 URZ, URZ, URZ, URZ ;  /* 0x0000003f3f3ff290 */ /* 0x000ff6000fffe03f */
[----:B------:R-:W-:Y:S01]  /*1ffa0*/  @!UPT UIADD3 URZ, URZ, URZ, URZ ;  /* 0x0000003f3f3ff290 */ /* 0x000fe2000fffe03f */
[----:B------:R0:W-:Y:S01]  /*1ffb0*/  STL.64 [R1+0x730], R16 ;  /* 0x0007301001007387 */ /* 0x0001e20000100a00 */
[----:B------:R1:W-:Y:S02]  /*1ffc0*/  STL.64 [R1+0x738], R18 ;  /* 0x0007381201007387 */ /* 0x0003e40000100a00 */
[----:B------:R-:W2:Y:S02]  /*1ffd0*/  LDL.LU R25, [R1+0x2f4] ;  /* 0x0002f40001197983 */ /* 0x000ea40000300800 */
[----:B------:R-:W2:Y:S01]  /*1ffe0*/  LDL.LU R26, [R1+0x2f8] ;  /* 0x0002f800011a7983 */ /* 0x000ea20000300800 */
[----:B------:R-:W2:Y:S01]  /*1fff0*/  LDL.LU R27, [R1+0x2fc] ;  /* 0x0002fc00011b7983 */ /* 0x000ea20000300800 */
[----:B------:R3:W-:Y:S03]  /*20000*/  STL.64 [R1+0x1570], R22 ;  /* 0x0015701601007387 */ /* 0x0007e60000100a00 */
[----:B0-----:R-:W4:Y:S01]  /*20010*/  LDL.LU R16, [R1+0x250] ;  /* 0x0002500001107983 */ /* 0x001f220000300800 */
[----:B------:R-:W4:Y:S02]  /*20020*/  LDL.LU R17, [R1+0x254] ;  /* 0x0002540001117983 */ /* 0x000f240000300800 */
[----:B-1----:R-:W4:Y:S02]  /*20030*/  LDL.LU R18, [R1+0x258] ;  /* 0x0002580001127983 */ /* 0x002f240000300800 */
[----:B------:R-:W4:Y:S02]  /*20040*/  LDL.LU R19, [R1+0x25c] ;  /* 0x00025c0001137983 */ /* 0x000f240000300800 */
[----:B---3--:R-:W-:-:S02]  /*20050*/  IMAD.MOV.U32 R22, RZ, RZ, R2 ;  /* 0x000000ffff167224 */ /* 0x008fc400078e0002 */
[----:B------:R-:W-:-:S05]  /*20060*/  IMAD.MOV.U32 R23, RZ, RZ, R0 ;  /* 0x000000ffff177224 */ /* 0x000fca00078e0000 */
[----:B------:R0:W-:Y:S01]  /*20070*/  STL.64 [R1+0x1588], R22 ;  /* 0x0015881601007387 */ /* 0x0001e20000100a00 */
[----:B------:R-:W-:Y:S02]  /*20080*/  IMAD.MOV.U32 R2, RZ, RZ, R6 ;  /* 0x000000ffff027224 */ /* 0x000fe400078e0006 */
[----:B------:R-:W-:Y:S01]  /*20090*/  IMAD.MOV.U32 R0, RZ, RZ, R7 ;  /* 0x000000ffff007224 */ /* 0x000fe200078e0007 */
[----:B0-----:R-:W3:Y:S01]  /*200a0*/  LDL.64 R22, [R1+0x68] ;  /* 0x0000680001167983 */ /* 0x001ee20000100a00 */
[----:B------:R-:W-:Y:S02]  /*200b0*/  STL.64 [R1+0x720], R8 ;  /* 0x0007200801007387 */ /* 0x000fe40000100a00 */
[----:B------:R0:W-:Y:S02]  /*200c0*/  STL.64 [R1+0x728], R10 ;  /* 0x0007280a01007387 */ /* 0x0001e40000100a00 */
[----:B0-----:R-:W2:Y:S01]  /*200d0*/  LDL.LU.64 R10, [R1+0x15e8] ;  /* 0x0015e800010a7983 */ /* 0x001ea20000300a00 */
[----:B------:R-:W2:Y:S02]  /*200e0*/  LDL.LU.64 R8, [R1+0x15e0] ;  /* 0x0015e00001087983 */ /* 0x000ea40000300a00 */
[----:B------:R-:W2:Y:S02]  /*200f0*/  LDL.LU.64 R6, [R1+0x15d8] ;  /* 0x0015d80001067983 */ /* 0x000ea40000300a00 */
[C---:B--2---:R-:W-:Y:S01]  /*20100*/  HMMA.16816.F32.BF16 R4, R12.reuse, R6, R8 ;  /* 0x000000060c04723c */ /* 0x044fe20000041808 */
[----:B------:R-:W2:Y:S11]  /*20110*/  LDL.LU.64 R10, [R1+0x15d0] ;  /* 0x0015d000010a7983 */ /* 0x000eb60000300a00 */
[----:B------:R-:W-:Y:S11]  /*20120*/  @!UPT UIADD3 URZ, URZ, URZ, URZ ;  /* 0x0000003f3f3ff290 */ /* 0x000ff6000fffe03f */
[----:B------:R-:W-:Y:S01]  /*20130*/  STL.64 [R1+0x550], R4 ;  /* 0x0005500401007387 */ /* 0x000fe20000100a00 */
[----:B------:R0:W-:Y:S03]  /*20140*/  STL.64 [R1+0x558], R6 ;  /* 0x0005580601007387 */ /* 0x0001e60000100a00 */
[----:B0-----:R-:W2:Y:S01]  /*20150*/  LDL.LU.64 R6, [R1+0x15c8] ;  /* 0x0015c80001067983 */ /* 0x001ea20000300a00 */
[----:B------:R-:W2:Y:S02]  /*20160*/  LDL.LU.64 R4, [R1+0x15c0] ;  /* 0x0015c00001047983 */ /* 0x000ea40000300a00 */
[C---:B--2---:R-:W-:Y:S11]  /*20170*/  HMMA.16816.F32.BF16 R4, R12.reuse, R10, R4 ;  /* 0x0000000a0c04723c */ /* 0x044ff60000041804 */
[----:B------:R-:W-:Y:S11]  /*20180*/  @!UPT UIADD3 URZ, URZ, URZ, URZ ;  /* 0x0000003f3f3ff290 */ /* 0x000ff6000fffe03f */
[----:B------:R-:W-:Y:S01]  /*20190*/  @!UPT UIADD3 URZ, URZ, URZ, URZ ;  /* 0x0000003f3f3ff290 */ /* 0x000fe2000fffe03f */
[----:B------:R-:W-:Y:S01]  /*201a0*/  STL.64 [R1+0x540], R4 ;  /* 0x0005400401007387 */ /* 0x000fe20000100a00 */
[----:B------:R0:W-:Y:S03]  /*201b0*/  STL.64 [R1+0x548], R6 ;  /* 0x0005480601007387 */ /* 0x0001e60000100a00 */
[----:B0-----:R-:W2:Y:S01]  /*201c0*/  LDL.LU.64 R6, [R1+0x15b8] ;  /* 0x0015b80001067983 */ /* 0x001ea20000300a00 */
[----:B------:R0:W-:Y:S02]  /*201d0*/  STL.64 [R1+0x1568], R10 ;  /* 0x0015680a01007387 */ /* 0x0001e40000100a00 */
        /* <DEDUP_REMOVED lines=20> */
[----:B0-----:R-:W4:Y:S01]  /*20320*/  LDL.LU.64 R26, [R1+0x15b0] ;  /* 0x0015b000011a7983 */ /* 0x001f220000300a00 */
[----:B------:R0:W-:Y:S02]  /*20330*/  STL.64 [R1+0x1540], R6 ;  /* 0x0015400601007387 */ /* 0x0001e40000100a00 */
[----:B------:R-:W2:Y:S02]  /*20340*/  LDL.LU R4, [R1+0x1f0] ;  /* 0x0001f00001047983 */ /* 0x000ea40000300800 */
[----:B------:R-:W2:Y:S01]  /*20350*/  LDL.LU R5, [R1+0x1f4] ;  /* 0x0001f40001057983 */ /* 0x000ea20000300800 */
[----:B0-----:R-:W2:Y:S01]  /*20360*/  LDL.LU R6, [R1+0x1f8] ;  /* 0x0001f80001067983 */ /* 0x001ea20000300800 */
[----:B------:R-:W2:Y:S01]  /*20370*/  LDL.LU R7, [R1+0x1fc] ;  /* 0x0001fc0001077983 */ /* 0x000ea20000300800 */
[----:B----4-:R-:W-:Y:S02]  /*20380*/  HMMA.16816.F32.BF16 R12, R12, R26, R16 ;  /* 0x0000001a0c0c723c */ /* 0x010fe40000041810 */
[----:B------:R-:W2:Y:S01]  /*20390*/  LDL.LU.64 R18, [R1+0x15a8] ;  /* 0x0015a80001127983 */ /* 0x000ea20000300a00 */
[----:B------:R-:W2:Y:S02]  /*203a0*/  LDL.LU.64 R16, [R1+0x15a0] ;  /* 0x0015a00001107983 */ /* 0x000ea40000300a00 */
[----:B------:R0:W-:Y:S02]  /*203b0*/  STL.64 [R1+0x1538], R26 ;  /* 0x0015381a01007387 */ /* 0x0001e40000100a00 */
[----:B0-----:R-:W-:-:S02]  /*203c0*/  IMAD.MOV.U32 R26, RZ, RZ, R2 ;  /* 0x000000ffff1a7224 */ /* 0x001fc400078e0002 */
[----:B------:R-:W-:Y:S02]  /*203d0*/  IMAD.MOV.U32 R27, RZ, RZ, R0 ;  /* 0x000000ffff1b7224 */ /* 0x000fe400078e0000 */
[----:B---3--:R-:W-:Y:S11]  /*203e0*/  IMAD.MOV.U32 R2, RZ, RZ, R22 ;  /* 0x000000ffff027224 */ /* 0x008ff600078e0016 */
[----:B------:R-:W-:Y:S01]  /*203f0*/  @!UPT UIADD3 URZ, URZ, URZ, URZ ;  /* 0x0000003f3f3ff290 */ /* 0x000fe2000fffe03f */
[----:B------:R-:W-:Y:S01]  /*20400*/  STL.64 [R1+0x580], R12 ;  /* 0x0005800c01007387 */ /* 0x000fe20000100a00 */
[----:B------:R0:W-:Y:S02]  /*20410*/  STL.64 [R1+0x588], R14 ;  /* 0x0005880e01007387 */ /* 0x0001e40000100a00 */
        /* <DEDUP_REMOVED lines=14> */
[----:B------:R-:W-:Y:S01]  /*20500*/  STL.64 [R1+0x760], R20 ;  /* 0x0007601401007387 */ /* 0x000fe20000100a00 */
[----:B------:R0:W-:Y:S03]  /*20510*/  STL.64 [R1+0x768], R22 ;  /* 0x0007681601007387 */ /* 0x0001e60000100a00 */
[----:B0-----:R-:W2:Y:S02]  /*20520*/  LDL.LU.64 R22, [R1+0x1570] ;  /* 0x0015700001167983 */ /* 0x001ea40000300a00 */
[C---:B--2---:R-:W-:Y:S02]  /*20530*/  HMMA.16816.F32.BF16 R20, R16.reuse, R22, R8 ;  /* 0x000000161014723c */ /* 0x044fe40000041808 */
[----:B------:R-:W2:Y:S11]  /*20540*/  LDL.LU.64 R10, [R1+0x1568] ;  /* 0x00156800010a7983 */ /* 0x000eb60000300a00 */
[----:B------:R-:W-:Y:S10]  /*20550*/  @!UPT UIADD3 URZ, URZ, URZ, URZ ;  /* 0x0000003f3f3ff290 */ /* 0x000ff4000fffe03f */
[----:B------:R-:W-:Y:S01]  /*20560*/  STL.64 [R1+0x750], R20 ;  /* 0x0007501401007387 */ /* 0x000fe20000100a00 */
[----:B------:R0:W-:Y:S03]  /*20570*/  STL.64 [R1+0x758], R22 ;  /* 0x0007581601007387 */ /* 0x0001e60000100a00 */
[----:B0-----:R-:W4:Y:S01]  /*20580*/  LDL.LU.64 R22, [R1+0x1560] ;  /* 0x0015600001167983 */ /* 0x001f220000300a00 */
[----:B------:R-:W4:Y:S02]  /*20590*/  LDL.LU.64 R20, [R1+0x1558] ;  /* 0x0015580001147983 */ /* 0x000f240000300a00 */
[C---:B----4-:R-:W-:Y:S01]  /*205a0*/  HMMA.16816.F32.BF16 R24, R16.reuse, R26, R20 ;  /* 0x0000001a1018723c */ /* 0x050fe20000041814 */
[----:B------:R-:W4:Y:S01]  /*205b0*/  LDL.LU.64 R22, [R1+0x1550] ;  /* 0x0015500001167983 */ /* 0x000f220000300a00 */
[----:B------:R-:W4:Y:S02]  /*205c0*/  LDL.LU.64 R20, [R1+0x1548] ;  /* 0x0015480001147983 */ /* 0x000f240000300a00 */
[----:B---3--:R0:W-:Y:S11]  /*205d0*/  STL.64 [R1+0x14d0], R14 ;  /* 0x0014d00e01007387 */ /* 0x0081f60000100a00 */
[----:B------:R-:W-:Y:S08]  /*205e0*/  @!UPT UIADD3 URZ, URZ, URZ, URZ ;  /* 0x0000003f3f3ff290 */ /* 0x000ff0000fffe03f */
[----:B------:R-:W-:Y:S01]  /*205f0*/  STL.64 [R1+0x740], R24 ;  /* 0x0007401801007387 */ /* 0x000fe20000100a00 */
[----:B------:R-:W-:Y:S02]  /*20600*/  STL.64 [R1+0x748], R26 ;  /* 0x0007481a01007387 */ /* 0x000fe40000100a00 */
[----:B------:R-:W3:Y:S01]  /*20610*/  LDL.LU R12, [R1+0x100] ;  /* 0x00010000010c7983 */ /* 0x000ee20000300800 */
[C---:B----4-:R-:W-:Y:S11]  /*20620*/  HMMA.16816.F32.BF16 R20, R16.reuse, R14, R20 ;  /* 0x0000000e1014723c */ /* 0x050ff60000041814 */
[----:B------:R-:W-:Y:S11]  /*20630*/  @!UPT UIADD3 URZ, URZ, URZ, URZ ;  /* 0x0000003f3f3ff290 */ /* 0x000ff6000fffe03f */
[----:B------:R-:W-:Y:S01]  /*20640*/  @!UPT UIADD3 URZ, URZ, URZ, URZ ;  /* 0x0000003f3f3ff290 */ /* 0x000fe2000fffe03f */
[----:B------:R1:W-:Y:S01]  /*20650*/  STL.64 [R1+0x570], R20 ;  /* 0x0005701401007387 */ /* 0x0003e20000100a00 */
[----:B------:R4:W-:Y:S02]  /*20660*/  STL.64 [R1+0x578], R22 ;  /* 0x0005781601007387 */ /* 0x0009e40000100a00 */
[----:B------:R-:W3:Y:S02]  /*20670*/  LDL.LU R13, [R1+0x104] ;  /* 0x00010400010d7983 */ /* 0x000ee40000300800 */
[----:B0-----:R-:W2:Y:S01]  /*20680*/  LDL.LU R14, [R1+0x108] ;  /* 0x00010800010e7983 */ /* 0x001ea20000300800 */
[----:B------:R-:W2:Y:S04]  /*20690*/  LDL.LU R15, [R1+0x10c] ;  /* 0x00010c00010f7983 */ /* 0x000ea80000300800 */
[----:B-1----:R-:W3:Y:S01]  /*206a0*/  LDL.LU R20, [R1+0x140] ;  /* 0x0001400001147983 */ /* 0x002ee20000300800 */
[----:B------:R-:W3:Y:S02]  /*206b0*/  LDL.LU R21, [R1+0x144] ;  /* 0x0001440001157983 */ /* 0x000ee40000300800 */
[----:B----4-:R-:W4:Y:S02]  /*206c0*/  LDL.LU R22, [R1+0x148] ;  /* 0x0001480001167983 */ /* 0x010f240000300800 */
[----:B------:R-:W4:Y:S01]  /*206d0*/  LDL.LU R23, [R1+0x14c] ;  /* 0x00014c0001177983 */ /* 0x000f220000300800 */
[----:B------:R-:W4:Y:S01]  /*206e0*/  LDL.LU R24, [R1+0x1e0] ;  /* 0x0001e00001187983 */ /* 0x000f220000300800 */
[----:B------:R-:W4:Y:S02]  /*206f0*/  LDL.LU R25, [R1+0x1e4] ;  /* 0x0001e40001197983 */ /* 0x000f240000300800 */
[----:B------:R-:W4:Y:S02]  /*20700*/  LDL.LU R26, [R1+0x1e8] ;  /* 0x0001e800011a7983 */ /* 0x000f240000300800 */
[----:B------:R-:W4:Y:S01]  /*20710*/  LDL.LU R27, [R1+0x1ec] ;  /* 0x0001ec00011b7983 */ /* 0x000f220000300800 */
[----:B--2---:R0:W-:Y:S01]  /*20720*/  STL.64 [R1+0x14e0], R14 ;  /* 0x0014e00e01007387 */ /* 0x0041e20000100a00 */
[----:B---3--:R-:W-:Y:S03]  /*20730*/  STL.64 [R1+0x14d8], R12 ;  /* 0x0014d80c01007387 */ /* 0x008fe60000100a00 */
[----:B0-----:R-:W2:Y:S01]  /*20740*/  LDL.64 R14, [R1+0x48] ;  /* 0x00004800010e7983 */ /* 0x001ea20000100a00 */
[C---:B------:R-:W-:Y:S03]  /*20750*/  HMMA.16816.F32.BF16 R4, R16.reuse, R10, R4 ;  /* 0x0000000a1004723c */ /* 0x040fe60000041804 */
[----:B--2---:R0:W-:Y:S04]  /*20760*/  STL.64 [R1+0x14f8], R14 ;  /* 0x0014f80e01007387 */ /* 0x0041e80000100a00 */
[----:B0-----:R-:W2:Y:S04]  /*20770*/  LDL.64 R14, [R1+0x58] ;  /* 0x00005800010e7983 */ /* 0x001ea80000100a00 */
[----:B--2---:R-:W-:Y:S11]  /*20780*/  STL.64 [R1+0x1510], R14 ;  /* 0x0015100e01007387 */ /* 0x004ff60000100a00 */
[----:B------:R-:W-:Y:S01]  /*20790*/  @!UPT UIADD3 URZ, URZ, URZ, URZ ;  /* 0x0000003f3f3ff290 */ /* 0x000fe2000fffe03f */
[----:B------:R-:W-:Y:S02]  /*207a0*/  STL.64 [R1+0x530], R4 ;  /* 0x0005300401007387 */ /* 0x000fe40000100a00 */
[----:B------:R0:W-:Y:S02]  /*207b0*/  STL.64 [R1+0x538], R6 ;  /* 0x0005380601007387 */ /* 0x0001e40000100a00 */
[----:B0-----:R-:W4:Y:S01]  /*207c0*/  LDL.LU.64 R6, [R1+0x1540] ;  /* 0x0015400001067983 */ /* 0x001f220000300a00 */
[----:B------:R0:W-:Y:S02]  /*207d0*/  STL.64 [R1+0x14c8], R10 ;  /* 0x0014c80a01007387 */ /* 0x0001e40000100a00 */
[----:B------:R-:W2:Y:S02]  /*207e0*/  LDL.LU R8, [R1+0x1d0] ;  /* 0x0001d00001087983 */ /* 0x000ea40000300800 */
[----:B------:R-:W2:Y:S01]  /*207f0*/  LDL.LU R9, [R1+0x1d4] ;  /* 0x0001d40001097983 */ /* 0x000ea20000300800 */
[----:B0-----:R-:W3:Y:S01]  /*20800*/  LDL.LU R10, [R1+0x1d8] ;  /* 0x0001d800010a7983 */ /* 0x001ee20000300800 */
[----:B------:R-:W3:Y:S03]  /*20810*/  LDL.LU R11, [R1+0x1dc] ;  /* 0x0001dc00010b7983 */ /* 0x000ee60000300800 */
[----:B---3--:R-:W-:Y:S01]  /*20820*/  STL.64 [R1+0x14f0], R10 ;  /* 0x0014f00a01007387 */ /* 0x008fe20000100a00 */
[----:B--2---:R0:W-:Y:S03]  /*20830*/  STL.64 [R1+0x14e8], R8 ;  /* 0x0014e80801007387 */ /* 0x0041e60000100a00 */
[----:B0-----:R-:W2:Y:S01]  /*20840*/  LDL.LU R8, [R1+0x110] ;  /* 0x0001100001087983 */ /* 0x001ea20000300800 */
[----:B------:R-:W2:Y:S02]  /*20850*/  LDL.LU R9, [R1+0x114] ;  /* 0x0001140001097983 */ /* 0x000ea40000300800 */
[----:B------:R-:W3:Y:S02]  /*20860*/  LDL.LU R10, [R1+0x118] ;  /* 0x00011800010a7983 */ /* 0x000ee40000300800 */
[----:B------:R-:W3:Y:S01]  /*20870*/  LDL.LU R11, [R1+0x11c] ;  /* 0x00011c00010b7983 */ /* 0x000ee20000300800 */
[----:B----4-:R-:W-:Y:S01]  /*20880*/  HMMA.16816.F32.BF16 R24, R16, R6, R24 ;  /* 0x000000061018723c */ /* 0x010fe20000041818 */
[----:B---3--:R-:W-:Y:S01]  /*20890*/  STL.64 [R1+0x1508], R10 ;  /* 0x0015080a01007387 */ /* 0x008fe20000100a00 */
[----:B--2---:R0:W-:Y:S03]  /*208a0*/  STL.64 [R1+0x1500], R8 ;  /* 0x0015000801007387 */ /* 0x0041e60000100a00 */
        /* <DEDUP_REMOVED lines=9> */
[----:B------:R-:W2:Y:S02]  /*20940*/  LDL.LU R11, [R1+0x13c] ;  /* 0x00013c00010b7983 */ /* 0x000ea40000300800 */
[----:B------:R-:W-:Y:S01]  /*20950*/  STL.64 [R1+0x520], R24 ;  /* 0x0005201801007387 */ /* 0x000fe20000100a00 */
[----:B------:R0:W-:Y:S03]  /*20960*/  STL.64 [R1+0x528], R26 ;  /* 0x0005281a01007387 */ /* 0x0001e60000100a00 */
[----:B0-----:R-:W3:Y:S01]  /*20970*/  LDL.LU.64 R26, [R1+0x1538] ;  /* 0x00153800011a7983 */ /* 0x001ee20000300a00 */
[----:B------:R-:W-:-:S02]  /*20980*/  IMAD.MOV.U32 R14, RZ, RZ, R2 ;  /* 0x000000ffff0e7224 */ /* 0x000fc400078e0002 */
[----:B------:R-:W-:Y:S01]  /*20990*/  IMAD.MOV.U32 R15, RZ, RZ, R0 ;  /* 0x000000ffff0f7224 */ /* 0x000fe200078e0000 */
[----:B---3--:R-:W-:Y:S01]  /*209a0*/  HMMA.16816.F32.BF16 R16, R16, R26, R20 ;  /* 0x0000001a1010723c */ /* 0x008fe20000041814 */
[----:B------:R-:W2:Y:S01]  /*209b0*/  LDL.LU.64 R22, [R1+0x1530] ;  /* 0x0015300001167983 */ /* 0x000ea20000300a00 */
[----:B------:R-:W2:Y:S11]  /*209c0*/  LDL.LU.64 R20, [R1+0x1528] ;  /* 0x0015280001147983 */ /* 0x000eb60000300a00 */
[----:B------:R-:W-:Y:S10]  /*209d0*/  @!UPT UIADD3 URZ, URZ, URZ, URZ ;  /* 0x0000003f3f3ff290 */ /* 0x000ff4000fffe03f */
[----:B------:R-:W-:Y:S01]  /*209e0*/  STL.64 [R1+0x4e0], R16 ;  /* 0x0004e01001007387 */ /* 0x000fe20000100a00 */
[----:B------:R0:W-:Y:S03]  /*209f0*/  STL.64 [R1+0x4e8], R18 ;  /* 0x0004e81201007387 */ /* 0x0001e60000100a00 */
[----:B0-----:R-:W3:Y:S01]  /*20a00*/  LDL.64 R18, [R1+0x38] ;  /* 0x0000380001127983 */ /* 0x001ee20000100a00 */
[C---:B--2---:R-:W-:Y:S03]  /*20a10*/  HMMA.16816.F32.BF16 R12, R20.reuse, R14, R8 ;  /* 0x0000000e140c723c */ /* 0x044fe60000041808 */
[----:B------:R-:W2:Y:S01]  /*20a20*/  LDL.LU.64 R10, [R1+0x1520] ;  /* 0x00152000010a7983 */ /* 0x000ea20000300a00 */
[----:B------:R-:W2:Y:S11]  /*20a30*/  LDL.LU.64 R8, [R1+0x1518] ;  /* 0x0015180001087983 */ /* 0x000eb60000300a00 */
[----:B------:R-:W-:Y:S08]  /*20a40*/  @!UPT UIADD3 URZ, URZ, URZ, URZ ;  /* 0x0000003f3f3ff290 */ /* 0x000ff0000fffe03f */
        /* <DEDUP_REMOVED lines=10> */
[----:B------:R-:W2:Y:S02]  /*20af0*/  LDL.LU.64 R8, [R1+0x1500] ;  /* 0x0015000001087983 */ /* 0x000ea40000300a00 */
[----:B------:R-:W2:Y:S01]  /*20b00*/  LDL.LU.64 R14, [R1+0x14f8] ;  /* 0x0014f800010e7983 */ /* 0x000ea20000300a00 */
[----:B------:R-:W0:Y:S02]  /*20b10*/  S2R R2, SR_TID.X ;  /* 0x0000000000027919 */ /* 0x000e240000002100 */
[----:B0-----:R-:W-:-:S05]  /*20b20*/  IMAD.SHL.U32 R5, R2, 0x2, RZ ;  /* 0x0000000202057824 */ /* 0x001fca00078e00ff */
[----:B------:R-:W-:Y:S01]  /*20b30*/  LOP3.LUT R25, R5, 0x10, RZ, 0xc0, !PT ;  /* 0x0000001005197812 */ /* 0x000fe200078ec0ff */
        /* <DEDUP_REMOVED lines=9> */
[----:B------:R-:W3:Y:S01]  /*20bd0*/  LDL.LU.64 R12, [R1+0x14d8] ;  /* 0x0014d800010c7983 */ /* 0x000ee20000300a00 */
[----:B------:R-:W0:Y:S01]  /*20be0*/  S2R R28, SR_TID.X ;  /* 0x00000000001c7919 */ /* 0x000e220000002100 */
[C---:B------:R-:W-:Y:S01]  /*20bf0*/  LOP3.LUT R3, R2.reuse, 0x7, RZ, 0xc0, !PT ;  /* 0x0000000702037812 */ /* 0x040fe200078ec0ff */
[----:B---3--:R-:W-:Y:S11]  /*20c00*/  HMMA.16816.F32.BF16 R12, R20, R18, R12 ;  /* 0x00000012140c723c */ /* 0x008ff6000004180c */
[----:B------:R-:W-:Y:S11]  /*20c10*/  @!UPT UIADD3 URZ, URZ, URZ, URZ ;  /* 0x0000003f3f3ff290 */ /* 0x000ff6000fffe03f */
[----:B------:R-:W-:Y:S01]  /*20c20*/  @!UPT UIADD3 URZ, URZ, URZ, URZ ;  /* 0x0000003f3f3ff290 */ /* 0x000fe2000fffe03f */
[----:B------:R-:W-:Y:S01]  /*20c30*/  STL.64 [R1+0x6c0], R12 ;  /* 0x0006c00c01007387 */ /* 0x000fe20000100a00 */
[----:B------:R1:W-:Y:S03]  /*20c40*/  STL.64 [R1+0x6c8], R14 ;  /* 0x0006c80e01007387 */ /* 0x0003e60000100a00 */
[----:B-1----:R-:W2:Y:S01]  /*20c50*/  LDL.LU.64 R14, [R1+0x14d0] ;  /* 0x0014d000010e7983 */ /* 0x002ea20000300a00 */
[----:B------:R-:W-:Y:S02]  /*20c60*/  IMAD.SHL.U32 R2, R2, 0x200, RZ ;  /* 0x0000020002027824 */ /* 0x000fe400078e00ff */
[----:B------:R-:W-:Y:S01]  /*20c70*/  IMAD R3, R3, 0x410, RZ ;  /* 0x0000041003037824 */ /* 0x000fe200078e02ff */
[----:B0-----:R-:W-:Y:S02]  /*20c80*/  LOP3.LUT R25, R25, 0x60, R28, 0xf8, !PT ;  /* 0x0000006019197812 */ /* 0x001fe400078ef81c */
[----:B------:R-:W-:-:S02]  /*20c90*/  LOP3.LUT R2, R2, 0x2000, RZ, 0xc0, !PT ;  /* 0x0000200002027812 */ /* 0x000fc400078ec0ff */
[----:B------:R-:W-:Y:S01]  /*20ca0*/  LOP3.LUT R25, R3, R25, RZ, 0x3c, !PT ;  /* 0x0000001903197212 */ /* 0x000fe200078e3cff */
[----:B------:R-:W-:-:S04]  /*20cb0*/  IMAD.MOV.U32 R3, RZ, RZ, R18 ;  /* 0x000000ffff037224 */ /* 0x000fc800078e0012 */
[----:B------:R-:W-:Y:S02]  /*20cc0*/  IMAD.IADD R25, R2, 0x1, R25 ;  /* 0x0000000102197824 */ /* 0x000fe400078e0219 */
[----:B------:R-:W-:-:S03]  /*20cd0*/  IMAD.MOV.U32 R29, RZ, RZ, R19 ;  /* 0x000000ffff1d7224 */ /* 0x000fc600078e0013 */
[----:B------:R-:W0:Y:S04]  /*20ce0*/  LDSM.16.MT88.4 R16, [R25+0xc180] ;  /* 0x00c180001910783b */ /* 0x000e280000004200 */
[----:B0-----:R-:W-:Y:S01]  /*20cf0*/  STL.64 [R1+0x14c0], R18 ;  /* 0x0014c01201007387 */ /* 0x001fe20000100a00 */
[----:B------:R0:W-:Y:S03]  /*20d00*/  STL.64 [R1+0x14b8], R16 ;  /* 0x0014b81001007387 */ /* 0x0001e60000100a00 */
[----:B0-----:R-:W3:Y:S01]  /*20d10*/  LDL.LU R16, [R1+0x3f0] ;  /* 0x0003f00001107983 */ /* 0x001ee20000300800 */
[----:B------:R-:W3:Y:S02]  /*20d20*/  LDL.LU R17, [R1+0x3f4] ;  /* 0x0003f40001117983 */ /* 0x000ee40000300800 */
[----:B------:R-:W3:Y:S02]  /*20d30*/  LDL.LU R18, [R1+0x3f8] ;  /* 0x0003f80001127983 */ /* 0x000ee40000300800 */
[----:B------:R-:W3:Y:S01]  /*20d40*/  LDL.LU R19, [R1+0x3fc] ;  /* 0x0003fc0001137983 */ /* 0x000ee20000300800 */
[----:B--2---:R-:W-:Y:S01]  /*20d50*/  HMMA.16816.F32.BF16 R8, R20, R14, R8 ;  /* 0x0000000e1408723c */ /* 0x004fe20000041808 */
[----:B------:R-:W-:-:S02]  /*20d60*/  IMAD.MOV.U32 R2, RZ, RZ, R15 ;  /* 0x000000ffff027224 */ /* 0x000fc400078e000f */
[----:B------:R-:W0:Y:S11]  /*20d70*/  LDSM.16.MT88.4 R12, [R25+0xc200] ;  /* 0x00c20000190c783b */ /* 0x000e360000004200 */
[----:B------:R-:W-:Y:S09]  /*20d80*/  @!UPT UIADD3 URZ, URZ, URZ, URZ ;  /* 0x0000003f3f3ff290 */ /* 0x000ff2000fffe03f */
[----:B------:R-:W-:Y:S01]  /*20d90*/  STL.64 [R1+0x4d0], R8 ;  /* 0x0004d00801007387 */ /* 0x000fe20000100a00 */
[----:B------:R1:W-:Y:S03]  /*20da0*/  STL.64 [R1+0x4d8], R10 ;  /* 0x0004d80a01007387 */ /* 0x0003e60000100a00 */
[----:B-1----:R-:W2:Y:S04]  /*20db0*/  LDL.LU.64 R10, [R1+0x14c8] ;  /* 0x0014c800010a7983 */ /* 0x002ea80000300a00 */
[----:B0-----:R0:W-:Y:S01]  /*20dc0*/  STL.64 [R1+0x1460], R14 ;  /* 0x0014600e01007387 */ /* 0x0011e20000100a00 */
[----:B------:R1:W-:Y:S02]  /*20dd0*/  STL.64 [R1+0x1458], R12 ;  /* 0x0014580c01007387 */ /* 0x0003e40000100a00 */
[----:B0-----:R-:W-:-:S02]  /*20de0*/  IMAD.MOV.U32 R14, RZ, RZ, R5 ;  /* 0x000000ffff0e7224 */ /* 0x001fc400078e0005 */
[----:B------:R-:W-:-:S05]  /*20df0*/  IMAD.MOV.U32 R15, RZ, RZ, R4 ;  /* 0x000000ffff0f7224 */ /* 0x000fca00078e0004 */
[----:B------:R0:W-:Y:S01]  /*20e00*/  STL.64 [R1+0x14a8], R14 ;  /* 0x0014a80e01007387 */ /* 0x0001e20000100a00 */
[----:B-1----:R-:W2:Y:S02]  /*20e10*/  LDL.LU R12, [R1+0x2e0] ;  /* 0x0002e000010c7983 */ /* 0x002ea40000300800 */
[----:B------:R-:W2:Y:S01]  /*20e20*/  LDL.LU R13, [R1+0x2e4] ;  /* 0x0002e400010d7983 */ /* 0x000ea20000300800 */
[----:B0-----:R-:W2:Y:S01]  /*20e30*/  LDL.LU R14, [R1+0x2e8] ;  /* 0x0002e800010e7983 */ /* 0x001ea20000300800 */
[----:B------:R-:W2:Y:S02]  /*20e40*/  LDL.LU R15, [R1+0x2ec] ;  /* 0x0002ec00010f7983 */ /* 0x000ea40000300800 */
[C---:B--2---:R-:W-:Y:S01]  /*20e50*/  HMMA.16816.F32.BF16 R8, R20.reuse, R10, R12 ;  /* 0x0000000a1408723c */ /* 0x044fe2000004180c */
[----:B------:R-:W2:Y:S11]  /*20e60*/  LDL.64 R14, [R1+0x68] ;  /* 0x00006800010e7983 */ /* 0x000eb60000100a00 */
[----:B------:R-:W-:Y:S11]  /*20e70*/  @!UPT UIADD3 URZ, URZ, URZ, URZ ;  /* 0x0000003f3f3ff290 */ /* 0x000ff6000fffe03f */
[----:B------:R-:W-:Y:S01]  /*20e80*/  STL.64 [R1+0x4c0], R8 ;  /* 0x0004c00801007387 */ /* 0x000fe20000100a00 */
[----:B------:R-:W-:Y:S02]  /*20e90*/  STL.64 [R1+0x4c8], R10 ;  /* 0x0004c80a01007387 */ /* 0x000fe40000100a00 */
[----:B------:R-:W0:Y:S02]  /*20ea0*/  LDSM.16.MT88.4 R8, [R25+0xc280] ;  /* 0x00c280001908783b */ /* 0x000e240000004200 */
[----:B0-----:R-:W-:Y:S02]  /*20eb0*/  STL.64 [R1+0x13f0], R10 ;  /* 0x0013f00a01007387 */ /* 0x001fe40000100a00 */
[----:B------:R0:W-:Y:S02]  /*20ec0*/  STL.64 [R1+0x13e8], R8 ;  /* 0x0013e80801007387 */ /* 0x0001e40000100a00 */
[----:B0-----:R-:W4:Y:S01]  /*20ed0*/  LDL.LU R8, [R1+0x400] ;  /* 0x0004000001087983 */ /* 0x001f220000300800 */
[----:B------:R-:W4:Y:S02]  /*20ee0*/  LDL.LU R9, [R1+0x404] ;  /* 0x0004040001097983 */ /* 0x000f240000300800 */
[----:B------:R-:W4:Y:S02]  /*20ef0*/  LDL.LU R10, [R1+0x408] ;  /* 0x00040800010a7983 */ /* 0x000f240000300800 */
[----:B------:R-:W4:Y:S02]  /*20f00*/  LDL.LU R11, [R1+0x40c] ;  /* 0x00040c00010b7983 */ /* 0x000f240000300800 */
[C---:B----4-:R-:W-:Y:S11]  /*20f10*/  HMMA.16816.F32.BF16 R8, R20.reuse, R6, R8 ;  /* 0x000000061408723c */ /* 0x050ff60000041808 */
[----:B------:R-:W-:Y:S11]  /*20f20*/  @!UPT UIADD3 URZ, URZ, URZ, URZ ;  /* 0x0000003f3f3ff290 */ /* 0x000ff6000fffe03f */
[----:B------:R-:W-:Y:S01]  /*20f30*/  @!UPT UIADD3 URZ, URZ, URZ, URZ ;  /* 0x0000003f3f3ff290 */ /* 0x000fe2000fffe03f */
[----:B------:R0:W-:Y:S02]  /*20f40*/  STL.64 [R1+0x400], R8 ;  /* 0x0004000801007387 */ /* 0x0001e40000100a00 */
[----:B0-----:R-:W-:Y:S02]  /*20f50*/  IMAD.MOV.U32 R9, RZ, RZ, R6 ;  /* 0x000000ffff097224 */ /* 0x001fe400078e0006 */
[----:B------:R-:W-:Y:S02]  /*20f60*/  IMAD.MOV.U32 R8, RZ, RZ, R7 ;  /* 0x000000ffff087224 */ /* 0x000fe400078e0007 */
[----:B------:R-:W0:Y:S01]  /*20f70*/  LDSM.16.MT88.4 R4, [R25+0xc300] ;  /* 0x00c300001904783b */ /* 0x000e220000004200 */
[----:B---3--:R-:W-:Y:S03]  /*20f80*/  HMMA.16816.F32.BF16 R20, R20, R26, R16 ;  /* 0x0000001a1414723c */ /* 0x008fe60000041810 */
[----:B------:R-:W-:Y:S01]  /*20f90*/  STL.64 [R1+0x408], R10 ;  /* 0x0004080a01007387 */ /* 0x000fe20000100a00 */
[----:B------:R1:W-:Y:S03]  /*20fa0*/  STL.64 [R1+0x14b0], R8 ;  /* 0x0014b00801007387 */ /* 0x0003e60000100a00 */
        /* <DEDUP_REMOVED lines=8> */
[----:B------:R-:W3:Y:S02]  /*21030*/  LDL.LU R6, [R1+0x458] ;  /* 0x0004580001067983 */ /* 0x000ee40000300800 */
[----:B------:R-:W3:Y:S01]  /*21040*/  LDL.LU R7, [R1+0x45c] ;  /* 0x00045c0001077983 */ /* 0x000ee20000300800 */
[----:B------:R-:W2:Y:S01]  /*21050*/  LDL.LU.64 R18, [R1+0x14c0] ;  /* 0x0014c00001127983 */ /* 0x000ea20000300a00 */
[----:B------:R-:W2:Y:S02]  /*21060*/  LDL.LU.64 R16, [R1+0x14b8] ;  /* 0x0014b80001107983 */ /* 0x000ea40000300a00 */
[----:B------:R-:W-:Y:S02]  /*21070*/  STL.64 [R1+0x1468], R26 ;  /* 0x0014681a01007387 */ /* 0x000fe40000100a00 */
[----:B------:R-:W-:Y:S01]  /*21080*/  STL.64 [R1+0x360], R20 ;  /* 0x0003601401007387 */ /* 0x000fe20000100a00 */
[----:B------:R-:W-:Y:S02]  /*21090*/  STL.64 [R1+0x368], R22 ;  /* 0x0003681601007387 */ /* 0x000fe40000100a00 */
[----:B------:R-:W0:Y:S02]  /*210a0*/  LDSM.16.MT88.4 R20, [R25+0xc380] ;  /* 0x00c380001914783b */ /* 0x000e240000004200 */
[----:B0-----:R-:W-:Y:S02]  /*210b0*/  STL.64 [R1+0x12f0], R22 ;  /* 0x0012f01601007387 */ /* 0x001fe40000100a00 */
[----:B------:R0:W-:Y:S02]  /*210c0*/  STL.64 [R1+0x12e8], R20 ;  /* 0x0012e81401007387 */ /* 0x0001e40000100a00 */
[----:B0-----:R-:W4:Y:S01]  /*210d0*/  LDL.LU R20, [R1+0x260] ;  /* 0x0002600001147983 */ /* 0x001f220000300800 */
[----:B------:R-:W4:Y:S02]  /*210e0*/  LDL.LU R21, [R1+0x264] ;  /* 0x0002640001157983 */ /* 0x000f240000300800 */
[----:B------:R-:W2:Y:S02]  /*210f0*/  LDL.LU R22, [R1+0x268] ;  /* 0x0002680001167983 */ /* 0x000ea40000300800 */
[----:B------:R-:W2:Y:S02]  /*21100*/  LDL.LU R23, [R1+0x26c] ;  /* 0x00026c0001177983 */ /* 0x000ea40000300800 */
[----:B--2---:R0:W-:Y:S01]  /*21110*/  STL.64 [R1+0x1368], R22 ;  /* 0x0013681601007387 */ /* 0x0041e20000100a00 */
[----:B----4-:R1:W-:Y:S03]  /*21120*/  STL.64 [R1+0x1360], R20 ;  /* 0x0013601401007387 */ /* 0x0103e60000100a00 */
[----:B0-----:R-:W2:Y:S01]  /*21130*/  LDL.LU.64 R22, [R1+0x18] ;  /* 0x0000180001167983 */ /* 0x001ea20000300a00 */
[----:B------:R-:W-:Y:S01]  /*21140*/  HMMA.16816.F32.BF16 R8, R16, R14, R8 ;  /* 0x0000000e1008723c */ /* 0x000fe20000041808 */
[----:B------:R-:W-:-:S02]  /*21150*/  IMAD.MOV.U32 R27, RZ, RZ, R0 ;  /* 0x000000ffff1b7224 */ /* 0x000fc400078e0000 */
[----:B------:R-:W-:Y:S02]  /*21160*/  IMAD.MOV.U32 R28, RZ, RZ, R14 ;  /* 0x000000ffff1c7224 */ /* 0x000fe400078e000e */
[----:B------:R-:W-:Y:S01]  /*21170*/  IMAD.MOV.U32 R0, RZ, RZ, R15 ;  /* 0x000000ffff007224 */ /* 0x000fe200078e000f */
[----:B--2---:R0:W-:Y:S01]  /*21180*/  STL.64 [R1+0x1488], R22 ;  /* 0x0014881601007387 */ /* 0x0041e20000100a00 */
[----:B-1----:R-:W2:Y:S02]  /*21190*/  LDL.LU R20, [R1+0x460] ;  /* 0x0004600001147983 */ /* 0x002ea40000300800 */
[----:B------:R-:W2:Y:S01]  /*211a0*/  LDL.LU R21, [R1+0x464] ;  /* 0x0004640001157983 */ /* 0x000ea20000300800 */
[----:B0-----:R-:W2:Y:S01]  /*211b0*/  LDL.LU R22, [R1+0x468] ;  /* 0x0004680001167983 */ /* 0x001ea20000300800 */
[----:B------:R-:W2:Y:S11]  /*211c0*/  LDL.LU R23, [R1+0x46c] ;  /* 0x00046c0001177983 */ /* 0x000eb60000300800 */
[----:B------:R-:W-:Y:S01]  /*211d0*/  @!UPT UIADD3 URZ, URZ, URZ, URZ ;  /* 0x0000003f3f3ff290 */ /* 0x000fe2000fffe03f */
[----:B------:R0:W-:Y:S02]  /*211e0*/  STL.64 [R1+0x6b0], R8 ;  /* 0x0006b00801007387 */ /* 0x0001e40000100a00 */
[----:B------:R-:W-:Y:S01]  /*211f0*/  STL.64 [R1+0x6b8], R10 ;  /* 0x0006b80a01007387 */ /* 0x000fe20000100a00 */
[----:B0-----:R-:W4:Y:S01]  /*21200*/  LDL.LU.64 R8, [R1+0x14b0] ;  /* 0x0014b00001087983 */ /* 0x001f220000300a00 */
[----:B------:R-:W3:Y:S02]  /*21210*/  LDL.LU.64 R14, [R1+0x14a8] ;  /* 0x0014a800010e7983 */ /* 0x000ee40000300a00 */
[----:B------:R-:W-:-:S07]  /*21220*/  IMAD.MOV.U32 R26, RZ, RZ, R24 ;  /* 0x000000ffff1a7224 */ /* 0x000fce00078e0018 */
[C---:B--2---:R-:W-:Y:S08]  /*21230*/  HMMA.16816.F32.BF16 R20, R16.reuse, R26, R20 ;  /* 0x0000001a1014723c */ /* 0x044ff00000041814 */
[----:B---3--:R-:W-:Y:S01]  /*21240*/  HMMA.16816.F32.BF16 R12, R16, R14, R4 ;  /* 0x0000000e100c723c */ /* 0x008fe20000041804 */
[----:B------:R-:W2:Y:S11]  /*21250*/  LDL.LU R4, [R1+0x1c0] ;  /* 0x0001c00001047983 */ /* 0x000eb60000300800 */
[----:B------:R-:W-:Y:S03]  /*21260*/  @!UPT UIADD3 URZ, URZ, URZ, URZ ;  /* 0x0000003f3f3ff290 */ /* 0x000fe6000fffe03f */
[----:B------:R-:W-:Y:S01]  /*21270*/  STL.64 [R1+0x6a0], R20 ;  /* 0x0006a01401007387 */ /* 0x000fe20000100a00 */
[----:B------:R-:W-:Y:S07]  /*21280*/  STL.64 [R1+0x6a8], R22 ;  /* 0x0006a81601007387 */ /* 0x000fee0000100a00 */
[----:B------:R-:W-:Y:S01]  /*21290*/  STL.64 [R1+0x690], R12 ;  /* 0x0006900c01007387 */ /* 0x000fe20000100a00 */
[----:B------:R-:W-:Y:S02]  /*212a0*/  STL.64 [R1+0x698], R14 ;  /* 0x0006980e01007387 */ /* 0x000fe40000100a00 */
[----:B------:R-:W2:Y:S02]  /*212b0*/  LDL.LU R5, [R1+0x1c4] ;  /* 0x0001c40001057983 */ /* 0x000ea40000300800 */
[----:B------:R-:W3:Y:S01]  /*212c0*/  LDL.LU R6, [R1+0x1c8] ;  /* 0x0001c80001067983 */ /* 0x000ee20000300800 */
[----:B------:R-:W3:Y:S04]  /*212d0*/  LDL.LU R7, [R1+0x1cc] ;  /* 0x0001cc0001077983 */ /* 0x000ee80000300800 */
[----:B---3--:R-:W-:Y:S01]  /*212e0*/  STL.64 [R1+0x1378], R6 ;  /* 0x0013780601007387 */ /* 0x008fe20000100a00 */
[----:B--2---:R0:W-:Y:S03]  /*212f0*/  STL.64 [R1+0x1370], R4 ;  /* 0x0013700401007387 */ /* 0x0041e60000100a00 */
[----:B0-----:R-:W2:Y:S01]  /*21300*/  LDL.LU R4, [R1+0x270] ;  /* 0x0002700001047983 */ /* 0x001ea20000300800 */
[----:B------:R-:W2:Y:S02]  /*21310*/  LDL.LU R5, [R1+0x274] ;  /* 0x0002740001057983 */ /* 0x000ea40000300800 */
[----:B------:R-:W3:Y:S02]  /*21320*/  LDL.LU R6, [R1+0x278] ;  /* 0x0002780001067983 */ /* 0x000ee40000300800 */
[----:B------:R-:W3:Y:S01]  /*21330*/  LDL.LU R7, [R1+0x27c] ;  /* 0x00027c0001077983 */ /* 0x000ee20000300800 */
[----:B------:R-:W2:Y:S01]  /*21340*/  LDL.LU R20, [R1+0x430] ;  /* 0x0004300001147983 */ /* 0x000ea20000300800 */
        /* <DEDUP_REMOVED lines=9> */
[----:B------:R-:W2:Y:S01]  /*213e0*/  LDL.LU R12, [R1+0x3e0] ;  /* 0x0003e000010c7983 */ /* 0x000ea20000300800 */
[----:B------:R-:W2:Y:S02]  /*213f0*/  LDL.LU R13, [R1+0x3e4] ;  /* 0x0003e400010d7983 */ /* 0x000ea40000300800 */
[----:B------:R-:W2:Y:S02]  /*21400*/  LDL.LU R14, [R1+0x3e8] ;  /* 0x0003e800010e7983 */ /* 0x000ea40000300800 */
[----:B------:R-:W2:Y:S02]  /*21410*/  LDL.LU R15, [R1+0x3ec] ;  /* 0x0003ec00010f7983 */ /* 0x000ea40000300800 */
[----:B----4-:R-:W-:-:S02]  /*21420*/  IMAD.MOV.U32 R26, RZ, RZ, R9 ;  /* 0x000000ffff1a7224 */ /* 0x010fc400078e0009 */
[----:B------:R-:W-:Y:S01]  /*21430*/  IMAD.MOV.U32 R27, RZ, RZ, R8 ;  /* 0x000000ffff1b7224 */ /* 0x000fe200078e0008 */
[----:B--2---:R-:W-:Y:S01]  /*21440*/  STL.64 [R1+0x1478], R14 ;  /* 0x0014780e01007387 */ /* 0x004fe20000100a00 */
[----:B------:R-:W-:Y:S03]  /*21450*/  STL.64 [R1+0x1470], R12 ;  /* 0x0014700c01007387 */ /* 0x000fe60000100a00 */
[----:B------:R0:W-:Y:S02]  /*21460*/  STL.64 [R1+0x1480], R26 ;  /* 0x0014801a01007387 */ /* 0x0001e40000100a00 */
[----:B------:R-:W2:Y:S01]  /*21470*/  LDL.LU R24, [R1+0x420] ;  /* 0x0004200001187983 */ /* 0x000ea20000300800 */
[----:B------:R-:W2:Y:S04]  /*21480*/  LDL.LU R25, [R1+0x424] ;  /* 0x0004240001197983 */ /* 0x000ea80000300800 */
[----:B0-----:R-:W2:Y:S01]  /*21490*/  LDL.LU R26, [R1+0x428] ;  /* 0x00042800011a7983 */ /* 0x001ea20000300800 */
[----:B------:R-:W2:Y:S02]  /*214a0*/  LDL.LU R27, [R1+0x42c] ;  /* 0x00042c00011b7983 */ /* 0x000ea40000300800 */
[----:B------:R-:W4:Y:S02]  /*214b0*/  LDL.LU R12, [R1+0x410] ;  /* 0x00041000010c7983 */ /* 0x000f240000300800 */
[----:B------:R-:W4:Y:S01]  /*214c0*/  LDL.LU R13, [R1+0x414] ;  /* 0x00041400010d7983 */ /* 0x000f220000300800 */
[----:B------:R-:W4:Y:S01]  /*214d0*/  LDL.LU R14, [R1+0x418] ;  /* 0x00041800010e7983 */ /* 0x000f220000300800 */
[----:B------:R-:W4:Y:S02]  /*214e0*/  LDL.LU R15, [R1+0x41c] ;  /* 0x00041c00010f7983 */ /* 0x000f240000300800 */
[----:B---3--:R0:W-:Y:S02]  /*214f0*/  STL.64 [R1+0x1388], R6 ;  /* 0x0013880601007387 */ /* 0x0081e40000100a00 */
[----:B------:R-:W-:Y:S01]  /*21500*/  STL.64 [R1+0x1380], R4 ;  /* 0x0013800401007387 */ /* 0x000fe20000100a00 */
[----:B0-----:R-:W3:Y:S01]  /*21510*/  LDL R6, [R1+0x28] ;  /* 0x0000280001067983 */ /* 0x001ee20000100800 */
[----:B------:R-:W-:-:S02]  /*21520*/  IMAD.MOV.U32 R7, RZ, RZ, R2 ;  /* 0x000000ffff077224 */ /* 0x000fc400078e0002 */
[----:B------:R-:W2:Y:S02]  /*21530*/  LDL.LU R2, [R1+0x14a4] ;  /* 0x0014a40001027983 */ /* 0x000ea40000300800 */
[----:B------:R-:W2:Y:S01]  /*21540*/  LDL.LU R8, [R1+0x3b0] ;  /* 0x0003b00001087983 */ /* 0x000ea20000300800 */
[----:B------:R-:W2:Y:S01]  /*21550*/  LDL.LU R9, [R1+0x3b4] ;  /* 0x0003b40001097983 */ /* 0x000ea20000300800 */
[----:B------:R-:W2:Y:S02]  /*21560*/  LDL.LU R10, [R1+0x3b8] ;  /* 0x0003b800010a7983 */ /* 0x000ea40000300800 */
[----:B------:R-:W2:Y:S02]  /*21570*/  LDL.LU R11, [R1+0x3bc] ;  /* 0x0003bc00010b7983 */ /* 0x000ea40000300800 */
[----:B--2---:R0:W-:Y:S01]  /*21580*/  STL.64 [R1+0x1430], R10 ;  /* 0x0014300a01007387 */ /* 0x0041e20000100a00 */
[----:B------:R-:W-:Y:S03]  /*21590*/  STL.64 [R1+0x1428], R8 ;  /* 0x0014280801007387 */ /* 0x000fe60000100a00 */
[----:B0-----:R-:W2:Y:S04]  /*215a0*/  LDL.64 R10, [R1+0x58] ;  /* 0x00005800010a7983 */ /* 0x001ea80000100a00 */
[----:B--2---:R0:W-:Y:S02]  /*215b0*/  STL.64 [R1+0x1440], R10 ;  /* 0x0014400a01007387 */ /* 0x0041e40000100a00 */
[----:B0-----:R-:W-:-:S02]  /*215c0*/  IMAD.MOV.U32 R10, RZ, RZ, R3 ;  /* 0x000000ffff0a7224 */ /* 0x001fc400078e0003 */
[----:B------:R-:W-:Y:S01]  /*215d0*/  IMAD.MOV.U32 R11, RZ, RZ, R29 ;  /* 0x000000ffff0b7224 */ /* 0x000fe200078e001d */
[----:B------:R-:W2:Y:S06]  /*215e0*/  LDL.LU R3, [R1+0x14a0] ;  /* 0x0014a00001037983 */ /* 0x000eac0000300800 */
[C---:B------:R-:W-:Y:S01]  /*215f0*/  HMMA.16816.F32.BF16 R8, R16.reuse, R10, R20 ;  /* 0x0000000a1008723c */ /* 0x040fe20000041814 */
[----:B------:R-:W3:Y:S01]  /*21600*/  LDL.LU.64 R22, [R1+0x1498] ;  /* 0x0014980001167983 */ /* 0x000ee20000300a00 */
[----:B------:R-:W3:Y:S11]  /*21610*/  LDL.LU.64 R20, [R1+0x1490] ;  /* 0x0014900001147983 */ /* 0x000ef60000300a00 */
[----:B------:R-:W-:Y:S10]  /*21620*/  @!UPT UIADD3 URZ, URZ, URZ, URZ ;  /* 0x0000003f3f3ff290 */ /* 0x000ff4000fffe03f */
[----:B------:R-:W-:Y:S01]  /*21630*/  STL.64 [R1+0x3f0], R8 ;  /* 0x0003f00801007387 */ /* 0x000fe20000100a00 */
[----:B------:R-:W-:Y:S01]  /*21640*/  STL.64 [R1+0x3f8], R10 ;  /* 0x0003f80a01007387 */ /* 0x000fe20000100a00 */
[C---:B---3--:R-:W-:Y:S11]  /*21650*/  HMMA.16816.F32.BF16 R20, R16.reuse, R6, R20 ;  /* 0x000000061014723c */ /* 0x048ff60000041814 */
[----:B------:R-:W-:Y:S11]  /*21660*/  @!UPT UIADD3 URZ, URZ, URZ, URZ ;  /* 0x0000003f3f3ff290 */ /* 0x000ff6000fffe03f */
[----:B------:R-:W-:Y:S01]  /*21670*/  @!UPT UIADD3 URZ, URZ, URZ, URZ ;  /* 0x0000003f3f3ff290 */ /* 0x000fe2000fffe03f */
[----:B------:R-:W-:Y:S01]  /*21680*/  STL.64 [R1+0x350], R20 ;  /* 0x0003501401007387 */ /* 0x000fe20000100a00 */
[----:B------:R0:W-:Y:S03]  /*21690*/  STL.64 [R1+0x358], R22 ;  /* 0x0003581601007387 */ /* 0x0001e60000100a00 */
[----:B0-----:R-:W3:Y:S01]  /*216a0*/  LDL.LU.64 R22, [R1+0x1488] ;  /* 0x0014880001167983 */ /* 0x001ee20000300a00 */
[----:B------:R0:W-:Y:S02]  /*216b0*/  STL.64 [R1+0x1438], R6 ;  /* 0x0014380601007387 */ /* 0x0001e40000100a00 */
[----:B------:R-:W2:Y:S02]  /*216c0*/  LDL.LU R4, [R1+0x3c0] ;  /* 0x0003c00001047983 */ /* 0x000ea40000300800 */
[----:B------:R-:W2:Y:S01]  /*216d0*/  LDL.LU R5, [R1+0x3c4] ;  /* 0x0003c40001057983 */ /* 0x000ea20000300800 */
[----:B0-----:R-:W2:Y:S01]  /*216e0*/  LDL.LU R6, [R1+0x3c8] ;  /* 0x0003c80001067983 */ /* 0x001ea20000300800 */
[----:B------:R-:W2:Y:S01]  /*216f0*/  LDL.LU R7, [R1+0x3cc] ;  /* 0x0003cc0001077983 */ /* 0x000ea20000300800 */
[C---:B---3--:R-:W-:Y:S02]  /*21700*/  HMMA.16816.F32.BF16 R24, R16.reuse, R22, R24 ;  /* 0x000000161018723c */ /* 0x048fe40000041818 */
[----:B--2---:R-:W-:Y:S01]  /*21710*/  STL.64 [R1+0x1450], R6 ;  /* 0x0014500601007387 */ /* 0x004fe20000100a00 */
[----:B------:R0:W-:Y:S03]  /*21720*/  STL.64 [R1+0x1448], R4 ;  /* 0x0014480401007387 */ /* 0x0001e60000100a00 */
[----:B0-----:R-:W2:Y:S01]  /*21730*/  LDL.LU R4, [R1+0x3d0] ;  /* 0x0003d00001047983 */ /* 0x001ea20000300800 */
[----:B------:R-:W2:Y:S02]  /*21740*/  LDL.LU R5, [R1+0x3d4] ;  /* 0x0003d40001057983 */ /* 0x000ea40000300800 */
[----:B------:R-:W2:Y:S02]  /*21750*/  LDL.LU R6, [R1+0x3d8] ;  /* 0x0003d80001067983 */ /* 0x000ea40000300800 */
[----:B------:R-:W2:Y:S11]  /*21760*/  LDL.LU R7, [R1+0x3dc] ;  /* 0x0003dc0001077983 */ /* 0x000eb60000300800 */
[----:B------:R-:W-:Y:S01]  /*21770*/  @!UPT UIADD3 URZ, URZ, URZ, URZ ;  /* 0x0000003f3f3ff290 */ /* 0x000fe2000fffe03f */
[----:B------:R-:W-:Y:S01]  /*21780*/  STL.64 [R1+0x340], R24 ;  /* 0x0003401801007387 */ /* 0x000fe20000100a00 */
[----:B------:R0:W-:Y:S03]  /*21790*/  STL.64 [R1+0x348], R26 ;  /* 0x0003481a01007387 */ /* 0x0001e60000100a00 */
[----:B0-----:R-:W4:Y:S01]  /*217a0*/  LDL.LU.64 R26, [R1+0x1480] ;  /* 0x00148000011a7983 */ /* 0x001f220000300a00 */
[----:B------:R0:W-:Y:S03]  /*217b0*/  STL.64 [R1+0x1408], R22 ;  /* 0x0014081601007387 */ /* 0x0001e60000100a00 */
[----:B0-----:R-:W3:Y:S01]  /*217c0*/  LDL.64 R22, [R1+0x38] ;  /* 0x0000380001167983 */ /* 0x001ee20000100a00 */
[C---:B----4-:R-:W-:Y:S03]  /*217d0*/  HMMA.16816.F32.BF16 R24, R16.reuse, R26, R12 ;  /* 0x0000001a1018723c */ /* 0x050fe6000004180c */
[----:B---3--:R0:W-:Y:S04]  /*217e0*/  STL.64 [R1+0x1420], R22 ;  /* 0x0014201601007387 */ /* 0x0081e80000100a00 */
[----:B0-----:R-:W3:Y:S01]  /*217f0*/  LDL.64 R22, [R1+0x48] ;  /* 0x0000480001167983 */ /* 0x001ee20000100a00 */
[----:B------:R-:W4:Y:S02]  /*21800*/  LDL.LU.64 R14, [R1+0x1478] ;  /* 0x00147800010e7983 */ /* 0x000f240000300a00 */
[----:B------:R-:W4:Y:S11]  /*21810*/  LDL.LU.64 R12, [R1+0x1470] ;  /* 0x00147000010c7983 */ /* 0x000f360000300a00 */
[----:B------:R-:W-:Y:S02]  /*21820*/  @!UPT UIADD3 URZ, URZ, URZ, URZ ;  /* 0x0000003f3f3ff290 */ /* 0x000fe4000fffe03f */
[----:B------:R-:W-:Y:S01]  /*21830*/  STL.64 [R1+0x250], R24 ;  /* 0x0002501801007387 */ /* 0x000fe20000100a00 */
[----:B------:R0:W-:Y:S04]  /*21840*/  STL.64 [R1+0x258], R26 ;  /* 0x0002581a01007387 */ /* 0x0001e80000100a00 */
[----:B0-----:R-:W4:Y:S02]  /*21850*/  LDL.LU.64 R26, [R1+0x1468] ;  /* 0x00146800011a7983 */ /* 0x001f240000300a00 */
[----:B----4-:R-:W-:Y:S02]  /*21860*/  HMMA.16816.F32.BF16 R16, R16, R26, R12 ;  /* 0x0000001a1010723c */ /* 0x010fe4000004180c */
[----:B------:R-:W2:Y:S01]  /*21870*/  LDL.LU.64 R14, [R1+0x1460] ;  /* 0x00146000010e7983 */ /* 0x000ea20000300a00 */
[----:B------:R-:W2:Y:S02]  /*21880*/  LDL.LU.64 R12, [R1+0x1458] ;  /* 0x00145800010c7983 */ /* 0x000ea40000300a00 */
[----:B------:R0:W-:Y:S02]  /*21890*/  STL.64 [R1+0x13f8], R26 ;  /* 0x0013f81a01007387 */ /* 0x0001e40000100a00 */
[----:B------:R-:W4:Y:S11]  /*218a0*/  LDL.LU R24, [R1+0x390] ;  /* 0x0003900001187983 */ /* 0x000f360000300800 */
[----:B------:R-:W-:Y:S05]  /*218b0*/  @!UPT UIADD3 URZ, URZ, URZ, URZ ;  /* 0x0000003f3f3ff290 */ /* 0x000fea000fffe03f */
[----:B------:R-:W-:Y:S01]  /*218c0*/  STL.64 [R1+0x240], R16 ;  /* 0x0002401001007387 */ /* 0x000fe20000100a00 */
[----:B------:R-:W-:Y:S02]  /*218d0*/  STL.64 [R1+0x248], R18 ;  /* 0x0002481201007387 */ /* 0x000fe40000100a00 */
[----:B------:R-:W4:Y:S02]  /*218e0*/  LDL.LU R25, [R1+0x394] ;  /* 0x0003940001197983 */ /* 0x000f240000300800 */
[----:B0-----:R-:W2:Y:S01]  /*218f0*/  LDL.LU R26, [R1+0x398] ;  /* 0x00039800011a7983 */ /* 0x001ea20000300800 */
[----:B------:R-:W2:Y:S01]  /*21900*/  LDL.LU R27, [R1+0x39c] ;  /* 0x00039c00011b7983 */ /* 0x000ea20000300800 */
[----:B------:R-:W-:Y:S02]  /*21910*/  IMAD.MOV.U32 R10, RZ, RZ, R28 ;  /* 0x000000ffff0a7224 */ /* 0x000fe400078e001c */
[----:B------:R-:W-:Y:S01]  /*21920*/  IMAD.MOV.U32 R11, RZ, RZ, R0 ;  /* 0x000000ffff0b7224 */ /* 0x000fe200078e0000 */
[----:B--2---:R-:W-:Y:S01]  /*21930*/  STL.64 [R1+0x1418], R26 ;  /* 0x0014181a01007387 */ /* 0x004fe20000100a00 */
[----:B----4-:R0:W-:Y:S03]  /*21940*/  STL.64 [R1+0x1410], R24 ;  /* 0x0014101801007387 */ /* 0x0101e60000100a00 */
[----:B0-----:R-:W2:Y:S01]  /*21950*/  LDL.LU R24, [R1+0x3a0] ;  /* 0x0003a00001187983 */ /* 0x001ea20000300800 */
[----:B------:R-:W2:Y:S02]  /*21960*/  LDL.LU R25, [R1+0x3a4] ;  /* 0x0003a40001197983 */ /* 0x000ea40000300800 */
[----:B------:R-:W2:Y:S02]  /*21970*/  LDL.LU R26, [R1+0x3a8] ;  /* 0x0003a800011a7983 */ /* 0x000ea40000300800 */
[----:B------:R-:W2:Y:S01]  /*21980*/  LDL.LU R27, [R1+0x3ac] ;  /* 0x0003ac00011b7983 */ /* 0x000ea20000300800 */
[----:B------:R-:W4:Y:S01]  /*21990*/  LDL.LU.64 R18, [R1+0x8] ;  /* 0x0000080001127983 */ /* 0x000f220000300a00 */
[C---:B------:R-:W-:Y:S03]  /*219a0*/  HMMA.16816.F32.BF16 R8, R12.reuse, R10, R4 ;  /* 0x0000000a0c08723c */ /* 0x040fe60000041804 */
[----:B----4-:R0:W-:Y:S01]  /*219b0*/  STL.64 [R1+0x1400], R18 ;  /* 0x0014001201007387 */ /* 0x0101e20000100a00 */
[----:B------:R-:W4:Y:S02]  /*219c0*/  LDL.LU R16, [R1+0x380] ;  /* 0x0003800001107983 */ /* 0x000f240000300800 */
[----:B------:R-:W4:Y:S01]  /*219d0*/  LDL.LU R17, [R1+0x384] ;  /* 0x0003840001117983 */ /* 0x000f220000300800 */
[----:B0-----:R-:W4:Y:S01]  /*219e0*/  LDL.LU R18, [R1+0x388] ;  /* 0x0003880001127983 */ /* 0x001f220000300800 */
[----:B------:R-:W4:Y:S02]  /*219f0*/  LDL.LU R19, [R1+0x38c] ;  /* 0x00038c0001137983 */ /* 0x000f240000300800 */
[----:B------:R-:W2:Y:S02]  /*21a00*/  LDL.LU.64 R6, [R1+0x1450] ;  /* 0x0014500001067983 */ /* 0x000ea40000300a00 */
[----:B------:R-:W2:Y:S11]  /*21a10*/  LDL.LU.64 R4, [R1+0x1448] ;  /* 0x0014480001047983 */ /* 0x000eb60000300a00 */
[----:B------:R-:W-:Y:S01]  /*21a20*/  STL.64 [R1+0x680], R8 ;  /* 0x0006800801007387 */ /* 0x000fe20000100a00 */
[----:B------:R0:W-:Y:S03]  /*21a30*/  STL.64 [R1+0x688], R10 ;  /* 0x0006880a01007387 */ /* 0x0001e60000100a00 */
[----:B0-----:R-:W2:Y:S02]  /*21a40*/  LDL.LU.64 R10, [R1+0x1440] ;  /* 0x00144000010a7983 */ /* 0x001ea40000300a00 */
[C---:B--2---:R-:W-:Y:S01]  /*21a50*/  HMMA.16816.F32.BF16 R4, R12.reuse, R10, R4 ;  /* 0x0000000a0c04723c */ /* 0x044fe20000041804 */
[----:B------:R-:W-:Y:S11]  /*21a60*/  IMAD.MOV.U32 R0, RZ, RZ, R11 ;  /* 0x000000ffff007224 */ /* 0x000ff600078e000b */
[----:B------:R-:W-:Y:S11]  /*21a70*/  @!UPT UIADD3 URZ, URZ, URZ, URZ ;  /* 0x0000003f3f3ff290 */ /* 0x000ff6000fffe03f */
[----:B------:R0:W-:Y:S01]  /*21a80*/  STL.64 [R1+0x670], R4 ;  /* 0x0006700401007387 */ /* 0x0001e20000100a00 */
[----:B------:R1:W-:Y:S02]  /*21a90*/  STL.64 [R1+0x678], R6 ;  /* 0x0006780601007387 */ /* 0x0003e40000100a00 */
[----:B0-----:R-:W-:Y:S01]  /*21aa0*/  IMAD.MOV.U32 R4, RZ, RZ, R10 ;  /* 0x000000ffff047224 */ /* 0x001fe200078e000a */
[----:B-1----:R-:W2:Y:S01]  /*21ab0*/  LDL.LU.64 R6, [R1+0x1438] ;  /* 0x0014380001067983 */ /* 0x002ea20000300a00 */
[----:B------:R-:W2:Y:S02]  /*21ac0*/  LDL.LU.64 R10, [R1+0x1430] ;  /* 0x00143000010a7983 */ /* 0x000ea40000300a00 */
[----:B------:R-:W2:Y:S02]  /*21ad0*/  LDL.LU.64 R8, [R1+0x1428] ;  /* 0x0014280001087983 */ /* 0x000ea40000300a00 */
[----:B---3--:R-:W-:Y:S01]  /*21ae0*/  IMAD.MOV.U32 R5, RZ, RZ, R23 ;  /* 0x000000ffff057224 */ /* 0x008fe200078e0017 */
[C---:B--2---:R-:W-:Y:S11]  /*21af0*/  HMMA.16816.F32.BF16 R8, R12.reuse, R22, R8 ;  /* 0x000000160c08723c */ /* 0x044ff60000041808 */
[----:B------:R-:W-:Y:S11]  /*21b00*/  @!UPT UIADD3 URZ, URZ, URZ, URZ ;  /* 0x0000003f3f3ff290 */ /* 0x000ff6000fffe03f */
[----:B------:R-:W-:Y:S01]  /*21b10*/  @!UPT UIADD3 URZ, URZ, URZ, URZ ;  /* 0x0000003f3f3ff290 */ /* 0x000fe2000fffe03f */
[----:B------:R0:W-:Y:S01]  /*21b20*/  STL.64 [R1+0x660], R8 ;  /* 0x0006600801007387 */ /* 0x0001e20000100a00 */
[----:B------:R-:W-:Y:S02]  /*21b30*/  STL.64 [R1+0x668], R10 ;  /* 0x0006680a01007387 */ /* 0x000fe40000100a00 */
[----:B0-----:R-:W-:Y:S02]  /*21b40*/  IMAD.MOV.U32 R8, RZ, RZ, R22 ;  /* 0x000000ffff087224 */ /* 0x001fe400078e0016 */
        /* <DEDUP_REMOVED lines=9> */
[----:B------:R-:W-:Y:S02]  /*21be0*/  IMAD.MOV.U32 R9, RZ, RZ, R23 ;  /* 0x000000ffff097224 */ /* 0x000fe400078e0017 */
[----:B------:R-:W4:Y:S01]  /*21bf0*/  LDL.LU.64 R22, [R1+0x1408] ;  /* 0x0014080001167983 */ /* 0x000f220000300a00 */
[----:B------:R0:W-:Y:S01]  /*21c00*/  STL.64 [R1+0x1398], R6 ;  /* 0x0013980601007387 */ /* 0x0001e20000100a00 */
[C---:B--2---:R-:W-:Y:S08]  /*21c10*/  HMMA.16816.F32.BF16 R24, R12.reuse, R6, R24 ;  /* 0x000000060c18723c */ /* 0x044ff00000041818 */
[----:B----4-:R-:W-:Y:S01]  /*21c20*/  HMMA.16816.F32.BF16 R16, R12, R22, R16 ;  /* 0x000000160c10723c */ /* 0x010fe20000041810 */
[----:B0-----:R-:W-:-:S02]  /*21c30*/  IMAD.MOV.U32 R6, RZ, RZ, R10 ;  /* 0x000000ffff067224 */ /* 0x001fc400078e000a */
[----:B------:R-:W-:Y:S11]  /*21c40*/  IMAD.MOV.U32 R7, RZ, RZ, R9 ;  /* 0x000000ffff077224 */ /* 0x000ff600078e0009 */
[----:B------:R-:W-:Y:S01]  /*21c50*/  @!UPT UIADD3 URZ, URZ, URZ, URZ ;  /* 0x0000003f3f3ff290 */ /* 0x000fe2000fffe03f */
[----:B------:R-:W-:Y:S01]  /*21c60*/  STL.64 [R1+0x230], R24 ;  /* 0x0002301801007387 */ /* 0x000fe20000100a00 */
[----:B------:R-:W-:Y:S02]  /*21c70*/  STL.64 [R1+0x238], R26 ;  /* 0x0002381a01007387 */ /* 0x000fe40000100a00 */
[----:B------:R0:W-:Y:S02]  /*21c80*/  STL.64 [R1+0x13b0], R6 ;  /* 0x0013b00601007387 */ /* 0x0001e40000100a00 */
[----:B0-----:R-:W-:Y:S02]  /*21c90*/  IMAD.MOV.U32 R6, RZ, RZ, R8 ;  /* 0x000000ffff067224 */ /* 0x001fe400078e0008 */
[----:B------:R-:W-:-:S05]  /*21ca0*/  IMAD.MOV.U32 R7, RZ, RZ, R5 ;  /* 0x000000ffff077224 */ /* 0x000fca00078e0005 */
[----:B------:R0:W-:Y:S01]  /*21cb0*/  STL.64 [R1+0x13c8], R6 ;  /* 0x0013c80601007387 */ /* 0x0001e20000100a00 */
[----:B------:R-:W2:Y:S02]  /*21cc0*/  LDL.LU R24, [R1+0x370] ;  /* 0x0003700001187983 */ /* 0x000ea40000300800 */
[----:B------:R-:W2:Y:S02]  /*21cd0*/  LDL.LU R25, [R1+0x374] ;  /* 0x0003740001197983 */ /* 0x000ea40000300800 */
[----:B------:R-:W2:Y:S01]  /*21ce0*/  LDL.LU R26, [R1+0x378] ;  /* 0x00037800011a7983 */ /* 0x000ea20000300800 */
[----:B------:R-:W2:Y:S01]  /*21cf0*/  LDL.LU R27, [R1+0x37c] ;  /* 0x00037c00011b7983 */ /* 0x000ea20000300800 */
[----:B------:R-:W3:Y:S02]  /*21d00*/  LDL.LU R8, [R1+0x2d0] ;  /* 0x0002d00001087983 */ /* 0x000ee40000300800 */
[----:B------:R-:W3:Y:S02]  /*21d10*/  LDL.LU R9, [R1+0x2d4] ;  /* 0x0002d40001097983 */ /* 0x000ee40000300800 */
[----:B------:R-:W3:Y:S01]  /*21d20*/  LDL.LU R10, [R1+0x2d8] ;  /* 0x0002d800010a7983 */ /* 0x000ee20000300800 */
[----:B------:R-:W3:Y:S01]  /*21d30*/  LDL.LU R11, [R1+0x2dc] ;  /* 0x0002dc00010b7983 */ /* 0x000ee20000300800 */
[----:B0-----:R-:W-:-:S02]  /*21d40*/  IMAD.MOV.U32 R6, RZ, RZ, R4 ;  /* 0x000000ffff067224 */ /* 0x001fc400078e0004 */
[----:B------:R-:W-:-:S05]  /*21d50*/  IMAD.MOV.U32 R7, RZ, RZ, R0 ;  /* 0x000000ffff077224 */ /* 0x000fca00078e0000 */
[----:B------:R0:W-:Y:S01]  /*21d60*/  STL.64 [R1+0x13e0], R6 ;  /* 0x0013e00601007387 */ /* 0x0001e20000100a00 */
[----:B------:R-:W4:Y:S02]  /*21d70*/  LDL.LU R4, [R1+0x2c0] ;  /* 0x0002c00001047983 */ /* 0x000f240000300800 */
[----:B------:R-:W4:Y:S01]  /*21d80*/  LDL.LU R5, [R1+0x2c4] ;  /* 0x0002c40001057983 */ /* 0x000f220000300800 */
[----:B0-----:R-:W4:Y:S01]  /*21d90*/  LDL.LU R6, [R1+0x2c8] ;  /* 0x0002c80001067983 */ /* 0x001f220000300800 */
[----:B------:R-:W4:Y:S02]  /*21da0*/  LDL.LU R7, [R1+0x2cc] ;  /* 0x0002cc0001077983 */ /* 0x000f240000300800 */
[----:B------:R-:W-:Y:S02]  /*21db0*/  STL.64 [R1+0x140], R16 ;  /* 0x0001401001007387 */ /* 0x000fe40000100a00 */
[----:B------:R0:W-:Y:S02]  /*21dc0*/  STL.64 [R1+0x148], R18 ;  /* 0x0001481201007387 */ /* 0x0001e40000100a00 */
        /* <DEDUP_REMOVED lines=24> */
[----:B------:R-:W2:Y:S02]  /*21f50*/  LDL.LU R23, [R1+0x2bc] ;  /* 0x0002bc0001177983 */ /* 0x000ea40000300800 */
[----:B------:R-:W-:Y:S01]  /*21f60*/  STL.64 [R1+0x130], R24 ;  /* 0x0001301801007387 */ /* 0x000fe20000100a00 */
[----:B------:R0:W-:Y:S03]  /*21f70*/  STL.64 [R1+0x138], R26 ;  /* 0x0001381a01007387 */ /* 0x0001e60000100a00 */
[----:B0-----:R-:W3:Y:S02]  /*21f80*/  LDL.LU.64 R26, [R1+0x13f8] ;  /* 0x0013f800011a7983 */ /* 0x001ee40000300a00 */
[----:B---3--:R-:W-:Y:S02]  /*21f90*/  HMMA.16816.F32.BF16 R12, R12, R26, R8 ;  /* 0x0000001a0c0c723c */ /* 0x008fe40000041808 */
        /* <DEDUP_REMOVED lines=38> */
[----:B0-----:R-:W3:Y:S01]  /*22200*/  LDL.LU.64 R6, [R1+0x1388] ;  /* 0x0013880001067983 */ /* 0x001ee20000300a00 */
[----:B------:R-:W3:Y:S02]  /*22210*/  LDL.LU.64 R4, [R1+0x1380] ;  /* 0x0013800001047983 */ /* 0x000ee40000300a00 */
        /* <DEDUP_REMOVED lines=16> */
[----:B0-----:R-:W-:-:S05]  /*22320*/  IMAD.MOV.U32 R21, RZ, RZ, R18 ;  /* 0x000000ffff157224 */ /* 0x001fca00078e0012 */
[----:B------:R0:W-:Y:S01]  /*22330*/  STL [R1+0x1348], R21 ;  /* 0x0013481501007387 */ /* 0x0001e20000100800 */
[----:B------:R-:W2:Y:S03]  /*22340*/  LDL.LU R20, [R1+0x1a0] ;  /* 0x0001a00001147983 */ /* 0x000ea60000300800 */
[----:B0-----:R-:W2:Y:S01]  /*22350*/  LDL.LU R21, [R1+0x1a4] ;  /* 0x0001a40001157983 */ /* 0x001ea20000300800 */
[----:B------:R-:W2:Y:S02]  /*22360*/  LDL.LU R22, [R1+0x1a8] ;  /* 0x0001a80001167983 */ /* 0x000ea40000300800 */
[----:B------:R-:W2:Y:S02]  /*22370*/  LDL.LU R23, [R1+0x1ac] ;  /* 0x0001ac0001177983 */ /* 0x000ea40000300800 */
[----:B------:R-:W3:Y:S01]  /*22380*/  LDL.LU.64 R6, [R1+0x1358] ;  /* 0x0013580001067983 */ /* 0x000ee20000300a00 */
[----:B------:R-:W3:Y:S01]  /*22390*/  LDL.LU.64 R4, [R1+0x1350] ;  /* 0x0013500001047983 */ /* 0x000ee20000300a00 */
[----:B------:R0:W-:Y:S02]  /*223a0*/  STL.64 [R1+0x4a0], R8 ;  /* 0x0004a00801007387 */ /* 0x0001e40000100a00 */
[----:B------:R1:W-:Y:S01]  /*223b0*/  STL.64 [R1+0x4a8], R10 ;  /* 0x0004a80a01007387 */ /* 0x0003e20000100a00 */
[----:B0-----:R-:W3:Y:S01]  /*223c0*/  LDL.LU R8, [R1+0x1b0] ;  /* 0x0001b00001087983 */ /* 0x001ee20000300800 */
[----:B------:R-:W3:Y:S02]  /*223d0*/  LDL.LU R9, [R1+0x1b4] ;  /* 0x0001b40001097983 */ /* 0x000ee40000300800 */
[----:B-1----:R-:W3:Y:S02]  /*223e0*/  LDL.LU R10, [R1+0x1b8] ;  /* 0x0001b800010a7983 */ /* 0x002ee40000300800 */
[----:B------:R-:W3:Y:S01]  /*223f0*/  LDL.LU R11, [R1+0x1bc] ;  /* 0x0001bc00010b7983 */ /* 0x000ee20000300800 */
[----:B------:R3:W-:Y:S02]  /*22400*/  STL.64 [R1+0x12f8], R26 ;  /* 0x0012f81a01007387 */ /* 0x0007e40000100a00 */
[----:B---3--:R-:W-:Y:S07]  /*22410*/  HMMA.16816.F32.BF16 R24, R4, R14, R8 ;  /* 0x0000000e0418723c */ /* 0x008fee0000041808 */
[----:B------:R-:W-:-:S02]  /*22420*/  IMAD.MOV.U32 R9, RZ, RZ, R14 ;  /* 0x000000ffff097224 */ /* 0x000fc400078e000e */
[----:B------:R-:W-:Y:S11]  /*22430*/  IMAD.MOV.U32 R8, RZ, RZ, R15 ;  /* 0x000000ffff087224 */ /* 0x000ff600078e000f */
[----:B------:R-:W-:Y:S03]  /*22440*/  @!UPT UIADD3 URZ, URZ, URZ, URZ ;  /* 0x0000003f3f3ff290 */ /* 0x000fe6000fffe03f */
[----:B------:R-:W-:Y:S01]  /*22450*/  STL.64 [R1+0x640], R24 ;  /* 0x0006401801007387 */ /* 0x000fe20000100a00 */
[----:B------:R-:W-:Y:S02]  /*22460*/  STL.64 [R1+0x648], R26 ;  /* 0x0006481a01007387 */ /* 0x000fe40000100a00 */
[----:B------:R0:W-:Y:S02]  /*22470*/  STL.64 [R1+0x1330], R8 ;  /* 0x0013300801007387 */ /* 0x0001e40000100a00 */
[----:B------:R-:W-:Y:S01]  /*22480*/  IMAD.MOV.U32 R12, RZ, RZ, R24 ;  /* 0x000000ffff0c7224 */ /* 0x000fe200078e0018 */
[----:B0-----:R-:W3:Y:S01]  /*22490*/  LDL.LU R8, [R1+0x190] ;  /* 0x0001900001087983 */ /* 0x001ee20000300800 */
[----:B------:R-:W3:Y:S02]  /*224a0*/  LDL.LU R9, [R1+0x194] ;  /* 0x0001940001097983 */ /* 0x000ee40000300800 */
[----:B------:R-:W3:Y:S02]  /*224b0*/  LDL.LU R10, [R1+0x198] ;  /* 0x00019800010a7983 */ /* 0x000ee40000300800 */
[----:B------:R-:W3:Y:S01]  /*224c0*/  LDL.LU R11, [R1+0x19c] ;  /* 0x00019c00010b7983 */ /* 0x000ee20000300800 */
[----:B------:R-:W4:Y:S01]  /*224d0*/  LDL.LU R24, [R1+0x180] ;  /* 0x0001800001187983 */ /* 0x000f220000300800 */
[----:B------:R-:W4:Y:S02]  /*224e0*/  LDL.LU R25, [R1+0x184] ;  /* 0x0001840001197983 */ /* 0x000f240000300800 */
[----:B------:R-:W-:-:S02]  /*224f0*/  IMAD.MOV.U32 R16, RZ, RZ, R27 ;  /* 0x000000ffff107224 */ /* 0x000fc400078e001b */
[----:B------:R-:W-:Y:S02]  /*22500*/  IMAD.MOV.U32 R15, RZ, RZ, R26 ;  /* 0x000000ffff0f7224 */ /* 0x000fe400078e001a */
[----:B------:R-:W-:Y:S02]  /*22510*/  IMAD.MOV.U32 R26, RZ, RZ, R3 ;  /* 0x000000ffff1a7224 */ /* 0x000fe400078e0003 */
[----:B------:R-:W-:-:S05]  /*22520*/  IMAD.MOV.U32 R27, RZ, RZ, R2 ;  /* 0x000000ffff1b7224 */ /* 0x000fca00078e0002 */
[----:B------:R0:W-:Y:S04]  /*22530*/  STL.64 [R1+0x1340], R26 ;  /* 0x0013401a01007387 */ /* 0x0001e80000100a00 */
[----:B----4-:R-:W-:Y:S01]  /*22540*/  STL.64 [R1+0x1338], R24 ;  /* 0x0013381801007387 */ /* 0x010fe20000100a00 */
[----:B0-----:R-:W3:Y:S02]  /*22550*/  LDL.LU.64 R26, [R1+0x48] ;  /* 0x00004800011a7983 */ /* 0x001ee40000300a00 */
[----:B------:R-:W-:Y:S02]  /*22560*/  STL [R1+0x1108], R12 ;  /* 0x0011080c01007387 */ /* 0x000fe40000100800 */
[----:B------:R0:W-:Y:S02]  /*22570*/  STL [R1+0x1104], R15 ;  /* 0x0011040f01007387 */ /* 0x0001e40000100800 */
[----:B0-----:R-:W2:Y:S01]  /*22580*/  LDL.LU.64 R14, [R1+0x58] ;  /* 0x00005800010e7983 */ /* 0x001ea20000300a00 */
[----:B------:R-:W-:Y:S01]  /*22590*/  STL [R1+0x1100], R16 ;  /* 0x0011001001007387 */ /* 0x000fe20000100800 */
[C---:B--2---:R-:W-:Y:S11]  /*225a0*/  HMMA.16816.F32.BF16 R20, R4.reuse, R14, R20 ;  /* 0x0000000e0414723c */ /* 0x044ff60000041814 */
[----:B------:R-:W-:Y:S11]  /*225b0*/  @!UPT UIADD3 URZ, URZ, URZ, URZ ;  /* 0x0000003f3f3ff290 */ /* 0x000ff6000fffe03f */
[----:B------:R-:W-:Y:S01]  /*225c0*/  @!UPT UIADD3 URZ, URZ, URZ, URZ ;  /* 0x0000003f3f3ff290 */ /* 0x000fe2000fffe03f */
[----:B------:R0:W-:Y:S01]  /*225d0*/  STL.64 [R1+0x630], R20 ;  /* 0x0006301401007387 */ /* 0x0001e20000100a00 */
[----:B------:R-:W-:Y:S03]  /*225e0*/  STL.64 [R1+0x638], R22 ;  /* 0x0006381601007387 */ /* 0x000fe60000100a00 */
[----:B0-----:R-:W2:Y:S01]  /*225f0*/  LDL.LU R21, [R1+0x1348] ;  /* 0x0013480001157983 */ /* 0x001ea20000300800 */
[----:B---3--:R-:W-:Y:S01]  /*22600*/  HMMA.16816.F32.BF16 R8, R4, R26, R8 ;  /* 0x0000001a0408723c */ /* 0x008fe20000041808 */
[----:B------:R-:W-:Y:S02]  /*22610*/  IMAD.MOV.U32 R13, RZ, RZ, R20 ;  /* 0x000000ffff0d7224 */ /* 0x000fe400078e0014 */
[----:B------:R-:W-:Y:S01]  /*22620*/  IMAD.MOV.U32 R17, RZ, RZ, R22 ;  /* 0x000000ffff117224 */ /* 0x000fe200078e0016 */
[----:B------:R-:W3:Y:S02]  /*22630*/  LDL.LU.64 R2, [R1+0x5f8] ;  /* 0x0005f80001027983 */ /* 0x000ee40000300a00 */
[----:B------:R0:W-:Y:S02]  /*22640*/  STL [R1+0x1110], R13 ;  /* 0x0011100d01007387 */ /* 0x0001e40000100800 */
[----:B------:R-:W-:-:S02]  /*22650*/  IMAD.MOV.U32 R28, RZ, RZ, R14 ;  /* 0x000000ffff1c7224 */ /* 0x000fc400078e000e */
[----:B------:R-:W-:Y:S01]  /*22660*/  IMAD.MOV.U32 R20, RZ, RZ, R26 ;  /* 0x000000ffff147224 */ /* 0x000fe200078e001a */
[----:B------:R-:W-:Y:S01]  /*22670*/  STL [R1+0x110c], R17 ;  /* 0x00110c1101007387 */ /* 0x000fe20000100800 */
[----:B------:R-:W-:Y:S02]  /*22680*/  IMAD.MOV.U32 R12, RZ, RZ, R15 ;  /* 0x000000ffff0c7224 */ /* 0x000fe400078e000f */
[----:B0-----:R-:W-:Y:S02]  /*22690*/  IMAD.MOV.U32 R13, RZ, RZ, R27 ;  /* 0x000000ffff0d7224 */ /* 0x001fe400078e001b */
[----:B------:R-:W4:Y:S01]  /*226a0*/  LDL.LU.64 R26, [R1+0x1340] ;  /* 0x00134000011a7983 */ /* 0x000f220000300a00 */
[----:B------:R-:W4:Y:S02]  /*226b0*/  LDL.LU.64 R24, [R1+0x1338] ;  /* 0x0013380001187983 */ /* 0x000f240000300a00 */
[----:B------:R-:W-:-:S05]  /*226c0*/  IMAD.MOV.U32 R15, RZ, RZ, R19 ;  /* 0x000000ffff0f7224 */ /* 0x000fca00078e0013 */
[----:B------:R-:W-:Y:S01]  /*226d0*/  IMAD.MOV.U32 R14, RZ, RZ, R8 ;  /* 0x000000ffff0e7224 */ /* 0x000fe200078e0008 */
[----:B------:R0:W-:Y:S01]  /*226e0*/  STL.64 [R1+0x620], R8 ;  /* 0x0006200801007387 */ /* 0x0001e20000100a00 */
[----:B------:R-:W-:Y:S03]  /*226f0*/  STL.64 [R1+0x628], R10 ;  /* 0x0006280a01007387 */ /* 0x000fe60000100a00 */
[----:B0-----:R-:W3:Y:S01]  /*22700*/  LDL.LU.64 R8, [R1+0x1330] ;  /* 0x0013300001087983 */ /* 0x001ee20000300a00 */
[----:B------:R2:W-:Y:S02]  /*22710*/  STL [R1+0x1118], R14 ;  /* 0x0011180e01007387 */ /* 0x0005e40000100800 */
[----:B--2---:R-:W-:-:S05]  /*22720*/  IMAD.MOV.U32 R14, RZ, RZ, R21 ;  /* 0x000000ffff0e7224 */ /* 0x004fca00078e0015 */
[----:B------:R-:W-:Y:S01]  /*22730*/  STL.64 [R1+0x1308], R14 ;  /* 0x0013080e01007387 */ /* 0x000fe20000100a00 */
[----:B------:R0:W-:Y:S03]  /*22740*/  STL.64 [R1+0x1300], R12 ;  /* 0x0013000c01007387 */ /* 0x0001e60000100a00 */
[----:B0-----:R-:W2:Y:S01]  /*22750*/  LDL.LU R12, [R1+0x160] ;  /* 0x00016000010c7983 */ /* 0x001ea20000300800 */
[----:B------:R-:W2:Y:S02]  /*22760*/  LDL.LU R13, [R1+0x164] ;  /* 0x00016400010d7983 */ /* 0x000ea40000300800 */
[----:B------:R-:W2:Y:S02]  /*22770*/  LDL.LU R14, [R1+0x168] ;  /* 0x00016800010e7983 */ /* 0x000ea40000300800 */
[----:B------:R-:W2:Y:S02]  /*22780*/  LDL.LU R15, [R1+0x16c] ;  /* 0x00016c00010f7983 */ /* 0x000ea40000300800 */
[----:B------:R-:W-:Y:S01]  /*22790*/  IMAD.MOV.U32 R18, RZ, RZ, R10 ;  /* 0x000000ffff127224 */ /* 0x000fe200078e000a */
[----:B--2---:R0:W-:Y:S01]  /*227a0*/  STL.64 [R1+0x1318], R14 ;  /* 0x0013180e01007387 */ /* 0x0041e20000100a00 */
[----:B------:R-:W-:Y:S03]  /*227b0*/  STL.64 [R1+0x1310], R12 ;  /* 0x0013100c01007387 */ /* 0x000fe60000100a00 */
[----:B0-----:R-:W2:Y:S01]  /*227c0*/  LDL.LU.64 R14, [R1+0x28] ;  /* 0x00002800010e7983 */ /* 0x001ea20000300a00 */
[----:B------:R0:W-:Y:S03]  /*227d0*/  STL [R1+0x1114], R18 ;  /* 0x0011141201007387 */ /* 0x0001e60000100800 */
[----:B0-----:R-:W4:Y:S02]  /*227e0*/  LDL.LU.64 R18, [R1+0x38] ;  /* 0x0000380001127983 */ /* 0x001f240000300a00 */
[----:B----4-:R-:W-:Y:S01]  /*227f0*/  HMMA.16816.F32.BF16 R24, R4, R18, R24 ;  /* 0x000000120418723c */ /* 0x010fe20000041818 */
[----:B------:R-:W-:-:S02]  /*22800*/  IMAD.MOV.U32 R22, RZ, RZ, R18 ;  /* 0x000000ffff167224 */ /* 0x000fc400078e0012 */
[----:B------:R-:W-:Y:S11]  /*22810*/  IMAD.MOV.U32 R21, RZ, RZ, R19 ;  /* 0x000000ffff157224 */ /* 0x000ff600078e0013 */
[----:B------:R-:W-:Y:S09]  /*22820*/  @!UPT UIADD3 URZ, URZ, URZ, URZ ;  /* 0x0000003f3f3ff290 */ /* 0x000ff2000fffe03f */
[----:B------:R-:W-:Y:S01]  /*22830*/  STL.64 [R1+0x610], R24 ;  /* 0x0006101801007387 */ /* 0x000fe20000100a00 */
[----:B------:R-:W-:Y:S02]  /*22840*/  STL.64 [R1+0x618], R26 ;  /* 0x0006181a01007387 */ /* 0x000fe40000100a00 */
[----:B------:R-:W-:Y:S02]  /*22850*/  STL [R1+0x1328], R22 ;  /* 0x0013281601007387 */ /* 0x000fe40000100800 */
[----:B------:R0:W-:Y:S02]  /*22860*/  STL.64 [R1+0x1320], R20 ;  /* 0x0013201401007387 */ /* 0x0001e40000100a00 */
[----:B0-----:R-:W4:Y:S01]  /*22870*/  LDL.LU R20, [R1+0x170] ;  /* 0x0001700001147983 */ /* 0x001f220000300800 */
[----:B------:R-:W4:Y:S02]  /*22880*/  LDL.LU R21, [R1+0x174] ;  /* 0x0001740001157983 */ /* 0x000f240000300800 */
[----:B------:R-:W4:Y:S02]  /*22890*/  LDL.LU R22, [R1+0x178] ;  /* 0x0001780001167983 */ /* 0x000f240000300800 */
[----:B------:R-:W4:Y:S02]  /*228a0*/  LDL.LU R23, [R1+0x17c] ;  /* 0x00017c0001177983 */ /* 0x000f240000300800 */
[----:B------:R-:W-:-:S02]  /*228b0*/  IMAD.MOV.U32 R10, RZ, RZ, R24 ;  /* 0x000000ffff0a7224 */ /* 0x000fc400078e0018 */
[----:B------:R-:W-:Y:S02]  /*228c0*/  IMAD.MOV.U32 R11, RZ, RZ, R25 ;  /* 0x000000ffff0b7224 */ /* 0x000fe400078e0019 */
[----:B------:R-:W-:Y:S01]  /*228d0*/  IMAD.MOV.U32 R19, RZ, RZ, R26 ;  /* 0x000000ffff137224 */ /* 0x000fe200078e001a */
[----:B------:R-:W-:Y:S02]  /*228e0*/  STL [R1+0x1124], R10 ;  /* 0x0011240a01007387 */ /* 0x000fe40000100800 */
[----:B------:R-:W-:Y:S02]  /*228f0*/  STL [R1+0x1120], R11 ;  /* 0x0011200b01007387 */ /* 0x000fe40000100800 */
[----:B------:R0:W-:Y:S02]  /*22900*/  STL [R1+0x111c], R19 ;  /* 0x00111c1301007387 */ /* 0x0001e40000100800 */
[----:B------:R-:W3:Y:S01]  /*22910*/  LDL.LU R16, [R1+0x80] ;  /* 0x0000800001107983 */ /* 0x000ee20000300800 */
[----:B------:R-:W3:Y:S01]  /*22920*/  LDL.LU R17, [R1+0x84] ;  /* 0x0000840001117983 */ /* 0x000ee20000300800 */
[----:B------:R-:W3:Y:S03]  /*22930*/  LDL.LU R18, [R1+0x88] ;  /* 0x0000880001127983 */ /* 0x000ee60000300800 */
[----:B0-----:R-:W3:Y:S01]  /*22940*/  LDL.LU R19, [R1+0x8c] ;  /* 0x00008c0001137983 */ /* 0x001ee20000300800 */
[----:B------:R-:W3:Y:S02]  /*22950*/  LDL.LU R24, [R1+0x150] ;  /* 0x0001500001187983 */ /* 0x000ee40000300800 */
[----:B------:R-:W3:Y:S02]  /*22960*/  LDL.LU R25, [R1+0x154] ;  /* 0x0001540001197983 */ /* 0x000ee40000300800 */
[----:B------:R-:W3:Y:S01]  /*22970*/  LDL.LU R26, [R1+0x158] ;  /* 0x00015800011a7983 */ /* 0x000ee20000300800 */
[----:B------:R-:W3:Y:S01]  /*22980*/  LDL.LU R27, [R1+0x15c] ;  /* 0x00015c00011b7983 */ /* 0x000ee20000300800 */
[----:B--2---:R-:W-:-:S02]  /*22990*/  IMAD.MOV.U32 R11, RZ, RZ, R14 ;  /* 0x000000ffff0b7224 */ /* 0x004fc400078e000e */
[----:B------:R-:W-:Y:S01]  /*229a0*/  IMAD.MOV.U32 R10, RZ, RZ, R15 ;  /* 0x000000ffff0a7224 */ /* 0x000fe200078e000f */
[----:B----4-:R-:W-:Y:S01]  /*229b0*/  HMMA.16816.F32.BF16 R20, R4, R14, R20 ;  /* 0x0000000e0414723c */ /* 0x010fe20000041814 */
[----:B---3--:R0:W-:Y:S01]  /*229c0*/  STL.64 [R1+0x1288], R18 ;  /* 0x0012881201007387 */ /* 0x0081e20000100a00 */
[----:B------:R-:W-:Y:S02]  /*229d0*/  STL.64 [R1+0x1280], R16 ;  /* 0x0012801001007387 */ /* 0x000fe40000100a00 */
[----:B0-----:R-:W-:Y:S02]  /*229e0*/  IMAD.MOV.U32 R18, RZ, RZ, R0 ;  /* 0x000000ffff127224 */ /* 0x001fe400078e0000 */
[----:B------:R-:W2:Y:S11]  /*229f0*/  LDL.LU R0, [R1+0x132c] ;  /* 0x00132c0001007983 */ /* 0x000eb60000300800 */
[----:B------:R-:W-:Y:S06]  /*22a00*/  @!UPT UIADD3 URZ, URZ, URZ, URZ ;  /* 0x0000003f3f3ff290 */ /* 0x000fec000fffe03f */
[----:B------:R-:W-:Y:S02]  /*22a10*/  STL.64 [R1+0x510], R20 ;  /* 0x0005101401007387 */ /* 0x000fe40000100a00 */
[----:B------:R0:W-:Y:S02]  /*22a20*/  STL.64 [R1+0x518], R22 ;  /* 0x0005181601007387 */ /* 0x0001e40000100a00 */
[----:B0-----:R-:W3:Y:S01]  /*22a30*/  LDL.LU R22, [R1+0x1328] ;  /* 0x0013280001167983 */ /* 0x001ee20000300800 */
[----:B------:R-:W4:Y:S02]  /*22a40*/  LDL.LU.64 R20, [R1+0x1320] ;  /* 0x0013200001147983 */ /* 0x000f240000300a00 */
[----:B------:R-:W2:Y:S02]  /*22a50*/  LDL.LU.64 R14, [R1+0x1318] ;  /* 0x00131800010e7983 */ /* 0x000ea40000300a00 */
[----:B------:R-:W2:Y:S02]  /*22a60*/  LDL.LU.64 R12, [R1+0x1310] ;  /* 0x00131000010c7983 */ /* 0x000ea40000300a00 */
[----:B------:R-:W-:-:S07]  /*22a70*/  IMAD.MOV.U32 R19, RZ, RZ, R29 ;  /* 0x000000ffff137224 */ /* 0x000fce00078e001d */
        /* <DEDUP_REMOVED lines=8> */
[----:B0-----:R-:W-:Y:S02]  /*22b00*/  IMAD.MOV.U32 R18, RZ, RZ, R11 ;  /* 0x000000ffff127224 */ /* 0x001fe400078e000b */
[----:B------:R-:W-:-:S05]  /*22b10*/  IMAD.MOV.U32 R19, RZ, RZ, R10 ;  /* 0x000000ffff137224 */ /* 0x000fca00078e000a */
[----:B------:R3:W-:Y:S01]  /*22b20*/  STL.64 [R1+0x12b0], R18 ;  /* 0x0012b01201007387 */ /* 0x0007e20000100a00 */
[----:B----4-:R-:W-:Y:S02]  /*22b30*/  IMAD.MOV.U32 R10, RZ, RZ, R20 ;  /* 0x000000ffff0a7224 */ /* 0x010fe400078e0014 */
[----:B---3--:R-:W-:Y:S02]  /*22b40*/  IMAD.MOV.U32 R18, RZ, RZ, R22 ;  /* 0x000000ffff127224 */ /* 0x008fe400078e0016 */
[----:B------:R-:W-:-:S05]  /*22b50*/  IMAD.MOV.U32 R19, RZ, RZ, R21 ;  /* 0x000000ffff137224 */ /* 0x000fca00078e0015 */
[----:B------:R0:W-:Y:S01]  /*22b60*/  STL.64 [R1+0x12c8], R18 ;  /* 0x0012c81201007387 */ /* 0x0001e20000100a00 */
[----:B------:R-:W3:Y:S02]  /*22b70*/  LDL.LU R20, [R1+0xf0] ;  /* 0x0000f00001147983 */ /* 0x000ee40000300800 */
[----:B------:R-:W3:Y:S02]  /*22b80*/  LDL.LU R21, [R1+0xf4] ;  /* 0x0000f40001157983 */ /* 0x000ee40000300800 */
[----:B------:R-:W3:Y:S01]  /*22b90*/  LDL.LU R22, [R1+0xf8] ;  /* 0x0000f80001167983 */ /* 0x000ee20000300800 */
[----:B------:R-:W3:Y:S01]  /*22ba0*/  LDL.LU R23, [R1+0xfc] ;  /* 0x0000fc0001177983 */ /* 0x000ee20000300800 */
[----:B--2---:R-:W-:-:S05]  /*22bb0*/  IMAD.MOV.U32 R11, RZ, RZ, R13 ;  /* 0x000000ffff0b7224 */ /* 0x004fca00078e000d */
[----:B------:R1:W-:Y:S01]  /*22bc0*/  STL.64 [R1+0x12d0], R10 ;  /* 0x0012d00a01007387 */ /* 0x0003e20000100a00 */
[----:B------:R-:W2:Y:S02]  /*22bd0*/  LDL.LU R16, [R1+0xc0] ;  /* 0x0000c00001107983 */ /* 0x000ea40000300800 */
[----:B------:R-:W2:Y:S02]  /*22be0*/  LDL.LU R17, [R1+0xc4] ;  /* 0x0000c40001117983 */ /* 0x000ea40000300800 */
[----:B0-----:R-:W4:Y:S01]  /*22bf0*/  LDL.LU R18, [R1+0xc8] ;  /* 0x0000c80001127983 */ /* 0x001f220000300800 */
[----:B------:R-:W4:Y:S01]  /*22c00*/  LDL.LU R19, [R1+0xcc] ;  /* 0x0000cc0001137983 */ /* 0x000f220000300800 */
[C---:B------:R-:W-:Y:S01]  /*22c10*/  HMMA.16816.F32.BF16 R24, R4.reuse, R14, R24 ;  /* 0x0000000e0418723c */ /* 0x040fe20000041818 */
[----:B-1----:R-:W-:Y:S02]  /*22c20*/  IMAD.MOV.U32 R11, RZ, RZ, R12 ;  /* 0x000000ffff0b7224 */ /* 0x002fe400078e000c */
[----:B----4-:R-:W-:Y:S01]  /*22c30*/  STL.64 [R1+0x12e0], R18 ;  /* 0x0012e01201007387 */ /* 0x010fe20000100a00 */
[----:B--2---:R0:W-:Y:S03]  /*22c40*/  STL.64 [R1+0x12d8], R16 ;  /* 0x0012d81001007387 */ /* 0x0041e60000100a00 */
[----:B0-----:R-:W2:Y:S01]  /*22c50*/  LDL.LU R16, [R1+0xd0] ;  /* 0x0000d00001107983 */ /* 0x001ea20000300800 */
[----:B------:R-:W2:Y:S02]  /*22c60*/  LDL.LU R17, [R1+0xd4] ;  /* 0x0000d40001117983 */ /* 0x000ea40000300800 */
[----:B------:R-:W2:Y:S02]  /*22c70*/  LDL.LU R18, [R1+0xd8] ;  /* 0x0000d80001127983 */ /* 0x000ea40000300800 */
[----:B------:R-:W2:Y:S11]  /*22c80*/  LDL.LU R19, [R1+0xdc] ;  /* 0x0000dc0001137983 */ /* 0x000eb60000300800 */
[----:B------:R-:W-:Y:S01]  /*22c90*/  STL.64 [R1+0x4f0], R24 ;  /* 0x0004f01801007387 */ /* 0x000fe20000100a00 */
[----:B------:R0:W-:Y:S03]  /*22ca0*/  STL.64 [R1+0x4f8], R26 ;  /* 0x0004f81a01007387 */ /* 0x0001e60000100a00 */
[----:B0-----:R-:W3:Y:S01]  /*22cb0*/  LDL.LU.64 R26, [R1+0x12f8] ;  /* 0x0012f800011a7983 */ /* 0x001ee20000300a00 */
[----:B------:R0:W-:Y:S02]  /*22cc0*/  STL.64 [R1+0x1290], R14 ;  /* 0x0012900e01007387 */ /* 0x0001e40000100a00 */
[----:B------:R-:W4:Y:S02]  /*22cd0*/  LDL.LU R12, [R1+0x90] ;  /* 0x00009000010c7983 */ /* 0x000f240000300800 */
[----:B------:R-:W4:Y:S01]  /*22ce0*/  LDL.LU R13, [R1+0x94] ;  /* 0x00009400010d7983 */ /* 0x000f220000300800 */
[----:B0-----:R-:W2:Y:S01]  /*22cf0*/  LDL.LU R14, [R1+0x98] ;  /* 0x00009800010e7983 */ /* 0x001ea20000300800 */
[----:B------:R-:W2:Y:S03]  /*22d00*/  LDL.LU R15, [R1+0x9c] ;  /* 0x00009c00010f7983 */ /* 0x000ea60000300800 */
[----:B--2---:R-:W-:Y:S01]  /*22d10*/  STL.64 [R1+0x12a8], R14 ;  /* 0x0012a80e01007387 */ /* 0x004fe20000100a00 */
[----:B----4-:R0:W-:Y:S03]  /*22d20*/  STL.64 [R1+0x12a0], R12 ;  /* 0x0012a00c01007387 */ /* 0x0101e60000100a00 */
[----:B0-----:R-:W2:Y:S01]  /*22d30*/  LDL.LU R12, [R1+0xa0] ;  /* 0x0000a000010c7983 */ /* 0x001ea20000300800 */
[----:B------:R-:W2:Y:S02]  /*22d40*/  LDL.LU R13, [R1+0xa4] ;  /* 0x0000a400010d7983 */ /* 0x000ea40000300800 */
[----:B------:R-:W4:Y:S02]  /*22d50*/  LDL.LU R14, [R1+0xa8] ;  /* 0x0000a800010e7983 */ /* 0x000f240000300800 */
[----:B------:R-:W4:Y:S01]  /*22d60*/  LDL.LU R15, [R1+0xac] ;  /* 0x0000ac00010f7983 */ /* 0x000f220000300800 */
[----:B---3--:R-:W-:Y:S01]  /*22d70*/  HMMA.16816.F32.BF16 R4, R4, R26, R20 ;  /* 0x0000001a0404723c */ /* 0x008fe20000041814 */
[----:B----4-:R-:W-:Y:S01]  /*22d80*/  STL.64 [R1+0x12c0], R14 ;  /* 0x0012c00e01007387 */ /* 0x010fe20000100a00 */
[----:B--2---:R0:W-:Y:S03]  /*22d90*/  STL.64 [R1+0x12b8], R12 ;  /* 0x0012b80c01007387 */ /* 0x0041e60000100a00 */
[----:B0-----:R-:W2:Y:S01]  /*22da0*/  LDL.LU R12, [R1+0xb0] ;  /* 0x0000b000010c7983 */ /* 0x001ea20000300800 */
[----:B------:R-:W2:Y:S02]  /*22db0*/  LDL.LU R13, [R1+0xb4] ;  /* 0x0000b400010d7983 */ /* 0x000ea40000300800 */
[----:B------:R-:W2:Y:S02]  /*22dc0*/  LDL.LU R14, [R1+0xb8] ;  /* 0x0000b800010e7983 */ /* 0x000ea40000300800 */
[----:B------:R-:W2:Y:S01]  /*22dd0*/  LDL.LU R15, [R1+0xbc] ;  /* 0x0000bc00010f7983 */ /* 0x000ea20000300800 */
[----:B------:R-:W3:Y:S01]  /*22de0*/  LDL.LU.64 R22, [R1+0x12f0] ;  /* 0x0012f00001167983 */ /* 0x000ee20000300a00 */
[----:B------:R-:W3:Y:S11]  /*22df0*/  LDL.LU.64 R20, [R1+0x12e8] ;  /* 0x0012e80001147983 */ /* 0x000ef60000300a00 */
[----:B------:R-:W-:Y:S02]  /*22e00*/  STL.64 [R1+0x480], R4 ;  /* 0x0004800401007387 */ /* 0x000fe40000100a00 */
[----:B------:R-:W-:Y:S01]  /*22e10*/  STL.64 [R1+0x488], R6 ;  /* 0x0004880601007387 */ /* 0x000fe20000100a00 */
[----:B------:R0:W-:Y:S01]  /*22e20*/  STL.64 [R1+0x1270], R26 ;  /* 0x0012701a01007387 */ /* 0x0001e20000100a00 */
[----:B------:R-:W4:Y:S02]  /*22e30*/  LDL.LU R24, [R1+0xe0] ;  /* 0x0000e00001187983 */ /* 0x000f240000300800 */
[----:B------:R-:W4:Y:S01]  /*22e40*/  LDL.LU R25, [R1+0xe4] ;  /* 0x0000e40001197983 */ /* 0x000f220000300800 */
[----:B0-----:R-:W4:Y:S01]  /*22e50*/  LDL.LU R26, [R1+0xe8] ;  /* 0x0000e800011a7983 */ /* 0x001f220000300800 */
[----:B------:R-:W4:Y:S02]  /*22e60*/  LDL.LU R27, [R1+0xec] ;  /* 0x0000ec00011b7983 */ /* 0x000f240000300800 */
[----:B------:R-:W-:-:S02]  /*22e70*/  IMAD.MOV.U32 R6, RZ, RZ, R9 ;  /* 0x000000ffff067224 */ /* 0x000fc400078e0009 */
[----:B------:R-:W-:Y:S02]  /*22e80*/  IMAD.MOV.U32 R7, RZ, RZ, R8 ;  /* 0x000000ffff077224 */ /* 0x000fe400078e0008 */
[----:B------:R-:W-:-:S07]  /*22e90*/  IMAD.MOV.U32 R10, RZ, RZ, R28 ;  /* 0x000000ffff0a7224 */ /* 0x000fce00078e001c */
[C---:B---3--:R-:W-:Y:S08]  /*22ea0*/  HMMA.16816.F32.BF16 R8, R20.reuse, R10, R16 ;  /* 0x0000000a1408723c */ /* 0x048ff00000041810 */
[----:B----4-:R-:W-:Y:S11]  /*22eb0*/  HMMA.16816.F32.BF16 R4, R20, R6, R24 ;  /* 0x000000061404723c */ /* 0x010ff60000041818 */
[----:B------:R-:W-:Y:S05]  /*22ec0*/  @!UPT UIADD3 URZ, URZ, URZ, URZ ;  /* 0x0000003f3f3ff290 */ /* 0x000fea000fffe03f */
[----:B------:R-:W-:-:S07]  /*22ed0*/  IMAD.MOV.U32 R25, RZ, RZ, R10 ;  /* 0x000000ffff197224 */ /* 0x000fce00078e000a */
[----:B------:R0:W-:Y:S01]  /*22ee0*/  STL.64 [R1+0x5a0], R4 ;  /* 0x0005a00401007387 */ /* 0x0001e20000100a00 */
[----:B------:R-:W-:Y:S02]  /*22ef0*/  IMAD.MOV.U32 R24, RZ, RZ, R6 ;  /* 0x000000ffff187224 */ /* 0x000fe400078e0006 */
[----:B------:R-:W-:Y:S02]  /*22f00*/  STL.64 [R1+0x5a8], R6 ;  /* 0x0005a80601007387 */ /* 0x000fe40000100a00 */
[----:B------:R-:W3:Y:S01]  /*22f10*/  LDL.LU.64 R26, [R1+0x5f0] ;  /* 0x0005f000011a7983 */ /* 0x000ee20000300a00 */
[----:B0-----:R-:W4:Y:S01]  /*22f20*/  LDL.LU.64 R4, [R1+0x5e8] ;  /* 0x0005e80001047983 */ /* 0x001f220000300a00 */
[----:B------:R0:W-:Y:S03]  /*22f30*/  STL [R1+0x1128], R24 ;  /* 0x0011281801007387 */ /* 0x0001e60000100800 */
[----:B0-----:R-:W2:Y:S01]  /*22f40*/  LDL.LU R24, [R1+0x7d0] ;  /* 0x0007d00001187983 */ /* 0x001ea20000300800 */
[----:B------:R-:W2:Y:S02]  /*22f50*/  LDL.LU.64 R18, [R1+0x12e0] ;  /* 0x0012e00001127983 */ /* 0x000ea40000300a00 */
[----:B------:R-:W2:Y:S02]  /*22f60*/  LDL.LU.64 R16, [R1+0x12d8] ;  /* 0x0012d80001107983 */ /* 0x000ea40000300a00 */
[----:B------:R-:W-:Y:S01]  /*22f70*/  STL.64 [R1+0x560], R8 ;  /* 0x0005600801007387 */ /* 0x000fe20000100a00 */
[----:B------:R0:W-:Y:S04]  /*22f80*/  STL.64 [R1+0x568], R10 ;  /* 0x0005680a01007387 */ /* 0x0001e80000100a00 */
[----:B0-----:R-:W2:Y:S01]  /*22f90*/  LDL.LU.64 R10, [R1+0x12d0] ;  /* 0x0012d000010a7983 */ /* 0x001ea20000300a00 */
[----:B------:R-:W-:Y:S01]  /*22fa0*/  STL [R1+0x112c], R25 ;  /* 0x00112c1901007387 */ /* 0x000fe20000100800 */
[C---:B--2---:R-:W-:Y:S02]  /*22fb0*/  HMMA.16816.F32.BF16 R8, R20.reuse, R10, R16 ;  /* 0x0000000a1408723c */ /* 0x044fe40000041810 */
[----:B------:R-:W2:Y:S11]  /*22fc0*/  LDL.LU.64 R18, [R1+0x12c8] ;  /* 0x0012c80001127983 */ /* 0x000eb60000300a00 */
[----:B------:R-:W-:Y:S10]  /*22fd0*/  @!UPT UIADD3 URZ, URZ, URZ, URZ ;  /* 0x0000003f3f3ff290 */ /* 0x000ff4000fffe03f */
[----:B------:R-:W-:Y:S01]  /*22fe0*/  STL.64 [R1+0x60], R8 ;  /* 0x0000600801007387 */ /* 0x000fe20000100a00 */
[----:B------:R-:W-:Y:S01]  /*22ff0*/  STL.64 [R1+0x68], R10 ;  /* 0x0000680a01007387 */ /* 0x000fe20000100a00 */
        /* <DEDUP_REMOVED lines=14> */
[----:B--2---:R-:W-:Y:S02]  /*230e0*/  HMMA.16816.F32.BF16 R16, R20, R18, R12 ;  /* 0x000000121410723c */ /* 0x004fe4000004180c */
[----:B------:R-:W2:Y:S11]  /*230f0*/  LDL.LU.64 R14, [R1+0x1290] ;  /* 0x00129000010e7983 */ /* 0x000eb60000300a00 */
[----:B------:R-:W-:Y:S10]  /*23100*/  @!UPT UIADD3 URZ, URZ, URZ, URZ ;  /* 0x0000003f3f3ff290 */ /* 0x000ff4000fffe03f */
[----:B------:R-:W-:Y:S01]  /*23110*/  STL.64 [R1+0x330], R16 ;  /* 0x0003301001007387 */ /* 0x000fe20000100a00 */
[----:B------:R0:W-:Y:S03]  /*23120*/  STL.64 [R1+0x338], R18 ;  /* 0x0003381201007387 */ /* 0x0001e60000100a00 */
[----:B0-----:R-:W2:Y:S01]  /*23130*/  LDL.LU.64 R18, [R1+0x1288] ;  /* 0x0012880001127983 */ /* 0x001ea20000300a00 */
[----:B------:R-:W2:Y:S02]  /*23140*/  LDL.LU.64 R16, [R1+0x1280] ;  /* 0x0012800001107983 */ /* 0x000ea40000300a00 */
[----:B------:R-:W-:-:S04]  /*23150*/  IMAD.MOV.U32 R28, RZ, RZ, c[0x0][0x188] ;  /* 0x00006200ff1c7624 */ /* 0x000fc800078e00ff */
[----:B------:R-:W-:-:S04]  /*23160*/  IMAD.SHL.U32 R11, R28, 0x40, RZ ;  /* 0x000000401c0b7824 */ /* 0x000fc800078e00ff */
[----:B------:R-:W-:-:S05]  /*23170*/  IMAD.SHL.U32 R11, R11, 0x2, RZ ;  /* 0x000000020b0b7824 */ /* 0x000fca00078e00ff */
[----:B------:R-:W-:-:S05]  /*23180*/  IADD3 R9, P0, R2, R11, RZ ;  /* 0x0000000b02097210 */ /* 0x000fca0007f1e0ff */
[----:B------:R0:W-:Y:S04]  /*23190*/  STL [R1+0x1278], R9 ;  /* 0x0012780901007387 */ /* 0x0001e80000100800 */
[----:B0-----:R-:W3:Y:S01]  /*231a0*/  LDL.64 R8, [R1+0x5e0] ;  /* 0x0005e00001087983 */ /* 0x001ee20000100a00 */
[----:B--2---:R-:W-:Y:S03]  /*231b0*/  HMMA.16816.F32.BF16 R12, R20, R14, R16 ;  /* 0x0000000e140c723c */ /* 0x004fe60000041810 */
[----:B------:R-:W2:Y:S01]  /*231c0*/  LDL.LU R19, [R1+0xe54] ;  /* 0x000e540001137983 */ /* 0x000ea20000300800 */
[----:B------:R-:W2:Y:S11]  /*231d0*/  LDL.LU R10, [R1+0xe4c] ;  /* 0x000e4c00010a7983 */ /* 0x000eb60000300800 */
[----:B------:R-:W-:Y:S08]  /*231e0*/  @!UPT UIADD3 URZ, URZ, URZ, URZ ;  /* 0x0000003f3f3ff290 */ /* 0x000ff0000fffe03f */
[----:B------:R-:W-:Y:S01]  /*231f0*/  STL.64 [R1+0x450], R12 ;  /* 0x0004500c01007387 */ /* 0x000fe20000100a00 */
[----:B------:R0:W-:Y:S02]  /*23200*/  STL.64 [R1+0x458], R14 ;  /* 0x0004580e01007387 */ /* 0x0001e40000100a00 */
[----:B------:R-:W2:Y:S01]  /*23210*/  LDL.LU R18, [R1+0xe44] ;  /* 0x000e440001127983 */ /* 0x000ea20000300800 */
[----:B0-----:R-:W3:Y:S01]  /*23220*/  LDL.LU R14, [R1+0xe3c] ;  /* 0x000e3c00010e7983 */ /* 0x001ee20000300800 */
[----:B------:R-:W3:Y:S02]  /*23230*/  LDL.LU R17, [R1+0xe34] ;  /* 0x000e340001117983 */ /* 0x000ee40000300800 */
[----:B------:R-:W3:Y:S02]  /*23240*/  LDL.LU R13, [R1+0xe2c] ;  /* 0x000e2c00010d7983 */ /* 0x000ee40000300800 */
[----:B------:R-:W3:Y:S01]  /*23250*/  LDL.LU R16, [R1+0xe50] ;  /* 0x000e500001107983 */ /* 0x000ee20000300800 */
[----:B--2---:R-:W-:Y:S04]  /*23260*/  STL.64 [R1+0x1268], R18 ;  /* 0x0012681201007387 */ /* 0x004fe80000100a00 */
[----:B---3--:R0:W-:Y:S02]  /*23270*/  STL.64 [R1+0x1260], R16 ;  /* 0x0012601001007387 */ /* 0x0081e40000100a00 */
[----:B0-----:R-:W-:-:S02]  /*23280*/  IMAD.MOV.U32 R16, RZ, RZ, R0 ;  /* 0x000000ffff107224 */ /* 0x001fc400078e0000 */
[----:B------:R-:W2:Y:S01]  /*23290*/  LDL.LU R0, [R1+0x127c] ;  /* 0x00127c0001007983 */ /* 0x000ea20000300800 */
[----:B------:R-:W3:Y:S02]  /*232a0*/  LDL.LU R17, [R1+0x74] ;  /* 0x0000740001117983 */ /* 0x000ee40000300800 */
[----:B------:R-:W3:Y:S02]  /*232b0*/  LDL.LU R18, [R1+0x78] ;  /* 0x0000780001127983 */ /* 0x000ee40000300800 */
[----:B------:R-:W3:Y:S01]  /*232c0*/  LDL.LU R19, [R1+0x7c] ;  /* 0x00007c0001137983 */ /* 0x000ee20000300800 */
[----:B------:R-:W3:Y:S01]  /*232d0*/  LDL.LU R15, [R1+0xe24] ;  /* 0x000e2400010f7983 */ /* 0x000ee20000300800 */
[----:B------:R-:W3:Y:S02]  /*232e0*/  LDL.LU R12, [R1+0xe48] ;  /* 0x000e4800010c7983 */ /* 0x000ee40000300800 */
[----:B------:R-:W3:Y:S01]  /*232f0*/  LDL.LU R29, [R1+0xe1c] ;  /* 0x000e1c00011d7983 */ /* 0x000ee20000300800 */
[----:B------:R-:W-:-:S02]  /*23300*/  IADD3 R6, P1, R26, R11, RZ ;  /* 0x0000000b1a067210 */ /* 0x000fc40007f3e0ff */
[-C--:B------:R-:W-:Y:S01]  /*23310*/  IADD3 R8, P2, R8, R11.reuse, RZ ;  /* 0x0000000b08087210 */ /* 0x080fe20007f5e0ff */
[----:B------:R-:W3:Y:S01]  /*23320*/  LDL.LU R28, [R1+0xe40] ;  /* 0x000e4000011c7983 */ /* 0x000ee20000300800 */
[----:B------:R-:W3:Y:S02]  /*23330*/  LDL R25, [R1+0x10e4] ;  /* 0x0010e40001197983 */ /* 0x000ee40000100800 */
[--C-:B--2---:R-:W-:Y:S01]  /*23340*/  IMAD.X R2, R3, 0x1, R0.reuse, P0 ;  /* 0x0000000103027824 */ /* 0x104fe200000e0600 */
[----:B----4-:R-:W-:Y:S01]  /*23350*/  IADD3 R7, P0, R4, R11, RZ ;  /* 0x0000000b04077210 */ /* 0x010fe20007f1e0ff */
[----:B------:R-:W-:-:S04]  /*23360*/  IMAD.X R3, R27, 0x1, R0, P1 ;  /* 0x000000011b037824 */ /* 0x000fc800008e0600 */
[----:B------:R-:W-:Y:S01]  /*23370*/  STL [R1+0x1130], R7 ;  /* 0x0011300701007387 */ /* 0x000fe20000100800 */
[----:B------:R-:W2:Y:S02]  /*23380*/  LDL.LU R9, [R1+0x1278] ;  /* 0x0012780001097983 */ /* 0x000ea40000300800 */
[----:B------:R-:W-:Y:S02]  /*23390*/  STL [R1+0x1134], R8 ;  /* 0x0011340801007387 */ /* 0x000fe40000100800 */
[----:B------:R-:W3:Y:S02]  /*233a0*/  LDL.LU.64 R26, [R1+0x1270] ;  /* 0x00127000011a7983 */ /* 0x000ee40000300a00 */
[----:B------:R-:W-:-:S05]  /*233b0*/  IMAD.X R4, R5, 0x1, R0, P0 ;  /* 0x0000000105047824 */ /* 0x000fca00000e0600 */
[----:B------:R0:W-:Y:S04]  /*233c0*/  STL [R1+0x1138], R4 ;  /* 0x0011380401007387 */ /* 0x0001e80000100800 */
[----:B0-----:R-:W4:Y:S01]  /*233d0*/  LDL.LU.64 R4, [R1+0x5e0] ;  /* 0x0005e00001047983 */ /* 0x001f220000300a00 */
[----:B------:R-:W-:-:S05]  /*233e0*/  IADD3 R24, R24, 0x1, RZ ;  /* 0x0000000118187810 */ /* 0x000fca0007ffe0ff */
[----:B------:R-:W-:Y:S01]  /*233f0*/  STL [R1+0x7d0], R24 ;  /* 0x0007d01801007387 */ /* 0x000fe20000100800 */
[----:B---3--:R-:W-:Y:S01]  /*23400*/  HMMA.16816.F32.BF16 R16, R20, R26, R16 ;  /* 0x0000001a1410723c */ /* 0x008fe20000041810 */
[----:B----4-:R-:W-:-:S05]  /*23410*/  IMAD.X R5, R5, 0x1, R0, P2 ;  /* 0x0000000105057824 */ /* 0x010fca00010e0600 */
[----:B------:R-:W-:Y:S11]  /*23420*/  STL [R1+0x113c], R5 ;  /* 0x00113c0501007387 */ /* 0x000ff60000100800 */
[----:B------:R-:W-:Y:S06]  /*23430*/  @!UPT UIADD3 URZ, URZ, URZ, URZ ;  /* 0x0000003f3f3ff290 */ /* 0x000fec000fffe03f */
[----:B------:R-:W-:Y:S02]  /*23440*/  STL.64 [R1+0x460], R16 ;  /* 0x0004601001007387 */ /* 0x000fe40000100a00 */
[----:B------:R0:W-:Y:S02]  /*23450*/  STL.64 [R1+0x468], R18 ;  /* 0x0004681201007387 */ /* 0x0001e40000100a00 */
[----:B------:R-:W-:Y:S02]  /*23460*/  IMAD.MOV.U32 R21, RZ, RZ, R18 ;  /* 0x000000ffff157224 */ /* 0x000fe400078e0012 */
[----:B------:R-:W-:Y:S02]  /*23470*/  IMAD.MOV.U32 R20, RZ, RZ, R19 ;  /* 0x000000ffff147224 */ /* 0x000fe400078e0013 */
[----:B0-----:R-:W3:Y:S01]  /*23480*/  LDL.LU.64 R18, [R1+0x1268] ;  /* 0x0012680001127983 */ /* 0x001ee20000300a00 */
[----:B------:R-:W4:Y:S02]  /*23490*/  LDL.LU.64 R16, [R1+0x1260] ;  /* 0x0012600001107983 */ /* 0x000f240000300a00 */
[----:B--2---:R-:W-:-:S02]  /*234a0*/  IMAD.MOV.U32 R4, RZ, RZ, R9 ;  /* 0x000000ffff047224 */ /* 0x004fc400078e0009 */
[----:B------:R-:W-:Y:S02]  /*234b0*/  IMAD.MOV.U32 R5, RZ, RZ, R2 ;  /* 0x000000ffff057224 */ /* 0x000fe400078e0002 */
[----:B------:R-:W-:Y:S01]  /*234c0*/  IMAD.MOV.U32 R2, RZ, RZ, R6 ;  /* 0x000000ffff027224 */ /* 0x000fe200078e0006 */
[----:B------:R-:W-:Y:S01]  /*234d0*/  STL [R1+0x1144], R20 ;  /* 0x0011441401007387 */ /* 0x000fe20000100800 */
[-C--:B------:R-:W-:Y:S01]  /*234e0*/  IADD3 R10, P1, R10, R11.reuse, RZ ;  /* 0x0000000b0a0a7210 */ /* 0x080fe20007f3e0ff */
[----:B------:R-:W-:Y:S02]  /*234f0*/  STL [R1+0x1140], R21 ;  /* 0x0011401501007387 */ /* 0x000fe40000100800 */
[----:B------:R-:W-:Y:S01]  /*23500*/  STL.64 [R1+0x5f8], R4 ;  /* 0x0005f80401007387 */ /* 0x000fe20000100a00 */
[-C--:B------:R-:W-:Y:S01]  /*23510*/  IADD3 R14, P3, R14, R11.reuse, RZ ;  /* 0x0000000b0e0e7210 */ /* 0x080fe20007f7e0ff */
[----:B------:R-:W-:Y:S01]  /*23520*/  STL.64 [R1+0x5f0], R2 ;  /* 0x0005f00201007387 */ /* 0x000fe20000100a00 */
[-C--:B------:R-:W-:Y:S01]  /*23530*/  IADD3 R13, P5, R13, R11.reuse, RZ ;  /* 0x0000000b0d0d7210 */ /* 0x080fe20007fbe0ff */
[----:B------:R-:W-:Y:S01]  /*23540*/  IMAD.X R12, R12, 0x1, R0, P1 ;  /* 0x000000010c0c7824 */ /* 0x000fe200008e0600 */
[----:B------:R-:W-:-:S02]  /*23550*/  IADD3 R29, P1, R29, R11, RZ ;  /* 0x0000000b1d1d7210 */ /* 0x000fc40007f3e0ff */
[-C--:B---3--:R-:W-:Y:S02]  /*23560*/  IADD3 R19, P6, R19, R11.reuse, RZ ;  /* 0x0000000b13137210 */ /* 0x088fe40007fde0ff */
[-C--:B------:R-:W-:Y:S02]  /*23570*/  IADD3 R18, P2, R18, R11.reuse, RZ ;  /* 0x0000000b12127210 */ /* 0x080fe40007f5e0ff */
[-C--:B----4-:R-:W-:Y:S01]  /*23580*/  IADD3 R17, P4, R17, R11.reuse, RZ ;  /* 0x0000000b11117210 */ /* 0x090fe20007f9e0ff */
[----:B------:R-:W-:Y:S01]  /*23590*/  STL [R1+0xe54], R19 ;  /* 0x000e541301007387 */ /* 0x000fe20000100800 */
[----:B------:R-:W-:Y:S02]  /*235a0*/  STL [R1+0xe4c], R10 ;  /* 0x000e4c0a01007387 */ /* 0x000fe40000100800 */
[--C-:B------:R-:W-:Y:S02]  /*235b0*/  IMAD.X R16, R16, 0x1, R0.reuse, P6 ;  /* 0x0000000110107824 */ /* 0x100fe400030e0600 */
[----:B------:R-:W-:Y:S01]  /*235c0*/  STL [R1+0xe44], R18 ;  /* 0x000e441201007387 */ /* 0x000fe20000100800 */
[----:B------:R-:W-:Y:S01]  /*235d0*/  IADD3 R15, P6, R15, R11, RZ ;  /* 0x0000000b0f0f7210 */ /* 0x000fe20007fde0ff */
[----:B------:R-:W-:Y:S01]  /*235e0*/  STL [R1+0xe3c], R14 ;  /* 0x000e3c0e01007387 */ /* 0x000fe20000100800 */
[----:B------:R-:W-:Y:S02]  /*235f0*/  STL [R1+0xe34], R17 ;  /* 0x000e341101007387 */ /* 0x000fe40000100800 */
[----:B------:R-:W-:Y:S02]  /*23600*/  STL [R1+0xe2c], R13 ;  /* 0x000e2c0d01007387 */ /* 0x000fe40000100800 */
[----:B------:R-:W-:Y:S01]  /*23610*/  STL [R1+0xe50], R16 ;  /* 0x000e501001007387 */ /* 0x000fe20000100800 */
[----:B------:R-:W-:Y:S01]  /*23620*/  STL [R1+0xe24], R15 ;  /* 0x000e240f01007387 */ /* 0x000fe20000100800 */
[----:B------:R0:W-:Y:S02]  /*23630*/  STL [R1+0x1258], R0 ;  /* 0x0012580001007387 */ /* 0x0001e40000100800 */
[----:B------:R-:W-:-:S02]  /*23640*/  IMAD.X R28, R28, 0x1, R0, P2 ;  /* 0x000000011c1c7824 */ /* 0x000fc400010e0600 */
[----:B------:R-:W-:Y:S01]  /*23650*/  STL [R1+0xe48], R12 ;  /* 0x000e480c01007387 */ /* 0x000fe20000100800 */
[----:B0-----:R-:W2:Y:S01]  /*23660*/  LDL.LU R0, [R1+0xe14] ;  /* 0x000e140001007983 */ /* 0x001ea20000300800 */
[----:B------:R-:W-:Y:S02]  /*23670*/  STL [R1+0xe1c], R29 ;  /* 0x000e1c1d01007387 */ /* 0x000fe40000100800 */
[----:B------:R-:W3:Y:S02]  /*23680*/  LDL.LU R6, [R1+0xe04] ;  /* 0x000e040001067983 */ /* 0x000ee40000300800 */
[----:B------:R-:W-:Y:S01]  /*23690*/  STL [R1+0xe40], R28 ;  /* 0x000e401c01007387 */ /* 0x000fe20000100800 */
[----:B---3--:R0:W-:Y:S04]  /*236a0*/  STL [R1+0x124c], R6 ;  /* 0x00124c0601007387 */ /* 0x0081e80000100800 */
[----:B0-----:R-:W3:Y:S04]  /*236b0*/  LDL.LU R6, [R1+0xe30] ;  /* 0x000e300001067983 */ /* 0x001ee80000300800 */
[----:B---3--:R0:W-:Y:S04]  /*236c0*/  STL [R1+0x1250], R6 ;  /* 0x0012500601007387 */ /* 0x0081e80000100800 */
[----:B0-----:R-:W3:Y:S01]  /*236d0*/  LDL.LU R6, [R1+0xe0c] ;  /* 0x000e0c0001067983 */ /* 0x001ee20000300800 */
[----:B------:R-:W-:-:S02]  /*236e0*/  ISETP.NE.U32.AND P0, PT, R24, R25, PT ;  /* 0x000000191800720c */ /* 0x000fc40003f05070 */
[----:B--2---:R-:W-:Y:S01]  /*236f0*/  IADD3 R0, P2, R0, R11, RZ ;  /* 0x0000000b00007210 */ /* 0x004fe20007f5e0ff */
[----:B---3--:R0:W-:Y:S04]  /*23700*/  STL [R1+0x1254], R6 ;  /* 0x0012540601007387 */ /* 0x0081e80000100800 */
        /* <DEDUP_REMOVED lines=27> */
[----:B------:R0:W-:Y:S02]  /*238c0*/  STL [R1+0xe14], R0 ;  /* 0x000e140001007387 */ /* 0x0001e40000100800 */
[----:B0-----:R-:W2:Y:S02]  /*238d0*/  LDL.LU R0, [R1+0x1258] ;  /* 0x0012580001007983 */ /* 0x001ea40000300800 */
[----:B--2---:R-:W-:-:S05]  /*238e0*/  IMAD.X R6, R6, 0x1, R0, P3 ;  /* 0x0000000106067824 */ /* 0x004fca00018e0600 */
[----:B------:R0:W-:Y:S04]  /*238f0*/  STL [R1+0xe38], R6 ;  /* 0x000e380601007387 */ /* 0x0001e80000100800 */
[----:B0-----:R-:W2:Y:S02]  /*23900*/  LDL.LU R6, [R1+0x1254] ;  /* 0x0012540001067983 */ /* 0x001ea40000300800 */
[----:B--2---:R-:W-:-:S05]  /*23910*/  IADD3 R6, P3, R6, R11, RZ ;  /* 0x0000000b06067210 */ /* 0x004fca0007f7e0ff */
[----:B------:R0:W-:Y:S04]  /*23920*/  STL [R1+0xe0c], R6 ;  /* 0x000e0c0601007387 */ /* 0x0001e80000100800 */
[----:B0-----:R-:W2:Y:S02]  /*23930*/  LDL.LU R6, [R1+0x1250] ;  /* 0x0012500001067983 */ /* 0x001ea40000300800 */
[----:B--2---:R-:W-:-:S05]  /*23940*/  IMAD.X R6, R6, 0x1, R0, P4 ;  /* 0x0000000106067824 */ /* 0x004fca00020e0600 */
[----:B------:R0:W-:Y:S04]  /*23950*/  STL [R1+0xe30], R6 ;  /* 0x000e300601007387 */ /* 0x0001e80000100800 */
[----:B0-----:R-:W2:Y:S01]  /*23960*/  LDL.LU R6, [R1+0x124c] ;  /* 0x00124c0001067983 */ /* 0x001ea20000300800 */
[--C-:B---3--:R-:W-:Y:S01]  /*23970*/  IMAD.X R3, R3, 0x1, R0.reuse, P5 ;  /* 0x0000000103037824 */ /* 0x108fe200028e0600 */
[-C--:B----4-:R-:W-:Y:S01]  /*23980*/  IADD3 R9, P5, R9, R11.reuse, RZ ;  /* 0x0000000b09097210 */ /* 0x090fe20007fbe0ff */
[--C-:B------:R-:W-:Y:S01]  /*23990*/  IMAD.X R2, R2, 0x1, R0.reuse, P6 ;  /* 0x0000000102027824 */ /* 0x100fe200030e0600 */
[-C--:B------:R-:W-:Y:S01]  /*239a0*/  IADD3 R21, P6, R21, R11.reuse, RZ ;  /* 0x0000000b15157210 */ /* 0x080fe20007fde0ff */
        /* <DEDUP_REMOVED lines=16> */
[----:B------:R-:W-:Y:S01]  /*23ab0*/  IMAD.X R29, R29, 0x1, R0, P5 ;  /* 0x000000011d1d7824 */ /* 0x000fe200028e0600 */
[----:B------:R-:W-:-:S02]  /*23ac0*/  IADD3 R28, P5, R28, R11, RZ ;  /* 0x0000000b1c1c7210 */ /* 0x000fc40007fbe0ff */
[----:B--2---:R-:W-:-:S05]  /*23ad0*/  IADD3 R6, P4, R6, R11, RZ ;  /* 0x0000000b06067210 */ /* 0x004fca0007f9e0ff */
[----:B------:R-:W-:Y:S01]  /*23ae0*/  STL [R1+0xe04], R6 ;  /* 0x000e040601007387 */ /* 0x000fe20000100800 */
[----:B------:R-:W-:Y:S02]  /*23af0*/  STL [R1+0xe28], R3 ;  /* 0x000e280301007387 */ /* 0x000fe40000100800 */
[----:B------:R-:W-:Y:S02]  /*23b00*/  STL [R1+0xdfc], R9 ;  /* 0x000dfc0901007387 */ /* 0x000fe40000100800 */
[----:B------:R-:W-:Y:S01]  /*23b10*/  STL [R1+0xe20], R2 ;  /* 0x000e200201007387 */ /* 0x000fe20000100800 */
[----:B------:R-:W-:Y:S01]  /*23b20*/  STL [R1+0xdf4], R21 ;  /* 0x000df41501007387 */ /* 0x000fe20000100800 */
[----:B------:R-:W-:Y:S02]  /*23b30*/  STL [R1+0xe18], R20 ;  /* 0x000e181401007387 */ /* 0x000fe40000100800 */
[----:B------:R-:W-:Y:S02]  /*23b40*/  STL [R1+0xdec], R22 ;  /* 0x000dec1601007387 */ /* 0x000fe40000100800 */
[--C-:B------:R-:W-:Y:S01]  /*23b50*/  IMAD.X R4, R4, 0x1, R0.reuse, P4 ;  /* 0x0000000104047824 */ /* 0x100fe200020e0600 */
[----:B------:R-:W-:Y:S01]  /*23b60*/  STL [R1+0xe10], R23 ;  /* 0x000e101701007387 */ /* 0x000fe20000100800 */
[----:B------:R-:W-:Y:S01]  /*23b70*/  IADD3 R8, P4, R8, R11, RZ ;  /* 0x0000000b08087210 */ /* 0x000fe20007f9e0ff */
[----:B------:R-:W-:Y:S02]  /*23b80*/  STL [R1+0xde4], R26 ;  /* 0x000de41a01007387 */ /* 0x000fe40000100800 */
[----:B------:R-:W-:Y:S01]  /*23b90*/  STL [R1+0xe08], R27 ;  /* 0x000e081b01007387 */ /* 0x000fe20000100800 */
[----:B------:R-:W-:Y:S01]  /*23ba0*/  STL [R1+0xddc], R5 ;  /* 0x000ddc0501007387 */ /* 0x000fe20000100800 */
[----:B------:R-:W-:Y:S02]  /*23bb0*/  STL [R1+0xe00], R4 ;  /* 0x000e000401007387 */ /* 0x000fe40000100800 */
[----:B------:R-:W-:Y:S02]  /*23bc0*/  STL [R1+0xdd4], R8 ;  /* 0x000dd40801007387 */ /* 0x000fe40000100800 */
[----:B------:R-:W-:Y:S01]  /*23bd0*/  STL [R1+0xdf8], R7 ;  /* 0x000df80701007387 */ /* 0x000fe20000100800 */
[----:B------:R-:W-:Y:S01]  /*23be0*/  STL [R1+0xdcc], R25 ;  /* 0x000dcc1901007387 */ /* 0x000fe20000100800 */
[----:B------:R-:W-:Y:S02]  /*23bf0*/  STL [R1+0xdf0], R24 ;  /* 0x000df01801007387 */ /* 0x000fe40000100800 */
[----:B------:R-:W-:Y:S02]  /*23c00*/  STL [R1+0xdc4], R19 ;  /* 0x000dc41301007387 */ /* 0x000fe40000100800 */
[----:B------:R-:W-:Y:S01]  /*23c10*/  STL [R1+0xde8], R10 ;  /* 0x000de80a01007387 */ /* 0x000fe20000100800 */
[----:B------:R-:W-:Y:S01]  /*23c20*/  STL [R1+0xdbc], R18 ;  /* 0x000dbc1201007387 */ /* 0x000fe20000100800 */
[----:B------:R-:W-:-:S02]  /*23c30*/  IMAD.X R15, R15, 0x1, R0, P4 ;  /* 0x000000010f0f7824 */ /* 0x000fc400020e0600 */
[----:B------:R-:W-:Y:S02]  /*23c40*/  STL [R1+0xde0], R14 ;  /* 0x000de00e01007387 */ /* 0x000fe40000100800 */
[----:B------:R-:W-:Y:S01]  /*23c50*/  STL [R1+0xdb4], R17 ;  /* 0x000db41101007387 */ /* 0x000fe20000100800 */
[----:B------:R-:W-:Y:S01]  /*23c60*/  IADD3 R12, P4, R12, R11, RZ ;  /* 0x0000000b0c0c7210 */ /* 0x000fe20007f9e0ff */
[----:B------:R-:W-:Y:S01]  /*23c70*/  STL [R1+0xdd8], R13 ;  /* 0x000dd80d01007387 */ /* 0x000fe20000100800 */
[----:B------:R-:W-:Y:S02]  /*23c80*/  STL [R1+0xdac], R16 ;  /* 0x000dac1001007387 */ /* 0x000fe40000100800 */
[----:B------:R-:W-:Y:S02]  /*23c90*/  STL [R1+0xdd0], R15 ;  /* 0x000dd00f01007387 */ /* 0x000fe40000100800 */
[----:B------:R0:W-:Y:S01]  /*23ca0*/  STL [R1+0x1248], R11 ;  /* 0x0012480b01007387 */ /* 0x0001e20000100800 */
[----:B------:R-:W-:Y:S04]  /*23cb0*/  STL [R1+0xda4], R12 ;  /* 0x000da40c01007387 */ /* 0x000fe80000100800 */
        /* <DEDUP_REMOVED lines=8> */
[----:B--2---:R-:W-:-:S03]  /*23d40*/  IMAD.X R11, R11, 0x1, R0, P6 ;  /* 0x000000010b0b7824 */ /* 0x004fc600030e0600 */
        /* <DEDUP_REMOVED lines=30> */
[----:B--2---:R-:W-:-:S05]  /*23f30*/  IADD3 R6, P6, R6, R11, RZ ;  /* 0x0000000b06067210 */ /* 0x004fca0007fde0ff */
[----:B------:R0:W-:Y:S04]  /*23f40*/  STL [R1+0xd94], R6 ;  /* 0x000d940601007387 */ /* 0x0001e80000100800 */
[----:B0-----:R-:W2:Y:S02]  /*23f50*/  LDL.LU R6, [R1+0x1244] ;  /* 0x0012440001067983 */ /* 0x001ea40000300800 */
[----:B--2---:R-:W-:-:S05]  /*23f60*/  IMAD.X R6, R6, 0x1, R0, P1 ;  /* 0x0000000106067824 */ /* 0x004fca00008e0600 */
[----:B------:R0:W-:Y:S04]  /*23f70*/  STL [R1+0xdb8], R6 ;  /* 0x000db80601007387 */ /* 0x0001e80000100800 */
[----:B0-----:R-:W2:Y:S02]  /*23f80*/  LDL.LU R6, [R1+0x1240] ;  /* 0x0012400001067983 */ /* 0x001ea40000300800 */
[----:B--2---:R-:W-:-:S05]  /*23f90*/  IADD3 R6, P1, R6, R11, RZ ;  /* 0x0000000b06067210 */ /* 0x004fca0007f3e0ff */
[----:B------:R0:W-:Y:S04]  /*23fa0*/  STL [R1+0xd8c], R6 ;  /* 0x000d8c0601007387 */ /* 0x0001e80000100800 */
[----:B0-----:R-:W2:Y:S01]  /*23fb0*/  LDL.LU R6, [R1+0x123c] ;  /* 0x00123c0001067983 */ /* 0x001ea20000300800 */
[--C-:B----4-:R-:W-:Y:S01]  /*23fc0*/  IMAD.X R9, R9, 0x1, R0.reuse, P3 ;  /* 0x0000000109097824 */ /* 0x110fe200018e0600 */
        /* <DEDUP_REMOVED lines=18> */
[----:B------:R-:W-:Y:S01]  /*240f0*/  IADD3 R15, P1, R15, R11, RZ ;  /* 0x0000000b0f0f7210 */ /* 0x000fe20007f3e0ff */
[----:B------:R-:W-:-:S02]  /*24100*/  IMAD.X R28, R28, 0x1, R0, P3 ;  /* 0x000000011c1c7824 */ /* 0x000fc400018e0600 */
[----:B--2---:R-:W-:Y:S01]  /*24110*/  IMAD.X R6, R6, 0x1, R0, P2 ;  /* 0x0000000106067824 */ /* 0x004fe200010e0600 */
[----:B---3--:R-:W-:-:S04]  /*24120*/  IADD3 R3, P2, R3, R11, RZ ;  /* 0x0000000b03037210 */ /* 0x008fc80007f5e0ff */
[----:B------:R-:W-:Y:S01]  /*24130*/  STL [R1+0xdb0], R6 ;  /* 0x000db00601007387 */ /* 0x000fe20000100800 */
[----:B------:R-:W-:Y:S02]  /*24140*/  STL [R1+0xd84], R3 ;  /* 0x000d840301007387 */ /* 0x000fe40000100800 */
[----:B------:R-:W-:Y:S02]  /*24150*/  STL [R1+0xda8], R9 ;  /* 0x000da80901007387 */ /* 0x000fe40000100800 */
[----:B------:R-:W-:Y:S01]  /*24160*/  STL [R1+0xd7c], R2 ;  /* 0x000d7c0201007387 */ /* 0x000fe20000100800 */
[----:B------:R-:W-:Y:S01]  /*24170*/  STL [R1+0xda0], R21 ;  /* 0x000da01501007387 */ /* 0x000fe20000100800 */
[----:B------:R-:W-:Y:S02]  /*24180*/  STL [R1+0xd74], R20 ;  /* 0x000d741401007387 */ /* 0x000fe40000100800 */
        /* <DEDUP_REMOVED lines=17> */
[----:B------:R-:W-:-:S02]  /*242a0*/  IMAD.X R12, R12, 0x1, R0, P2 ;  /* 0x000000010c0c7824 */ /* 0x000fc400010e0600 */
[----:B------:R-:W-:Y:S01]  /*242b0*/  STL [R1+0xd34], R13 ;  /* 0x000d340d01007387 */ /* 0x000fe20000100800 */
[-C--:B------:R-:W-:Y:S01]  /*242c0*/  IADD3 R29, P2, R29, R11.reuse, RZ ;  /* 0x0000000b1d1d7210 */ /* 0x080fe20007f5e0ff */
[----:B------:R-:W-:Y:S01]  /*242d0*/  STL [R1+0xd58], R16 ;  /* 0x000d581001007387 */ /* 0x000fe20000100800 */
[----:B------:R-:W-:Y:S02]  /*242e0*/  STL [R1+0xd2c], R15 ;  /* 0x000d2c0f01007387 */ /* 0x000fe40000100800 */
[----:B------:R0:W-:Y:S02]  /*242f0*/  STL [R1+0x1238], R0 ;  /* 0x0012380001007387 */ /* 0x0001e40000100800 */
        /* <DEDUP_REMOVED lines=9> */
[----:B--2---:R-:W-:-:S03]  /*24390*/  IADD3 R0, P3, R0, R11, RZ ;  /* 0x0000000b00007210 */ /* 0x004fc60007f7e0ff */
        /* <DEDUP_REMOVED lines=1366> */
[--C-:B------:R-:W-:Y:S01]  /*29900*/  IMAD.X R18, R18, 0x1, R0.reuse, P6 ;  /* 0x0000000112127824 */ /* 0x100fe200030e0600 */
[----:B------:R-:W-:Y:S01]  /*29910*/  IADD3 R14, P6, R14, UR8, RZ ;  /* 0x000000080e0e7c10 */ /* 0x000fe2000ffde0ff */
[--C-:B------:R-:W-:Y:S01]  /*29920*/  IMAD.X R17, R17, 0x1, R0.reuse, P1 ;  /* 0x0000000111117824 */ /* 0x100fe200008e0600 */
[----:B------:R-:W-:Y:S01]  /*29930*/  IADD3 R13, P1, R13, UR8, RZ ;  /* 0x000000080d0d7c10 */ /* 0x000fe2000ff3e0ff */
[--C-:B------:R-:W-:Y:S01]  /*29940*/  IMAD.X R16, R16, 0x1, R0.reuse, P2 ;  /* 0x0000000110107824 */ /* 0x100fe200010e0600 */
[----:B------:R-:W-:Y:S01]  /*29950*/  IADD3 R15, P2, R15, UR8, RZ ;  /* 0x000000080f0f7c10 */ /* 0x000fe2000ff5e0ff */
        /* <DEDUP_REMOVED lines=28> */
[----:B------:R-:W-:Y:S01]  /*29b20*/  IADD3 R29, P3, R29, UR8, RZ ;  /* 0x000000081d1d7c10 */ /* 0x000fe2000ff7e0ff */
        /* <DEDUP_REMOVED lines=9> */
[----:B0-----:R-:W3:Y:S01]  /*29bc0*/  LDL.LU R6, [R1+0x7e0] ;  /* 0x0007e00001067983 */ /* 0x001ee20000300800 */
[----:B------:R-:W4:Y:S02]  /*29bd0*/  LDL.LU R3, [R1+0x7dc] ;  /* 0x0007dc0001037983 */ /* 0x000f240000300800 */
[----:B------:R-:W3:Y:S02]  /*29be0*/  LDL.LU R9, [R1+0x100c] ;  /* 0x00100c0001097983 */ /* 0x000ee40000300800 */
[----:B------:R-:W3:Y:S01]  /*29bf0*/  LDL.LU R2, [R1+0xfd0] ;  /* 0x000fd00001027983 */ /* 0x000ee20000300800 */
[----:B------:R-:W3:Y:S01]  /*29c00*/  LDL.LU R21, [R1+0x1014] ;  /* 0x0010140001157983 */ /* 0x000ee20000300800 */
[----:B------:R-:W3:Y:S02]  /*29c10*/  LDL.LU R20, [R1+0xfcc] ;  /* 0x000fcc0001147983 */ /* 0x000ee40000300800 */
        /* <DEDUP_REMOVED lines=18> */
[----:B--2---:R-:W-:Y:S01]  /*29d40*/  IADD3 R0, P4, R0, UR8, RZ ;  /* 0x0000000800007c10 */ /* 0x004fe2000ff9e0ff */
[----:B------:R-:W2:Y:S01]  /*29d50*/  LDL.LU R15, [R1+0x1068] ;  /* 0x00106800010f7983 */ /* 0x000ea20000300800 */
[----:B------:R-:W2:Y:S02]  /*29d60*/  LDL.LU R12, [R1+0xfd8] ;  /* 0x000fd800010c7983 */ /* 0x000ea40000300800 */
[----:B------:R-:W2:Y:S02]  /*29d70*/  LDL.LU R29, [R1+0x1070] ;  /* 0x00107000011d7983 */ /* 0x000ea40000300800 */
[----:B------:R-:W2:Y:S01]  /*29d80*/  LDL.LU R28, [R1+0x1008] ;  /* 0x00100800011c7983 */ /* 0x000ea20000300800 */
[----:B------:R0:W-:Y:S04]  /*29d90*/  STL [R1+0xff8], R0 ;  /* 0x000ff80001007387 */ /* 0x0001e80000100800 */
[----:B0-----:R-:W3:Y:S02]  /*29da0*/  LDL.LU R0, [R1+0x1158] ;  /* 0x0011580001007983 */ /* 0x001ee40000300800 */
[----:B---3--:R-:W-:-:S05]  /*29db0*/  IMAD.X R6, R6, 0x1, R0, P5 ;  /* 0x0000000106067824 */ /* 0x008fca00028e0600 */
[----:B------:R0:W-:Y:S04]  /*29dc0*/  STL [R1+0x7e0], R6 ;  /* 0x0007e00601007387 */ /* 0x0001e80000100800 */
[----:B0-----:R-:W3:Y:S01]  /*29dd0*/  LDL.LU R6, [R1+0x1154] ;  /* 0x0011540001067983 */ /* 0x001ee20000300800 */
[----:B----4-:R-:W-:Y:S01]  /*29de0*/  IADD3.X R3, R3, UR5, RZ, P6, !PT ;  /* 0x0000000503037c10 */ /* 0x010fe2000b7fe4ff */
[----:B------:R-:W-:Y:S01]  /*29df0*/  IADD3 R9, P6, R9, UR8, RZ ;  /* 0x0000000809097c10 */ /* 0x000fe2000ffde0ff */
[----:B------:R-:W-:Y:S01]  /*29e00*/  IADD3.X R2, R2, UR5, RZ, P1, !PT ;  /* 0x0000000502027c10 */ /* 0x000fe20008ffe4ff */
[----:B------:R0:W-:Y:S01]  /*29e10*/  STL [R1+0x1148], R0 ;  /* 0x0011480001007387 */ /* 0x0001e20000100800 */
[----:B------:R-:W-:Y:S02]  /*29e20*/  IADD3 R21, P1, R21, UR8, RZ ;  /* 0x0000000815157c10 */ /* 0x000fe4000ff3e0ff */
[----:B------:R-:W-:Y:S01]  /*29e30*/  IADD3.X R20, R20, UR5, RZ, P2, !PT ;  /* 0x0000000514147c10 */ /* 0x000fe200097fe4ff */
[----:B------:R-:W-:Y:S01]  /*29e40*/  IADD3 R22, P2, R22, UR8, RZ ;  /* 0x0000000816167c10 */ /* 0x000fe2000ff5e0ff */
        /* <DEDUP_REMOVED lines=14> */
[----:B---3--:R-:W-:-:S05]  /*29f30*/  IADD3 R6, P5, R6, UR8, RZ ;  /* 0x0000000806067c10 */ /* 0x008fca000ffbe0ff */
[----:B------:R-:W-:Y:S01]  /*29f40*/  STL [R1+0xff4], R6 ;  /* 0x000ff40601007387 */ /* 0x000fe20000100800 */
[----:B------:R-:W-:Y:S02]  /*29f50*/  STL [R1+0x7dc], R3 ;  /* 0x0007dc0301007387 */ /* 0x000fe40000100800 */
[----:B------:R-:W-:Y:S02]  /*29f60*/  STL [R1+0x100c], R9 ;  /* 0x00100c0901007387 */ /* 0x000fe40000100800 */
[----:B------:R-:W-:Y:S01]  /*29f70*/  STL [R1+0xfd0], R2 ;  /* 0x000fd00201007387 */ /* 0x000fe20000100800 */
[----:B------:R-:W-:Y:S01]  /*29f80*/  STL [R1+0x1014], R21 ;  /* 0x0010141501007387 */ /* 0x000fe20000100800 */
[----:B------:R-:W-:Y:S02]  /*29f90*/  STL [R1+0xfcc], R20 ;  /* 0x000fcc1401007387 */ /* 0x000fe40000100800 */
[----:B------:R-:W-:Y:S01]  /*29fa0*/  STL [R1+0x101c], R22 ;  /* 0x00101c1601007387 */ /* 0x000fe20000100800 */
[----:B------:R-:W-:Y:S01]  /*29fb0*/  IADD3.X R4, R4, UR5, RZ, P5, !PT ;  /* 0x0000000504047c10 */ /* 0x000fe2000affe4ff */
[----:B------:R-:W-:Y:S01]  /*29fc0*/  STL [R1+0xfc8], R23 ;  /* 0x000fc81701007387 */ /* 0x000fe20000100800 */
[----:B------:R-:W-:Y:S01]  /*29fd0*/  IADD3 R8, P5, R8, UR8, RZ ;  /* 0x0000000808087c10 */ /* 0x000fe2000ffbe0ff */
        /* <DEDUP_REMOVED lines=11> */
[----:B------:R-:W-:Y:S01]  /*2a090*/  IADD3.X R16, R16, UR5, RZ, P5, !PT ;  /* 0x0000000510107c10 */ /* 0x000fe2000affe4ff */
[----:B------:R-:W-:Y:S01]  /*2a0a0*/  STL [R1+0xfe4], R18 ;  /* 0x000fe41201007387 */ /* 0x000fe20000100800 */
[----:B--2---:R-:W-:Y:S01]  /*2a0b0*/  IADD3 R15, P5, R15, UR8, RZ ;  /* 0x000000080f0f7c10 */ /* 0x004fe2000ffbe0ff */
[----:B------:R-:W-:Y:S01]  /*2a0c0*/  STL [R1+0x1054], R14 ;  /* 0x0010540e01007387 */ /* 0x000fe20000100800 */
[----:B------:R-:W-:Y:S02]  /*2a0d0*/  STL [R1+0xfe0], R17 ;  /* 0x000fe01101007387 */ /* 0x000fe40000100800 */
[----:B------:R-:W-:Y:S02]  /*2a0e0*/  STL [R1+0x1060], R13 ;  /* 0x0010600d01007387 */ /* 0x000fe40000100800 */
[----:B------:R-:W-:Y:S01]  /*2a0f0*/  STL [R1+0xfdc], R16 ;  /* 0x000fdc1001007387 */ /* 0x000fe20000100800 */
[----:B------:R-:W-:Y:S01]  /*2a100*/  STL [R1+0x1068], R15 ;  /* 0x0010680f01007387 */ /* 0x000fe20000100800 */
[----:B0-----:R-:W2:Y:S01]  /*2a110*/  LDL.LU R0, [R1+0x1080] ;  /* 0x0010800001007983 */ /* 0x001ea20000300800 */
[----:B------:R-:W-:Y:S01]  /*2a120*/  IADD3.X R12, R12, UR5, RZ, P6, !PT ;  /* 0x000000050c0c7c10 */ /* 0x000fe2000b7fe4ff */
[----:B------:R-:W-:-:S04]  /*2a130*/  IADD3 R29, P6, R29, UR8, RZ ;  /* 0x000000081d1d7c10 */ /* 0x000fc8000ffde0ff */
[----:B------:R-:W-:Y:S04]  /*2a140*/  STL [R1+0xfd8], R12 ;  /* 0x000fd80c01007387 */ /* 0x000fe80000100800 */
[----:B--2---:R0:W-:Y:S01]  /*2a150*/  STL [R1+0x114c], R0 ;  /* 0x00114c0001007387 */ /* 0x0041e20000100800 */
[----:B------:R-:W-:Y:S03]  /*2a160*/  STL [R1+0x1070], R29 ;  /* 0x0010701d01007387 */ /* 0x000fe60000100800 */
[----:B0-----:R-:W2:Y:S01]  /*2a170*/  LDL.LU R0, [R1+0x1010] ;  /* 0x0010100001007983 */ /* 0x001ea20000300800 */
[----:B------:R-:W-:-:S05]  /*2a180*/  IADD3.X R28, R28, UR5, RZ, P1, !PT ;  /* 0x000000051c1c7c10 */ /* 0x000fca0008ffe4ff */
[----:B------:R-:W-:Y:S04]  /*2a190*/  STL [R1+0x1008], R28 ;  /* 0x0010081c01007387 */ /* 0x000fe80000100800 */
[----:B--2---:R0:W-:Y:S04]  /*2a1a0*/  STL [R1+0x1150], R0 ;  /* 0x0011500001007387 */ /* 0x0041e80000100800 */
[----:B0-----:R-:W2:Y:S01]  /*2a1b0*/  LDL.LU R0, [R1+0x1078] ;  /* 0x0010780001007983 */ /* 0x001ea20000300800 */
[----:B------:R-:W3:Y:S02]  /*2a1c0*/  LDL.LU R20, [R1+0x1018] ;  /* 0x0010180001147983 */ /* 0x000ee40000300800 */
[----:B------:R-:W4:Y:S02]  /*2a1d0*/  LDL.LU R21, [R1+0x1088] ;  /* 0x0010880001157983 */ /* 0x000f240000300800 */
        /* <DEDUP_REMOVED lines=26> */
[----:B--2---:R-:W-:-:S05]  /*2a380*/  IADD3 R0, P1, R0, UR8, RZ ;  /* 0x0000000800007c10 */ /* 0x004fca000ff3e0ff */
[----:B------:R0:W-:Y:S04]  /*2a390*/  STL [R1+0x1078], R0 ;  /* 0x0010780001007387 */ /* 0x0001e80000100800 */
[----:B0-----:R-:W2:Y:S02]  /*2a3a0*/  LDL.LU R0, [R1+0x1150] ;  /* 0x0011500001007983 */ /* 0x001ea40000300800 */
[----:B--2---:R-:W-:-:S05]  /*2a3b0*/  IADD3.X R0, R0, UR5, RZ, P2, !PT ;  /* 0x0000000500007c10 */ /* 0x004fca00097fe4ff */
[----:B------:R0:W-:Y:S04]  /*2a3c0*/  STL [R1+0x1010], R0 ;  /* 0x0010100001007387 */ /* 0x0001e80000100800 */
[----:B0-----:R-:W2:Y:S01]  /*2a3d0*/  LDL.LU R0, [R1+0x114c] ;  /* 0x00114c0001007983 */ /* 0x001ea20000300800 */
[----:B---3--:R-:W-:Y:S01]  /*2a3e0*/  IADD3.X R20, R20, UR5, RZ, P3, !PT ;  /* 0x0000000514147c10 */ /* 0x008fe20009ffe4ff */
[----:B----4-:R-:W-:Y:S01]  /*2a3f0*/  IADD3 R21, P3, R21, UR8, RZ ;  /* 0x0000000815157c10 */ /* 0x010fe2000ff7e0ff */
        /* <DEDUP_REMOVED lines=8> */
[----:B--2---:R-:W-:-:S05]  /*2a480*/  IADD3 R0, P2, R0, UR8, RZ ;  /* 0x0000000800007c10 */ /* 0x004fca000ff5e0ff */
[----:B------:R0:W-:Y:S04]  /*2a490*/  STL [R1+0x1080], R0 ;  /* 0x0010800001007387 */ /* 0x0001e80000100800 */
[----:B0-----:R0:W5:Y:S01]  /*2a4a0*/  LDL.LU R0, [R1+0x1148] ;  /* 0x0011480001007983 */ /* 0x0011620000300800 */
[----:B------:R1:W-:Y:S03]  /*2a4b0*/  STL [R1+0x1018], R20 ;  /* 0x0010181401007387 */ /* 0x0003e60000100800 */
[----:B-1----:R0:W5:Y:S01]  /*2a4c0*/  LDL.LU R20, [R1+0x1144] ;  /* 0x0011440001147983 */ /* 0x0021620000300800 */
[----:B------:R1:W-:Y:S03]  /*2a4d0*/  STL [R1+0x1088], R21 ;  /* 0x0010881501007387 */ /* 0x0003e60000100800 */
[----:B-1----:R0:W5:Y:S01]  /*2a4e0*/  LDL.LU R21, [R1+0x1140] ;  /* 0x0011400001157983 */ /* 0x0021620000300800 */
[----:B------:R1:W-:Y:S03]  /*2a4f0*/  STL [R1+0x1020], R5 ;  /* 0x0010200501007387 */ /* 0x0003e60000100800 */
[----:B-1----:R-:W2:Y:S01]  /*2a500*/  LDL.LU R5, [R1+0x113c] ;  /* 0x00113c0001057983 */ /* 0x002ea20000300800 */
[----:B------:R1:W-:Y:S03]  /*2a510*/  STL [R1+0x1090], R4 ;  /* 0x0010900401007387 */ /* 0x0003e60000100800 */
[----:B-1----:R-:W3:Y:S01]  /*2a520*/  LDL.LU R4, [R1+0x1138] ;  /* 0x0011380001047983 */ /* 0x002ee20000300800 */
[----:B------:R1:W-:Y:S03]  /*2a530*/  STL [R1+0x1028], R8 ;  /* 0x0010280801007387 */ /* 0x0003e60000100800 */
[----:B-1----:R-:W4:Y:S01]  /*2a540*/  LDL.LU R8, [R1+0x1134] ;  /* 0x0011340001087983 */ /* 0x002f220000300800 */
[----:B------:R1:W-:Y:S03]  /*2a550*/  STL [R1+0x1098], R7 ;  /* 0x0010980701007387 */ /* 0x0003e60000100800 */
[----:B-1----:R-:W3:Y:S01]  /*2a560*/  LDL.LU R7, [R1+0x1130] ;  /* 0x0011300001077983 */ /* 0x002ee20000300800 */
[----:B------:R1:W-:Y:S01]  /*2a570*/  STL [R1+0x1030], R25 ;  /* 0x0010301901007387 */ /* 0x0003e20000100800 */
[----:B------:R-:W-:Y:S01]  /*2a580*/  IADD3.X R19, R19, UR5, RZ, P2, !PT ;  /* 0x0000000513137c10 */ /* 0x000fe200097fe4ff */
[----:B------:R-:W-:Y:S01]  /*2a590*/  IADD3 R14, P2, R14, UR8, RZ ;  /* 0x000000080e0e7c10 */ /* 0x000fe2000ff5e0ff */
[----:B------:R-:W-:Y:S01]  /*2a5a0*/  IADD3.X R18, R18, UR5, RZ, P3, !PT ;  /* 0x0000000512127c10 */ /* 0x000fe20009ffe4ff */
[----:B-1----:R0:W5:Y:S01]  /*2a5b0*/  LDL.LU R25, [R1+0x112c] ;  /* 0x00112c0001197983 */ /* 0x0021620000300800 */
[----:B------:R1:W-:Y:S01]  /*2a5c0*/  STL [R1+0x10a0], R24 ;  /* 0x0010a01801007387 */ /* 0x0003e20000100800 */
[----:B------:R-:W-:-:S02]  /*2a5d0*/  IADD3 R13, P3, R13, UR8, RZ ;  /* 0x000000080d0d7c10 */ /* 0x000fc4000ff7e0ff */
[----:B------:R-:W-:Y:S01]  /*2a5e0*/  IADD3.X R17, R17, UR5, RZ, P4, !PT ;  /* 0x0000000511117c10 */ /* 0x000fe2000a7fe4ff */
[----:B-1----:R0:W5:Y:S01]  /*2a5f0*/  LDL.LU R24, [R1+0x1128] ;  /* 0x0011280001187983 */ /* 0x0021620000300800 */
[----:B------:R1:W-:Y:S01]  /*2a600*/  STL [R1+0x1038], R10 ;  /* 0x0010380a01007387 */ /* 0x0003e20000100800 */
[----:B------:R-:W-:Y:S02]  /*2a610*/  IADD3 R12, P4, R12, UR8, RZ ;  /* 0x000000080c0c7c10 */ /* 0x000fe4000ff9e0ff */
[----:B-1----:R0:W5:Y:S01]  /*2a620*/  LDL.LU R10, [R1+0x1124] ;  /* 0x00112400010a7983 */ /* 0x0021620000300800 */
[----:B------:R1:W-:Y:S01]  /*2a630*/  STL [R1+0x10bc], R11 ;  /* 0x0010bc0b01007387 */ /* 0x0003e20000100800 */
[----:B------:R-:W-:Y:S02]  /*2a640*/  IADD3.X R15, R15, UR5, RZ, P5, !PT ;  /* 0x000000050f0f7c10 */ /* 0x000fe4000affe4ff */
[----:B-1----:R0:W5:Y:S01]  /*2a650*/  LDL.LU R11, [R1+0x1120] ;  /* 0x00112000010b7983 */ /* 0x0021620000300800 */
[----:B------:R1:W-:Y:S01]  /*2a660*/  STL [R1+0x1040], R19 ;  /* 0x0010401301007387 */ /* 0x0003e20000100800 */
[----:B------:R-:W-:-:S02]  /*2a670*/  IADD3 R16, P5, R16, UR8, RZ ;  /* 0x0000000810107c10 */ /* 0x000fc4000ffbe0ff */
[----:B-1----:R0:W5:Y:S01]  /*2a680*/  LDL.LU R19, [R1+0x111c] ;  /* 0x00111c0001137983 */ /* 0x0021620000300800 */
[----:B------:R1:W-:Y:S01]  /*2a690*/  STL [R1+0x10b8], R14 ;  /* 0x0010b80e01007387 */ /* 0x0003e20000100800 */
[----:B------:R-:W-:Y:S02]  /*2a6a0*/  IADD3.X R28, R28, UR5, RZ, P6, !PT ;  /* 0x000000051c1c7c10 */ /* 0x000fe4000b7fe4ff */
[----:B-1----:R0:W5:Y:S01]  /*2a6b0*/  LDL.LU R14, [R1+0x1118] ;  /* 0x00111800010e7983 */ /* 0x0021620000300800 */
[----:B------:R1:W-:Y:S01]  /*2a6c0*/  STL [R1+0x1048], R18 ;  /* 0x0010481201007387 */ /* 0x0003e20000100800 */
[----:B------:R-:W-:Y:S02]  /*2a6d0*/  IADD3 R29, P6, R29, UR8, RZ ;  /* 0x000000081d1d7c10 */ /* 0x000fe4000ffde0ff */
[----:B-1----:R0:W5:Y:S01]  /*2a6e0*/  LDL.LU R18, [R1+0x1114] ;  /* 0x0011140001127983 */ /* 0x0021620000300800 */
[----:B------:R1:W-:Y:S01]  /*2a6f0*/  STL [R1+0x10b4], R13 ;  /* 0x0010b40d01007387 */ /* 0x0003e20000100800 */
[----:B------:R-:W-:-:S02]  /*2a700*/  IADD3.X R6, R6, UR5, RZ, P1, !PT ;  /* 0x0000000506067c10 */ /* 0x000fc40008ffe4ff */
[----:B-1----:R0:W5:Y:S01]  /*2a710*/  LDL.LU R13, [R1+0x1110] ;  /* 0x00111000010d7983 */ /* 0x0021620000300800 */
[----:B------:R1:W-:Y:S01]  /*2a720*/  STL [R1+0x1050], R17 ;  /* 0x0010501101007387 */ /* 0x0003e20000100800 */
[----:B------:R-:W-:Y:S02]  /*2a730*/  IADD3 R3, P1, R3, UR8, RZ ;  /* 0x0000000803037c10 */ /* 0x000fe4000ff3e0ff */
[----:B------:R-:W-:Y:S01]  /*2a740*/  IADD3.X R9, R9, UR5, RZ, P2, !PT ;  /* 0x0000000509097c10 */ /* 0x000fe200097fe4ff */
[----:B-1----:R0:W5:Y:S01]  /*2a750*/  LDL.LU R17, [R1+0x110c] ;  /* 0x00110c0001117983 */ /* 0x0021620000300800 */
[----:B------:R1:W-:Y:S01]  /*2a760*/  STL [R1+0x10b0], R12 ;  /* 0x0010b00c01007387 */ /* 0x0003e20000100800 */
[----:B------:R-:W-:Y:S02]  /*2a770*/  IADD3.X R2, R2, UR5, RZ, P3, !PT ;  /* 0x0000000502027c10 */ /* 0x000fe40009ffe4ff */
[----:B-1----:R0:W5:Y:S01]  /*2a780*/  LDL.LU R12, [R1+0x1108] ;  /* 0x00110800010c7983 */ /* 0x0021620000300800 */
[----:B------:R1:W-:Y:S01]  /*2a790*/  STL [R1+0x105c], R15 ;  /* 0x00105c0f01007387 */ /* 0x0003e20000100800 */
[----:B------:R-:W-:-:S02]  /*2a7a0*/  IADD3.X R22, R22, UR5, RZ, P4, !PT ;  /* 0x0000000516167c10 */ /* 0x000fc4000a7fe4ff */
[----:B-1----:R0:W5:Y:S01]  /*2a7b0*/  LDL.LU R15, [R1+0x1104] ;  /* 0x00110400010f7983 */ /* 0x0021620000300800 */
[----:B------:R1:W-:Y:S01]  /*2a7c0*/  STL [R1+0x10ac], R16 ;  /* 0x0010ac1001007387 */ /* 0x0003e20000100800 */
[----:B------:R-:W-:Y:S02]  /*2a7d0*/  IADD3.X R23, R23, UR5, RZ, P5, !PT ;  /* 0x0000000517177c10 */ /* 0x000fe4000affe4ff */
[----:B------:R-:W-:Y:S01]  /*2a7e0*/  IADD3.X R26, R26, UR5, RZ, P6, !PT ;  /* 0x000000051a1a7c10 */ /* 0x000fe2000b7fe4ff */
[----:B-1----:R0:W5:Y:S01]  /*2a7f0*/  LDL.LU R16, [R1+0x1100] ;  /* 0x0011000001107983 */ /* 0x0021620000300800 */
[----:B------:R1:W-:Y:S01]  /*2a800*/  STL [R1+0x1064], R28 ;  /* 0x0010641c01007387 */ /* 0x0003e20000100800 */
[----:B------:R-:W-:Y:S02]  /*2a810*/  IADD3.X R27, R27, UR5, RZ, P1, !PT ;  /* 0x000000051b1b7c10 */ /* 0x000fe40008ffe4ff */
[----:B-1----:R0:W5:Y:S01]  /*2a820*/  LDL.LU R28, [R1+0x10fc] ;  /* 0x0010fc00011c7983 */ /* 0x0021620000300800 */
[----:B------:R1:W-:Y:S03]  /*2a830*/  STL [R1+0x10a8], R29 ;  /* 0x0010a81d01007387 */ /* 0x0003e60000100800 */
[----:B-1----:R0:W5:Y:S01]  /*2a840*/  LDL.LU R29, [R1+0x10f8] ;  /* 0x0010f800011d7983 */ /* 0x0021620000300800 */
[----:B------:R-:W-:Y:S02]  /*2a850*/  STL [R1+0x106c], R6 ;  /* 0x00106c0601007387 */ /* 0x000fe40000100800 */
[----:B------:R2:W-:Y:S02]  /*2a860*/  STL [R1+0x10a4], R3 ;  /* 0x0010a40301007387 */ /* 0x0005e40000100800 */
[----:B------:R-:W-:Y:S01]  /*2a870*/  STL [R1+0x1074], R9 ;  /* 0x0010740901007387 */ /* 0x000fe20000100800 */
[----:B------:R4:W-:Y:S01]  /*2a880*/  STL [R1+0x107c], R2 ;  /* 0x00107c0201007387 */ /* 0x0009e20000100800 */
[----:B------:R0:W-:Y:S02]  /*2a890*/  STL [R1+0x1084], R22 ;  /* 0x0010841601007387 */ /* 0x0001e40000100800 */
[----:B------:R0:W-:Y:S02]  /*2a8a0*/  STL [R1+0x108c], R23 ;  /* 0x00108c1701007387 */ /* 0x0001e40000100800 */
[----:B------:R0:W-:Y:S02]  /*2a8b0*/  STL [R1+0x1094], R26 ;  /* 0x0010941a01007387 */ /* 0x0001e40000100800 */
[----:B--2---:R-:W-:-:S02]  /*2a8c0*/  IMAD.MOV.U32 R3, RZ, RZ, R5 ;  /* 0x000000ffff037224 */ /* 0x004fc400078e0005 */
[----:B----4-:R-:W-:-:S05]  /*2a8d0*/  IMAD.MOV.U32 R2, RZ, RZ, R8 ;  /* 0x000000ffff027224 */ /* 0x010fca00078e0008 */
[----:B------:R0:W-:Y:S01]  /*2a8e0*/  STL.64 [R1+0x5e0], R2 ;  /* 0x0005e00201007387 */ /* 0x0001e20000100a00 */
[----:B------:R0:W-:Y:S02]  /*2a8f0*/  STL [R1+0x109c], R27 ;  /* 0x00109c1b01007387 */ /* 0x0001e40000100800 */
[----:B---3--:R-:W-:Y:S02]  /*2a900*/  IMAD.MOV.U32 R6, RZ, RZ, R7 ;  /* 0x000000ffff067224 */ /* 0x008fe400078e0007 */
[----:B------:R-:W-:-:S05]  /*2a910*/  IMAD.MOV.U32 R7, RZ, RZ, R4 ;  /* 0x000000ffff077224 */ /* 0x000fca00078e0004 */
[----:B------:R0:W-:Y:S01]  /*2a920*/  STL.64 [R1+0x5e8], R6 ;  /* 0x0005e80601007387 */ /* 0x0001e20000100a00 */
[----:B------:R-:W-:Y:S01]  /*2a930*/  @!P0 CALL.REL.NOINC `(.L_x_1) ;  /* 0x0000001000008944 */ /* 0x000fe20003c00000 */
[----:B------:R-:W-:Y:S05]  /*2a940*/  BRA `(.L_x_2) ;  /* 0xfffdd98000007947 */ /* 0x000fea000383ffff */
.L_x_1:
[----:B-----5:R-:W2:Y:S04]  /*2a950*/  LDL.LU R0, [R1+0x488] ;  /* 0x0004880001007983 */ /* 0x020ea80000300800 */
[----:B--2---:R1:W-:Y:S04]  /*2a960*/  STL [R1+0x12f0], R0 ;  /* 0x0012f00001007387 */ /* 0x0043e80000100800 */
[----:B-1----:R-:W2:Y:S04]  /*2a970*/  LDL.LU R0, [R1+0x45c] ;  /* 0x00045c0001007983 */ /* 0x002ea80000300800 */
[----:B--2---:R1:W-:Y:S04]  /*2a980*/  STL [R1+0x12f4], R0 ;  /* 0x0012f40001007387 */ /* 0x0043e80000100800 */
[----:B------:R-:W2:Y:S01]  /*2a990*/  LDL.LU R8, [R1+0x4fc] ;  /* 0x0004fc0001087983 */ /* 0x000ea20000300800 */
[----:B-1----:R-:W-:-:S03]  /*2a9a0*/  IMAD.MOV.U32 R0, RZ, RZ, R21 ;  /* 0x000000ffff007224 */ /* 0x002fc600078e0015 */
[----:B--2---:R1:W-:Y:S04]  /*2a9b0*/  STL [R1+0x12f8], R8 ;  /* 0x0012f80801007387 */ /* 0x0043e80000100800 */
[----:B------:R-:W2:Y:S04]  /*2a9c0*/  LDL.LU R5, [R1+0x4f8] ;  /* 0x0004f80001057983 */ /* 0x000ea80000300800 */
[----:B0-----:R-:W3:Y:S04]  /*2a9d0*/  LDL.LU R7, [R1+0x50c] ;  /* 0x00050c0001077983 */ /* 0x001ee80000300800 */
[----:B------:R-:W3:Y:S01]  /*2a9e0*/  LDL.LU R4, [R1+0x508] ;  /* 0x0005080001047983 */ /* 0x000ee20000300800 */
[----:B-1----:R-:W-:-:S03]  /*2a9f0*/  IMAD.MOV.U32 R8, RZ, RZ, R20 ;  /* 0x000000ffff087224 */ /* 0x002fc600078e0014 */
[----:B------:R-:W4:Y:S04]  /*2aa00*/  LDL.LU R6, [R1+0x51c] ;  /* 0x00051c0001067983 */ /* 0x000f280000300800 */
[----:B------:R-:W4:Y:S04]  /*2aa10*/  LDL.LU R3, [R1+0x518] ;  /* 0x0005180001037983 */ /* 0x000f280000300800 */
[----:B------:R-:W2:Y:S04]  /*2aa20*/  LDL.LU R9, [R1+0x484] ;  /* 0x0004840001097983 */ /* 0x000ea80000300800 */
[----:B------:R-:W2:Y:S04]  /*2aa30*/  LDL.LU R2, [R1+0x480] ;  /* 0x0004800001027983 */ /* 0x000ea80000300800 */
[----:B------:R-:W2:Y:S04]  /*2aa40*/  LDL.LU R20, [R1+0x4f4] ;  /* 0x0004f40001147983 */ /* 0x000ea80000300800 */
[----:B------:R-:W2:Y:S04]  /*2aa50*/  LDL.LU R21, [R1+0x4f0] ;  /* 0x0004f00001157983 */ /* 0x000ea80000300800 */
[----:B------:R-:W2:Y:S04]  /*2aa60*/  LDL.LU R22, [R1+0x504] ;  /* 0x0005040001167983 */ /* 0x000ea80000300800 */
[----:B------:R-:W2:Y:S04]  /*2aa70*/  LDL.LU R23, [R1+0x500] ;  /* 0x0005000001177983 */ /* 0x000ea80000300800 */
[----:B------:R-:W2:Y:S04]  /*2aa80*/  LDL.LU R26, [R1+0x514] ;  /* 0x00051400011a7983 */ /* 0x000ea80000300800 */
[----:B------:R-:W2:Y:S04]  /*2aa90*/  LDL.LU R27, [R1+0x510] ;  /* 0x00051000011b7983 */ /* 0x000ea80000300800 */
[----:B------:R0:W-:Y:S04]  /*2aaa0*/  STL [R1+0x121c], R25 ;  /* 0x00121c1901007387 */ /* 0x0001e80000100800 */
[----:B0-----:R-:W2:Y:S04]  /*2aab0*/  LDL.LU R25, [R1+0x48c] ;  /* 0x00048c0001197983 */ /* 0x001ea80000300800 */
        /* <DEDUP_REMOVED lines=12> */
[----:B------:R0:W-:Y:S01]  /*2ab80*/  STL [R1+0x1200], R10 ;  /* 0x0012000a01007387 */ /* 0x0001e20000100800 */
[----:B------:R-:W-:-:S03]  /*2ab90*/  F2FP.BF16.PACK_AB R0, R8, R0 ;  /* 0x000000000800723e */ /* 0x000fc600000010ff */
        /* <DEDUP_REMOVED lines=13> */
[----:B------:R-:W2:Y:S04]  /*2ac70*/  LDL.LU R8, [R1+0x12f8] ;  /* 0x0012f80001087983 */ /* 0x000ea80000300800 */
[----:B------:R0:W-:Y:S04]  /*2ac80*/  STL [R1+0x1bc], R0 ;  /* 0x0001bc0001007387 */ /* 0x0001e80000100800 */
[----:B0-----:R-:W2:Y:S02]  /*2ac90*/  LDL.LU R0, [R1+0x12f4] ;  /* 0x0012f40001007983 */ /* 0x001ea40000300800 */
[----:B--2---:R-:W-:-:S02]  /*2aca0*/  F2FP.BF16.PACK_AB R29, R0, R29 ;  /* 0x0000001d001d723e */ /* 0x004fc400000010ff */
[----:B------:R-:W2:Y:S01]  /*2acb0*/  LDL.LU R0, [R1+0x12f0] ;  /* 0x0012f00001007983 */ /* 0x000ea20000300800 */
[----:B------:R-:W-:Y:S02]  /*2acc0*/  F2FP.BF16.PACK_AB R28, R28, R12 ;  /* 0x0000000c1c1c723e */ /* 0x000fe400000010ff */
[----:B------:R-:W-:Y:S02]  /*2acd0*/  F2FP.BF16.PACK_AB R12, R13, R14 ;  /* 0x0000000e0d0c723e */ /* 0x000fe400000010ff */
[----:B------:R-:W-:Y:S01]  /*2ace0*/  F2FP.BF16.PACK_AB R11, R11, R10 ;  /* 0x0000000a0b0b723e */ /* 0x000fe200000010ff */
[----:B------:R-:W-:Y:S01]  /*2acf0*/  STL [R1+0x1b8], R29 ;  /* 0x0001b81d01007387 */ /* 0x000fe20000100800 */
[----:B------:R-:W-:-:S03]  /*2ad00*/  F2FP.BF16.PACK_AB R10, R15, R16 ;  /* 0x000000100f0a723e */ /* 0x000fc600000010ff */
[----:B------:R-:W-:Y:S04]  /*2ad10*/  STL [R1+0x1b4], R28 ;  /* 0x0001b41c01007387 */ /* 0x000fe80000100800 */
[----:B------:R0:W-:Y:S04]  /*2ad20*/  STL [R1+0x1b0], R12 ;  /* 0x0001b00c01007387 */ /* 0x0001e80000100800 */
[----:B------:R1:W-:Y:S04]  /*2ad30*/  STL [R1+0x1ac], R11 ;  /* 0x0001ac0b01007387 */ /* 0x0003e80000100800 */
[----:B------:R2:W-:Y:S01]  /*2ad40*/  STL [R1+0x1a8], R10 ;  /* 0x0001a80a01007387 */ /* 0x0005e20000100800 */
[----:B0-----:R-:W-:-:S02]  /*2ad50*/  F2FP.BF16.PACK_AB R12, R17, R18 ;  /* 0x00000012110c723e */ /* 0x001fc400000010ff */
[----:B-1----:R-:W-:-:S03]  /*2ad60*/  F2FP.BF16.PACK_AB R11, R19, R24 ;  /* 0x00000018130b723e */ /* 0x002fc600000010ff */
[----:B------:R-:W-:Y:S04]  /*2ad70*/  STL [R1+0x1a4], R12 ;  /* 0x0001a40c01007387 */ /* 0x000fe80000100800 */
[----:B------:R-:W-:Y:S01]  /*2ad80*/  STL [R1+0x1a0], R11 ;  /* 0x0001a00b01007387 */ /* 0x000fe20000100800 */
[----:B--2---:R-:W-:Y:S02]  /*2ad90*/  F2FP.BF16.PACK_AB R10, R25, R0 ;  /* 0x00000000190a723e */ /* 0x004fe400000010ff */
[----:B------:R-:W-:Y:S02]  /*2ada0*/  F2FP.BF16.PACK_AB R0, R8, R5 ;  /* 0x000000050800723e */ /* 0x000fe400000010ff */
[----:B---3--:R-:W-:Y:S01]  /*2adb0*/  F2FP.BF16.PACK_AB R5, R7, R4 ;  /* 0x000000040705723e */ /* 0x008fe200000010ff */
[----:B------:R-:W-:Y:S01]  /*2adc0*/  STL [R1+0x19c], R10 ;  /* 0x00019c0a01007387 */ /* 0x000fe20000100800 */
[----:B----4-:R-:W-:-:S03]  /*2add0*/  F2FP.BF16.PACK_AB R4, R6, R3 ;  /* 0x000000030604723e */ /* 0x010fc600000010ff */
[----:B------:R0:W-:Y:S01]  /*2ade0*/  STL [R1+0x198], R0 ;  /* 0x0001980001007387 */ /* 0x0001e20000100800 */
[----:B------:R-:W-:-:S03]  /*2adf0*/  F2FP.BF16.PACK_AB R3, R20, R21 ;  /* 0x000000151403723e */ /* 0x000fc600000010ff */
[----:B------:R-:W-:Y:S01]  /*2ae00*/  STL [R1+0x194], R5 ;  /* 0x0001940501007387 */ /* 0x000fe20000100800 */
[----:B0-----:R-:W-:-:S03]  /*2ae10*/  F2FP.BF16.PACK_AB R0, R9, R2 ;  /* 0x000000020900723e */ /* 0x001fc600000010ff */
[----:B------:R-:W-:Y:S04]  /*2ae20*/  STL [R1+0x190], R4 ;  /* 0x0001900401007387 */ /* 0x000fe80000100800 */
[----:B------:R0:W-:Y:S04]  /*2ae30*/  STL [R1+0x18c], R0 ;  /* 0x00018c0001007387 */ /* 0x0001e80000100800 */
[----:B------:R-:W-:Y:S04]  /*2ae40*/  STL [R1+0x188], R3 ;  /* 0x0001880301007387 */ /* 0x000fe80000100800 */
[----:B------:R-:W2:Y:S01]  /*2ae50*/  LDL.LU R29, [R1+0x258] ;  /* 0x00025800011d7983 */ /* 0x000ea20000300800 */
[----:B------:R-:W-:-:S02]  /*2ae60*/  F2FP.BF16.PACK_AB R2, R22, R23 ;  /* 0x000000171602723e */ /* 0x000fc400000010ff */
[----:B0-----:R-:W-:-:S03]  /*2ae70*/  F2FP.BF16.PACK_AB R0, R26, R27 ;  /* 0x0000001b1a00723e */ /* 0x001fc600000010ff */
[----:B------:R-:W-:Y:S04]  /*2ae80*/  STL [R1+0x184], R2 ;  /* 0x0001840201007387 */ /* 0x000fe80000100800 */
[----:B--2---:R0:W-:Y:S04]  /*2ae90*/  STL [R1+0x1268], R29 ;  /* 0x0012681d01007387 */ /* 0x0041e80000100800 */
        /* <DEDUP_REMOVED lines=34> */
[----:B------:R-:W3:Y:S04]  /*2b0c0*/  LDL.LU R28, [R1+0x34c] ;  /* 0x00034c00011c7983 */ /* 0x000ee80000300800 */
[----:B---3--:R0:W-:Y:S04]  /*2b0d0*/  STL [R1+0x1264], R28 ;  /* 0x0012641c01007387 */ /* 0x0081e80000100800 */
[----:B0-----:R-:W3:Y:S04]  /*2b0e0*/  LDL.LU R28, [R1+0x25c] ;  /* 0x00025c00011c7983 */ /* 0x001ee80000300800 */
        /* <DEDUP_REMOVED lines=33> */
[----:B0-----:R-:W2:Y:S04]  /*2b300*/  LDL.LU R28, [R1+0x4ac] ;  /* 0x0004ac00011c7983 */ /* 0x001ea80000300800 */
[----:B------:R-:W3:Y:S04]  /*2b310*/  LDL.LU R12, [R1+0x348] ;  /* 0x00034800010c7983 */ /* 0x000ee80000300800 */
[----:B------:R-:W4:Y:S04]  /*2b320*/  LDL.LU R13, [R1+0x35c] ;  /* 0x00035c00010d7983 */ /* 0x000f280000300800 */
[----:B------:R-:W4:Y:S04]  /*2b330*/  LDL.LU R14, [R1+0x358] ;  /* 0x00035800010e7983 */ /* 0x000f280000300800 */
[----:B------:R-:W3:Y:S04]  /*2b340*/  LDL.LU R11, [R1+0x244] ;  /* 0x00024400010b7983 */ /* 0x000ee80000300800 */
        /* <DEDUP_REMOVED lines=22> */
[----:B------:R-:W3:Y:S01]  /*2b4b0*/  LDL.LU R27, [R1+0x4d0] ;  /* 0x0004d000011b7983 */ /* 0x000ee20000300800 */
[----:B--2---:R-:W-:-:S03]  /*2b4c0*/  F2FP.BF16.PACK_AB R29, R28, R29 ;  /* 0x0000001d1c1d723e */ /* 0x004fc600000010ff */
[----:B------:R-:W2:Y:S04]  /*2b4d0*/  LDL.LU R28, [R1+0x12ec] ;  /* 0x0012ec00011c7983 */ /* 0x000ea80000300800 */
[----:B------:R0:W-:Y:S04]  /*2b4e0*/  STL [R1+0x17c], R29 ;  /* 0x00017c1d01007387 */ /* 0x0001e80000100800 */
[----:B0-----:R-:W2:Y:S02]  /*2b4f0*/  LDL.LU R29, [R1+0x12e8] ;  /* 0x0012e800011d7983 */ /* 0x001ea40000300800 */
[----:B--2---:R-:W-:-:S02]  /*2b500*/  F2FP.BF16.PACK_AB R29, R28, R29 ;  /* 0x0000001d1c1d723e */ /* 0x004fc400000010ff */
        /* <DEDUP_REMOVED lines=64> */
[----:B------:R-:W2:Y:S01]  /*2b910*/  LDL.LU R28, [R1+0x1264] ;  /* 0x00126400011c7983 */ /* 0x000ea20000300800 */
[----:B---3--:R-:W-:Y:S02]  /*2b920*/  F2FP.BF16.PACK_AB R11, R11, R10 ;  /* 0x0000000a0b0b723e */ /* 0x008fe400000010ff */
[----:B------:R-:W-:Y:S01]  /*2b930*/  F2FP.BF16.PACK_AB R10, R15, R16 ;  /* 0x000000100f0a723e */ /* 0x000fe200000010ff */
[----:B------:R-:W-:Y:S01]  /*2b940*/  STL [R1+0x118], R29 ;  /* 0x0001181d01007387 */ /* 0x000fe20000100800 */
[----:B--2---:R-:W-:Y:S02]  /*2b950*/  F2FP.BF16.PACK_AB R28, R28, R12 ;  /* 0x0000000c1c1c723e */ /* 0x004fe400000010ff */
[----:B----4-:R-:W-:-:S03]  /*2b960*/  F2FP.BF16.PACK_AB R12, R13, R14 ;  /* 0x0000000e0d0c723e */ /* 0x010fc600000010ff */
[----:B------:R-:W-:Y:S04]  /*2b970*/  STL [R1+0x114], R28 ;  /* 0x0001141c01007387 */ /* 0x000fe80000100800 */
[----:B------:R0:W-:Y:S04]  /*2b980*/  STL [R1+0x110], R12 ;  /* 0x0001100c01007387 */ /* 0x0001e80000100800 */
[----:B------:R1:W-:Y:S04]  /*2b990*/  STL [R1+0x10c], R11 ;  /* 0x00010c0b01007387 */ /* 0x0003e80000100800 */
[----:B------:R2:W-:Y:S01]  /*2b9a0*/  STL [R1+0x108], R10 ;  /* 0x0001080a01007387 */ /* 0x0005e20000100800 */
[----:B0-----:R-:W-:-:S02]  /*2b9b0*/  F2FP.BF16.PACK_AB R12, R17, R18 ;  /* 0x00000012110c723e */ /* 0x001fc400000010ff */
[----:B-1----:R-:W-:-:S03]  /*2b9c0*/  F2FP.BF16.PACK_AB R11, R19, R24 ;  /* 0x00000018130b723e */ /* 0x002fc600000010ff */
[----:B------:R-:W-:Y:S01]  /*2b9d0*/  STL [R1+0x104], R12 ;  /* 0x0001040c01007387 */ /* 0x000fe20000100800 */
[----:B--2---:R-:W-:Y:S02]  /*2b9e0*/  F2FP.BF16.PACK_AB R10, R25, R0 ;  /* 0x00000000190a723e */ /* 0x004fe400000010ff */
[----:B------:R-:W-:Y:S01]  /*2b9f0*/  F2FP.BF16.PACK_AB R0, R8, R5 ;  /* 0x000000050800723e */ /* 0x000fe200000010ff */
[----:B------:R-:W-:Y:S01]  /*2ba00*/  STL [R1+0x100], R11 ;  /* 0x0001000b01007387 */ /* 0x000fe20000100800 */
[----:B------:R-:W-:Y:S02]  /*2ba10*/  F2FP.BF16.PACK_AB R5, R7, R4 ;  /* 0x000000040705723e */ /* 0x000fe400000010ff */
[----:B------:R-:W-:Y:S01]  /*2ba20*/  F2FP.BF16.PACK_AB R4, R6, R3 ;  /* 0x000000030604723e */ /* 0x000fe200000010ff */
[----:B------:R-:W-:Y:S01]  /*2ba30*/  STL [R1+0xfc], R10 ;  /* 0x0000fc0a01007387 */ /* 0x000fe20000100800 */
[----:B------:R-:W-:-:S03]  /*2ba40*/  F2FP.BF16.PACK_AB R3, R20, R21 ;  /* 0x000000151403723e */ /* 0x000fc600000010ff */
[----:B------:R0:W-:Y:S04]  /*2ba50*/  STL [R1+0xf8], R0 ;  /* 0x0000f80001007387 */ /* 0x0001e80000100800 */
[----:B------:R-:W-:Y:S01]  /*2ba60*/  STL [R1+0xf4], R5 ;  /* 0x0000f40501007387 */ /* 0x000fe20000100800 */
[----:B0-----:R-:W-:-:S03]  /*2ba70*/  F2FP.BF16.PACK_AB R0, R9, R2 ;  /* 0x000000020900723e */ /* 0x001fc600000010ff */
[----:B------:R-:W-:Y:S04]  /*2ba80*/  STL [R1+0xf0], R4 ;  /* 0x0000f00401007387 */ /* 0x000fe80000100800 */
[----:B------:R-:W-:Y:S04]  /*2ba90*/  STL [R1+0xec], R0 ;  /* 0x0000ec0001007387 */ /* 0x000fe80000100800 */
[----:B------:R0:W-:Y:S04]  /*2baa0*/  STL [R1+0xe8], R3 ;  /* 0x0000e80301007387 */ /* 0x0001e80000100800 */
[----:B0-----:R-:W2:Y:S01]  /*2bab0*/  LDL.LU R3, [R1+0x578] ;  /* 0x0005780001037983 */ /* 0x001ea20000300800 */
[----:B------:R-:W-:-:S02]  /*2bac0*/  F2FP.BF16.PACK_AB R2, R22, R23 ;  /* 0x000000171602723e */ /* 0x000fc400000010ff */
[----:B------:R-:W-:-:S03]  /*2bad0*/  F2FP.BF16.PACK_AB R0, R26, R27 ;  /* 0x0000001b1a00723e */ /* 0x000fc600000010ff */
        /* <DEDUP_REMOVED lines=18> */
[----:B---3--:R0:W-:Y:S04]  /*2bc00*/  STL [R1+0x1244], R2 ;  /* 0x0012440201007387 */ /* 0x0081e80000100800 */
[----:B0-----:R-:W3:Y:S04]  /*2bc10*/  LDL.LU R2, [R1+0x4e4] ;  /* 0x0004e40001027983 */ /* 0x001ee80000300800 */
[----:B------:R-:W4:Y:S04]  /*2bc20*/  LDL.LU R25, [R1+0x54c] ;  /* 0x00054c0001197983 */ /* 0x000f280000300800 */
[----:B----4-:R0:W-:Y:S04]  /*2bc30*/  STL [R1+0x1220], R25 ;  /* 0x0012201901007387 */ /* 0x0101e80000100800 */
[----:B0-----:R-:W4:Y:S04]  /*2bc40*/  LDL.LU R25, [R1+0x598] ;  /* 0x0005980001197983 */ /* 0x001f280000300800 */
        /* <DEDUP_REMOVED lines=8> */
[----:B------:R-:W2:Y:S04]  /*2bcd0*/  LDL.LU R24, [R1+0x548] ;  /* 0x0005480001187983 */ /* 0x000ea80000300800 */
[----:B--2---:R0:W-:Y:S04]  /*2bce0*/  STL [R1+0x1224], R24 ;  /* 0x0012241801007387 */ /* 0x0041e80000100800 */
[----:B0-----:R-:W2:Y:S04]  /*2bcf0*/  LDL.LU R24, [R1+0x59c] ;  /* 0x00059c0001187983 */ /* 0x001ea80000300800 */
[----:B--2---:R0:W-:Y:S04]  /*2bd00*/  STL [R1+0x122c], R24 ;  /* 0x00122c1801007387 */ /* 0x0041e80000100800 */
[----:B0-----:R-:W2:Y:S04]  /*2bd10*/  LDL.LU R24, [R1+0x58c] ;  /* 0x00058c0001187983 */ /* 0x001ea80000300800 */
[----:B--2---:R0:W-:Y:S04]  /*2bd20*/  STL [R1+0x1234], R24 ;  /* 0x0012341801007387 */ /* 0x0041e80000100800 */
[----:B0-----:R-:W2:Y:S01]  /*2bd30*/  LDL.LU R24, [R1+0x574] ;  /* 0x0005740001187983 */ /* 0x001ea20000300800 */
[----:B------:R-:W-:-:S03]  /*2bd40*/  F2FP.BF16.PACK_AB R3, R9, R3 ;  /* 0x000000030903723e */ /* 0x000fc600000010ff */
[----:B--2---:R0:W-:Y:S04]  /*2bd50*/  STL [R1+0x123c], R24 ;  /* 0x00123c1801007387 */ /* 0x0041e80000100800 */
[----:B0-----:R-:W2:Y:S04]  /*2bd60*/  LDL.LU R24, [R1+0x534] ;  /* 0x0005340001187983 */ /* 0x001ea80000300800 */
        /* <DEDUP_REMOVED lines=36> */
[----:B------:R-:W3:Y:S04]  /*2bfb0*/  LDL.LU R9, [R1+0x1248] ;  /* 0x0012480001097983 */ /* 0x000ee80000300800 */
[----:B------:R0:W-:Y:S04]  /*2bfc0*/  STL [R1+0xd0], R3 ;  /* 0x0000d00301007387 */ /* 0x0001e80000100800 */
[----:B0-----:R-:W2:Y:S01]  /*2bfd0*/  LDL.LU R3, [R1+0x61c] ;  /* 0x00061c0001037983 */ /* 0x001ea20000300800 */
[----:B---3--:R-:W-:-:S03]  /*2bfe0*/  F2FP.BF16.PACK_AB R9, R2, R9 ;  /* 0x000000090209723e */ /* 0x008fc600000010ff */
[----:B------:R-:W4:Y:S04]  /*2bff0*/  LDL.LU R2, [R1+0x1244] ;  /* 0x0012440001027983 */ /* 0x000f280000300800 */
[----:B------:R0:W-:Y:S04]  /*2c000*/  STL [R1+0xac], R9 ;  /* 0x0000ac0901007387 */ /* 0x0001e80000100800 */
[----:B0-----:R-:W3:Y:S01]  /*2c010*/  LDL.LU R9, [R1+0x62c] ;  /* 0x00062c0001097983 */ /* 0x001ee20000300800 */
[----:B----4-:R-:W-:-:S03]  /*2c020*/  F2FP.BF16.PACK_AB R2, R25, R2 ;  /* 0x000000021902723e */ /* 0x010fc600000010ff */
[----:B------:R-:W4:Y:S04]  /*2c030*/  LDL.LU R25, [R1+0x1240] ;  /* 0x0012400001197983 */ /* 0x000f280000300800 */
[----:B------:R0:W-:Y:S04]  /*2c040*/  STL [R1+0xa8], R2 ;  /* 0x0000a80201007387 */ /* 0x0001e80000100800 */
[----:B0-----:R-:W2:Y:S01]  /*2c050*/  LDL.LU R2, [R1+0x63c] ;  /* 0x00063c0001027983 */ /* 0x001ea20000300800 */
[----:B----4-:R-:W-:-:S03]  /*2c060*/  F2FP.BF16.PACK_AB R25, R24, R25 ;  /* 0x000000191819723e */ /* 0x010fc600000010ff */
[----:B------:R-:W4:Y:S04]  /*2c070*/  LDL.LU R24, [R1+0x123c] ;  /* 0x00123c0001187983 */ /* 0x000f280000300800 */
[----:B------:R0:W-:Y:S04]  /*2c080*/  STL [R1+0xa4], R25 ;  /* 0x0000a41901007387 */ /* 0x0001e80000100800 */
[----:B0-----:R-:W4:Y:S02]  /*2c090*/  LDL.LU R25, [R1+0x1238] ;  /* 0x0012380001197983 */ /* 0x001f240000300800 */
[----:B----4-:R-:W-:-:S02]  /*2c0a0*/  F2FP.BF16.PACK_AB R25, R24, R25 ;  /* 0x000000191819723e */ /* 0x010fc400000010ff */
        /* <DEDUP_REMOVED lines=10> */
[----:B0-----:R-:W4:Y:S01]  /*2c150*/  LDL.LU R25, [R1+0x1220] ;  /* 0x0012200001197983 */ /* 0x001f220000300800 */
[----:B------:R-:W-:Y:S02]  /*2c160*/  F2FP.BF16.PACK_AB R18, R19, R18 ;  /* 0x000000121312723e */ /* 0x000fe400000010ff */
[----:B------:R-:W-:-:S02]  /*2c170*/  F2FP.BF16.PACK_AB R16, R17, R16 ;  /* 0x000000101110723e */ /* 0x000fc400000010ff */
[----:B------:R-:W-:Y:S02]  /*2c180*/  F2FP.BF16.PACK_AB R10, R15, R10 ;  /* 0x0000000a0f0a723e */ /* 0x000fe400000010ff */
[----:B------:R-:W-:Y:S02]  /*2c190*/  F2FP.BF16.PACK_AB R14, R11, R14 ;  /* 0x0000000e0b0e723e */ /* 0x000fe400000010ff */
[----:B----4-:R-:W-:Y:S02]  /*2c1a0*/  F2FP.BF16.PACK_AB R24, R25, R24 ;  /* 0x000000181918723e */ /* 0x010fe400000010ff */
[----:B------:R-:W4:Y:S04]  /*2c1b0*/  LDL.LU R25, [R1+0x121c] ;  /* 0x00121c0001197983 */ /* 0x000f280000300800 */
[----:B------:R0:W-:Y:S04]  /*2c1c0*/  STL [R1+0xb4], R24 ;  /* 0x0000b41801007387 */ /* 0x0001e80000100800 */
[----:B0-----:R-:W2:Y:S04]  /*2c1d0*/  LDL.LU R24, [R1+0x1218] ;  /* 0x0012180001187983 */ /* 0x001ea80000300800 */
[----:B------:R-:W3:Y:S04]  /*2c1e0*/  LDL.LU R19, [R1+0x1214] ;  /* 0x0012140001137983 */ /* 0x000ee80000300800 */
[----:B------:R0:W-:Y:S04]  /*2c1f0*/  STL [R1+0xb0], R18 ;  /* 0x0000b01201007387 */ /* 0x0001e80000100800 */
[----:B0-----:R-:W3:Y:S04]  /*2c200*/  LDL.LU R18, [R1+0x1210] ;  /* 0x0012100001127983 */ /* 0x001ee80000300800 */
[----:B------:R-:W3:Y:S04]  /*2c210*/  LDL.LU R17, [R1+0x120c] ;  /* 0x00120c0001117983 */ /* 0x000ee80000300800 */
[----:B------:R0:W-:Y:S04]  /*2c220*/  STL [R1+0xcc], R16 ;  /* 0x0000cc1001007387 */ /* 0x0001e80000100800 */
[----:B0-----:R-:W3:Y:S04]  /*2c230*/  LDL.LU R16, [R1+0x1208] ;  /* 0x0012080001107983 */ /* 0x001ee80000300800 */
[----:B------:R-:W3:Y:S04]  /*2c240*/  LDL.LU R15, [R1+0x1204] ;  /* 0x00120400010f7983 */ /* 0x000ee80000300800 */
[----:B------:R0:W-:Y:S04]  /*2c250*/  STL [R1+0xc8], R10 ;  /* 0x0000c80a01007387 */ /* 0x0001e80000100800 */
[----:B0-----:R-:W3:Y:S04]  /*2c260*/  LDL.LU R10, [R1+0x1200] ;  /* 0x00120000010a7983 */ /* 0x001ee80000300800 */
[----:B------:R-:W3:Y:S01]  /*2c270*/  LDL.LU R11, [R1+0x11fc] ;  /* 0x0011fc00010b7983 */ /* 0x000ee20000300800 */
[----:B------:R-:W-:-:S02]  /*2c280*/  F2FP.BF16.PACK_AB R27, R12, R27 ;  /* 0x0000001b0c1b723e */ /* 0x000fc400000010ff */
[----:B------:R-:W-:Y:S01]  /*2c290*/  F2FP.BF16.PACK_AB R28, R29, R28 ;  /* 0x0000001c1d1c723e */ /* 0x000fe200000010ff */
[----:B------:R0:W-:Y:S01]  /*2c2a0*/  STL [R1+0xc4], R14 ;  /* 0x0000c40e01007387 */ /* 0x0001e20000100800 */
[----:B------:R-:W-:Y:S02]  /*2c2b0*/  F2FP.BF16.PACK_AB R26, R13, R26 ;  /* 0x0000001a0d1a723e */ /* 0x000fe400000010ff */
[----:B------:R-:W-:Y:S02]  /*2c2c0*/  F2FP.BF16.PACK_AB R23, R5, R23 ;  /* 0x000000170517723e */ /* 0x000fe400000010ff */
[----:B------:R-:W-:Y:S02]  /*2c2d0*/  F2FP.BF16.PACK_AB R22, R7, R22 ;  /* 0x000000160716723e */ /* 0x000fe400000010ff */
[----:B------:R-:W-:Y:S01]  /*2c2e0*/  F2FP.BF16.PACK_AB R21, R4, R21 ;  /* 0x000000150415723e */ /* 0x000fe200000010ff */
[----:B0-----:R-:W3:Y:S01]  /*2c2f0*/  LDL.LU R14, [R1+0x11f8] ;  /* 0x0011f800010e7983 */ /* 0x001ee20000300800 */
[----:B------:R-:W-:-:S03]  /*2c300*/  F2FP.BF16.PACK_AB R20, R6, R20 ;  /* 0x000000140614723e */ /* 0x000fc600000010ff */
[----:B------:R-:W-:Y:S04]  /*2c310*/  STL [R1+0x1100], R27 ;  /* 0x0011001b01007387 */ /* 0x000fe80000100800 */
[----:B------:R-:W-:Y:S04]  /*2c320*/  STL [R1+0xc0], R28 ;  /* 0x0000c01c01007387 */ /* 0x000fe80000100800 */
[----:B------:R-:W-:Y:S01]  /*2c330*/  STL [R1+0x1104], R26 ;  /* 0x0011041a01007387 */ /* 0x000fe20000100800 */
[----:B----4-:R-:W-:-:S05]  /*2c340*/  F2FP.BF16.PACK_AB R25, R0, R25 ;  /* 0x000000190019723e */ /* 0x010fca00000010ff */
[----:B------:R-:W-:Y:S01]  /*2c350*/  STL [R1+0x1108], R25 ;  /* 0x0011081901007387 */ /* 0x000fe20000100800 */
[----:B--2---:R-:W-:Y:S02]  /*2c360*/  F2FP.BF16.PACK_AB R24, R8, R24 ;  /* 0x000000180818723e */ /* 0x004fe400000010ff */
[----:B---3--:R-:W-:-:S03]  /*2c370*/  F2FP.BF16.PACK_AB R19, R3, R19 ;  /* 0x000000130313723e */ /* 0x008fc600000010ff */
[----:B------:R-:W-:Y:S04]  /*2c380*/  STL [R1+0x110c], R24 ;  /* 0x00110c1801007387 */ /* 0x000fe80000100800 */
[----:B------:R-:W-:Y:S04]  /*2c390*/  STL [R1+0x1110], R23 ;  /* 0x0011101701007387 */ /* 0x000fe80000100800 */
[----:B------:R-:W-:Y:S01]  /*2c3a0*/  STL [R1+0x1114], R22 ;  /* 0x0011141601007387 */ /* 0x000fe20000100800 */
[----:B------:R-:W-:-:S03]  /*2c3b0*/  F2FP.BF16.PACK_AB R18, R9, R18 ;  /* 0x000000120912723e */ /* 0x000fc600000010ff */
[----:B------:R-:W-:Y:S01]  /*2c3c0*/  STL [R1+0x1118], R21 ;  /* 0x0011181501007387 */ /* 0x000fe20000100800 */
[----:B------:R-:W-:-:S03]  /*2c3d0*/  F2FP.BF16.PACK_AB R17, R2, R17 ;  /* 0x000000110211723e */ /* 0x000fc600000010ff */
[----:B------:R-:W-:Y:S04]  /*2c3e0*/  STL [R1+0x111c], R20 ;  /* 0x00111c1401007387 */ /* 0x000fe80000100800 */
[----:B------:R-:W-:Y:S04]  /*2c3f0*/  STL [R1+0x1120], R19 ;  /* 0x0011201301007387 */ /* 0x000fe80000100800 */
[----:B------:R-:W-:Y:S04]  /*2c400*/  STL [R1+0x1124], R18 ;  /* 0x0011241201007387 */ /* 0x000fe80000100800 */
[----:B------:R-:W-:Y:S01]  /*2c410*/  STL [R1+0x1128], R17 ;  /* 0x0011281101007387 */ /* 0x000fe20000100800 */
[----:B------:R-:W-:-:S05]  /*2c420*/  F2FP.BF16.PACK_AB R16, R16, R15 ;  /* 0x0000000f1010723e */ /* 0x000fca00000010ff */
[----:B------:R-:W-:Y:S04]  /*2c430*/  STL [R1+0x112c], R16 ;  /* 0x00112c1001007387 */ /* 0x000fe80000100800 */
[----:B------:R-:W2:Y:S04]  /*2c440*/  LDL.LU R13, [R1+0x624] ;  /* 0x00062400010d7983 */ /* 0x000ea80000300800 */
[----:B------:R-:W3:Y:S01]  /*2c450*/  LDL.LU R12, [R1+0x634] ;  /* 0x00063400010c7983 */ /* 0x000ee20000300800 */
[----:B------:R-:W-:-:S03]  /*2c460*/  F2FP.BF16.PACK_AB R15, R11, R10 ;  /* 0x0000000a0b0f723e */ /* 0x000fc600000010ff */
[----:B------:R-:W4:Y:S04]  /*2c470*/  LDL.LU R11, [R1+0x5b8] ;  /* 0x0005b800010b7983 */ /* 0x000f280000300800 */
[----:B----4-:R0:W-:Y:S04]  /*2c480*/  STL [R1+0x11ec], R11 ;  /* 0x0011ec0b01007387 */ /* 0x0101e80000100800 */
[----:B0-----:R-:W4:Y:S04]  /*2c490*/  LDL.LU R11, [R1+0x644] ;  /* 0x00064400010b7983 */ /* 0x001f280000300800 */
[----:B------:R-:W2:Y:S04]  /*2c4a0*/  LDL.LU R10, [R1+0x5c8] ;  /* 0x0005c800010a7983 */ /* 0x000ea80000300800 */
[----:B--2---:R0:W-:Y:S04]  /*2c4b0*/  STL [R1+0x11e8], R10 ;  /* 0x0011e80a01007387 */ /* 0x0041e80000100800 */
[----:B0-----:R-:W2:Y:S04]  /*2c4c0*/  LDL.LU R10, [R1+0x5bc] ;  /* 0x0005bc00010a7983 */ /* 0x001ea80000300800 */
[----:B------:R-:W2:Y:S01]  /*2c4d0*/  LDL.LU R9, [R1+0x5d8] ;  /* 0x0005d80001097983 */ /* 0x000ea20000300800 */
        /* <DEDUP_REMOVED lines=39> */
[----:B------:R-:W2:Y:S04]  /*2c750*/  LDL.LU R10, [R1+0x11e8] ;  /* 0x0011e800010a7983 */ /* 0x000ea80000300800 */
[----:B------:R0:W-:Y:S04]  /*2c760*/  STL [R1+0x1140], R11 ;  /* 0x0011400b01007387 */ /* 0x0001e80000100800 */
[----:B0-----:R-:W4:Y:S01]  /*2c770*/  LDL.LU R11, [R1+0x5dc] ;  /* 0x0005dc00010b7983 */ /* 0x001f220000300800 */
[----:B--2---:R-:W-:-:S03]  /*2c780*/  F2FP.BF16.PACK_AB R10, R9, R10 ;  /* 0x0000000a090a723e */ /* 0x004fc600000010ff */
[----:B------:R-:W4:Y:S01]  /*2c790*/  LDL.LU R9, [R1+0x11e4] ;  /* 0x0011e40001097983 */ /* 0x000f220000300800 */
[----:B------:R-:W-:Y:S02]  /*2c7a0*/  F2FP.BF16.PACK_AB R8, R12, R8 ;  /* 0x000000080c08723e */ /* 0x000fe400000010ff */
[----:B---3--:R-:W-:Y:S01]  /*2c7b0*/  F2FP.BF16.PACK_AB R7, R13, R7 ;  /* 0x000000070d07723e */ /* 0x008fe200000010ff */
[----:B------:R-:W-:Y:S01]  /*2c7c0*/  STL [R1+0x1144], R10 ;  /* 0x0011440a01007387 */ /* 0x000fe20000100800 */
[----:B------:R-:W-:Y:S02]  /*2c7d0*/  F2FP.BF16.PACK_AB R6, R14, R6 ;  /* 0x000000060e06723e */ /* 0x000fe400000010ff */
[----:B------:R-:W-:Y:S02]  /*2c7e0*/  F2FP.BF16.PACK_AB R5, R15, R5 ;  /* 0x000000050f05723e */ /* 0x000fe400000010ff */
[----:B------:R-:W-:Y:S02]  /*2c7f0*/  F2FP.BF16.PACK_AB R4, R16, R4 ;  /* 0x000000041004723e */ /* 0x000fe400000010ff */
[----:B----4-:R-:W-:-:S05]  /*2c800*/  F2FP.BF16.PACK_AB R9, R11, R9 ;  /* 0x000000090b09723e */ /* 0x010fca00000010ff */
[----:B------:R-:W-:Y:S04]  /*2c810*/  STL [R1+0x1148], R9 ;  /* 0x0011480901007387 */ /* 0x000fe80000100800 */
[----:B------:R-:W-:Y:S04]  /*2c820*/  STL [R1+0x114c], R8 ;  /* 0x00114c0801007387 */ /* 0x000fe80000100800 */
[----:B------:R-:W-:Y:S04]  /*2c830*/  STL [R1+0x1150], R7 ;  /* 0x0011500701007387 */ /* 0x000fe80000100800 */
[----:B------:R0:W-:Y:S04]  /*2c840*/  STL [R1+0x1154], R6 ;  /* 0x0011540601007387 */ /* 0x0001e80000100800 */
[----:B------:R1:W-:Y:S04]  /*2c850*/  STL [R1+0x1158], R5 ;  /* 0x0011580501007387 */ /* 0x0003e80000100800 */
[----:B------:R2:W-:Y:S01]  /*2c860*/  STL [R1+0x115c], R4 ;  /* 0x00115c0401007387 */ /* 0x0005e20000100800 */
[----:B0-----:R-:W-:-:S02]  /*2c870*/  F2FP.BF16.PACK_AB R6, R19, R20 ;  /* 0x000000141306723e */ /* 0x001fc400000010ff */
[----:B-1----:R-:W-:Y:S02]  /*2c880*/  F2FP.BF16.PACK_AB R5, R17, R18 ;  /* 0x000000121105723e */ /* 0x002fe400000010ff */
[----:B--2---:R-:W-:-:S03]  /*2c890*/  F2FP.BF16.PACK_AB R4, R21, R22 ;  /* 0x000000161504723e */ /* 0x004fc600000010ff */
[----:B------:R0:W-:Y:S04]  /*2c8a0*/  STL [R1+0xc], R5 ;  /* 0x00000c0501007387 */ /* 0x0001e80000100800 */
[----:B------:R1:W-:Y:S04]  /*2c8b0*/  STL [R1+0x8], R6 ;  /* 0x0000080601007387 */ /* 0x0003e80000100800 */
[----:B------:R2:W-:Y:S01]  /*2c8c0*/  STL [R1+0x4], R4 ;  /* 0x0000040401007387 */ /* 0x0005e20000100800 */
[----:B0-----:R-:W-:Y:S02]  /*2c8d0*/  F2FP.BF16.PACK_AB R5, R23, R24 ;  /* 0x000000181705723e */ /* 0x001fe400000010ff */
[----:B-1----:R-:W-:-:S03]  /*2c8e0*/  F2FP.BF16.PACK_AB R6, R25, R26 ;  /* 0x0000001a1906723e */ /* 0x002fc600000010ff */
[----:B------:R-:W-:Y:S01]  /*2c8f0*/  STL [R1], R5 ;  /* 0x0000000501007387 */ /* 0x000fe20000100800 */
[----:B--2---:R-:W-:-:S03]  /*2c900*/  F2FP.BF16.PACK_AB R4, R27, R29 ;  /* 0x0000001d1b04723e */ /* 0x004fc600000010ff */
[----:B------:R-:W-:Y:S04]  /*2c910*/  STL [R1+0x1c], R6 ;  /* 0x00001c0601007387 */ /* 0x000fe80000100800 */
[----:B------:R0:W-:Y:S04]  /*2c920*/  STL [R1+0x18], R4 ;  /* 0x0000180401007387 */ /* 0x0001e80000100800 */
[----:B0-----:R-:W2:Y:S01]  /*2c930*/  LDL.LU R4, [R1+0x748] ;  /* 0x0007480001047983 */ /* 0x001ea20000300800 */
[----:B------:R-:W-:Y:S02]  /*2c940*/  F2FP.BF16.PACK_AB R5, R28, R0 ;  /* 0x000000001c05723e */ /* 0x000fe400000010ff */
        /* <DEDUP_REMOVED lines=163> */
[----:B----4-:R-:W-:-:S03]  /*2d380*/  F2FP.BF16.PACK_AB R8, R7, R8 ;  /* 0x000000080708723e */ /* 0x010fc600000010ff */
[----:B------:R0:W-:Y:S01]  /*2d390*/  STL [R1+0x6c], R4 ;  /* 0x00006c0401007387 */ /* 0x0001e20000100800 */
[----:B---3--:R-:W-:Y:S02]  /*2d3a0*/  F2FP.BF16.PACK_AB R10, R9, R10 ;  /* 0x0000000a090a723e */ /* 0x008fe400000010ff */
[----:B------:R-:W-:Y:S01]  /*2d3b0*/  F2FP.BF16.PACK_AB R12, R11, R12 ;  /* 0x0000000c0b0c723e */ /* 0x000fe200000010ff */
[----:B0-----:R0:W5:Y:S01]  /*2d3c0*/  LDL.LU R4, [R1+0x115c] ;  /* 0x00115c0001047983 */ /* 0x0011620000300800 */
[----:B------:R-:W-:Y:S02]  /*2d3d0*/  F2FP.BF16.PACK_AB R14, R13, R14 ;  /* 0x0000000e0d0e723e */ /* 0x000fe400000010ff */
[----:B------:R-:W-:Y:S02]  /*2d3e0*/  F2FP.BF16.PACK_AB R16, R15, R16 ;  /* 0x000000100f10723e */ /* 0x000fe400000010ff */
[----:B------:R-:W-:Y:S02]  /*2d3f0*/  F2FP.BF16.PACK_AB R18, R17, R18 ;  /* 0x000000121112723e */ /* 0x000fe400000010ff */
[----:B------:R-:W-:-:S02]  /*2d400*/  F2FP.BF16.PACK_AB R20, R19, R20 ;  /* 0x000000141314723e */ /* 0x000fc400000010ff */
[----:B------:R-:W-:Y:S02]  /*2d410*/  F2FP.BF16.PACK_AB R22, R21, R22 ;  /* 0x000000161516723e */ /* 0x000fe400000010ff */
[----:B------:R-:W-:Y:S02]  /*2d420*/  F2FP.BF16.PACK_AB R24, R23, R24 ;  /* 0x000000181718723e */ /* 0x000fe400000010ff */
[----:B------:R-:W-:Y:S02]  /*2d430*/  F2FP.BF16.PACK_AB R26, R25, R26 ;  /* 0x0000001a191a723e */ /* 0x000fe400000010ff */
[----:B------:R-:W-:Y:S02]  /*2d440*/  F2FP.BF16.PACK_AB R28, R27, R28 ;  /* 0x0000001c1b1c723e */ /* 0x000fe400000010ff */
[----:B------:R-:W-:Y:S02]  /*2d450*/  F2FP.BF16.PACK_AB R0, R29, R0 ;  /* 0x000000001d00723e */ /* 0x000fe400000010ff */
[----:B--2---:R-:W-:-:S02]  /*2d460*/  F2FP.BF16.PACK_AB R6, R5, R6 ;  /* 0x000000060506723e */ /* 0x004fc400000010ff */
[----:B------:R0:W5:Y:S04]  /*2d470*/  LDL.LU R5, [R1+0x1158] ;  /* 0x0011580001057983 */ /* 0x0001680000300800 */
[----:B------:R1:W-:Y:S04]  /*2d480*/  STL [R1+0x68], R6 ;  /* 0x0000680601007387 */ /* 0x0003e80000100800 */
[----:B-1----:R0:W5:Y:S04]  /*2d490*/  LDL.LU R6, [R1+0x1154] ;  /* 0x0011540001067983 */ /* 0x0021680000300800 */
        /* <DEDUP_REMOVED lines=32> */
[----:B-1----:R-:W2:Y:S04]  /*2d6a0*/  LDL.LU R28, [R1+0x10fc] ;  /* 0x0010fc00011c7983 */ /* 0x002ea80000300800 */
[----:B------:R-:W2:Y:S01]  /*2d6b0*/  LDL.LU R29, [R1+0x10f8] ;  /* 0x0010f800011d7983 */ /* 0x000ea20000300800 */
[----:B------:R-:W-:-:S03]  /*2d6c0*/  F2FP.BF16.PACK_AB R2, R3, R2 ;  /* 0x000000020302723e */ /* 0x000fc600000010ff */
[----:B------:R2:W-:Y:S02]  /*2d6d0*/  STL [R1+0x98], R0 ;  /* 0x0000980001007387 */ /* 0x0005e40000100800 */
[----:B--2---:R-:W-:-:S05]  /*2d6e0*/  F2FP.BF16.PACK_AB R0, R29, R28 ;  /* 0x0000001c1d00723e */ /* 0x004fca00000010ff */
[----:B------:R0:W-:Y:S04]  /*2d6f0*/  STL [R1+0x90], R0 ;  /* 0x0000900001007387 */ /* 0x0001e80000100800 */
[----:B------:R0:W-:Y:S02]  /*2d700*/  STL [R1+0x94], R2 ;  /* 0x0000940201007387 */ /* 0x0001e40000100800 */
.L_x_0:
[----:B-----5:R2:W-:Y:S04]  /*2d710*/  STL.64 [R1+0x1270], R6 ;  /* 0x0012700601007387 */ /* 0x0205e80000100a00 */
[----:B--2---:R-:W2:Y:S04]  /*2d720*/  LDL R7, [R1+0x7d8] ;  /* 0x0007d80001077983 */ /* 0x004ea80000100800 */
[----:B------:R-:W-:Y:S04]  /*2d730*/  STL.64 [R1+0x1268], R4 ;  /* 0x0012680401007387 */ /* 0x000fe80000100a00 */
[----:B------:R-:W-:Y:S04]  /*2d740*/  STL.64 [R1+0x1260], R10 ;  /* 0x0012600a01007387 */ /* 0x000fe80000100a00 */
[----:B------:R-:W-:Y:S04]  /*2d750*/  STL.64 [R1+0x1258], R8 ;  /* 0x0012580801007387 */ /* 0x000fe80000100a00 */
[----:B------:R-:W-:Y:S04]  /*2d760*/  STL.64 [R1+0x1250], R14 ;  /* 0x0012500e01007387 */ /* 0x000fe80000100a00 */
[----:B------:R3:W-:Y:S04]  /*2d770*/  STL.64 [R1+0x1248], R12 ;  /* 0x0012480c01007387 */ /* 0x0007e80000100a00 */
[----:B------:R4:W-:Y:S04]  /*2d780*/  STL.64 [R1+0x1240], R18 ;  /* 0x0012401201007387 */ /* 0x0009e80000100a00 */
[----:B------:R-:W-:Y:S04]  /*2d790*/  STL.64 [R1+0x1238], R16 ;  /* 0x0012381001007387 */ /* 0x000fe80000100a00 */
[----:B------:R-:W-:Y:S04]  /*2d7a0*/  STL.64 [R1+0x1230], R22 ;  /* 0x0012301601007387 */ /* 0x000fe80000100a00 */
[----:B------:R-:W-:Y:S04]  /*2d7b0*/  STL.64 [R1+0x1228], R20 ;  /* 0x0012281401007387 */ /* 0x000fe80000100a00 */
[----:B------:R-:W-:Y:S04]  /*2d7c0*/  STL.64 [R1+0x1220], R26 ;  /* 0x0012201a01007387 */ /* 0x000fe80000100a00 */
[----:B------:R-:W-:Y:S04]  /*2d7d0*/  STL.64 [R1+0x1218], R24 ;  /* 0x0012181801007387 */ /* 0x000fe80000100a00 */
[----:B---3--:R-:W3:Y:S04]  /*2d7e0*/  LDL.LU R12, [R1+0x20] ;  /* 0x00002000010c7983 */ /* 0x008ee80000300800 */
[----:B------:R-:W3:Y:S04]  /*2d7f0*/  LDL.LU R13, [R1+0x24] ;  /* 0x00002400010d7983 */ /* 0x000ee80000300800 */
[----:B------:R-:W3:Y:S04]  /*2d800*/  LDL.LU R14, [R1+0x28] ;  /* 0x00002800010e7983 */ /* 0x000ee80000300800 */
[----:B------:R-:W3:Y:S04]  /*2d810*/  LDL.LU R15, [R1+0x2c] ;  /* 0x00002c00010f7983 */ /* 0x000ee80000300800 */
[----:B----4-:R-:W4:Y:S02]  /*2d820*/  S2R R19, SR_TID.X ;  /* 0x0000000000137919 */ /* 0x010f240000002100 */
[----:B0---4-:R-:W-:-:S02]  /*2d830*/  IMAD.SHL.U32 R2, R19, 0x8, RZ ;  /* 0x0000000813027824 */ /* 0x011fc400078e00ff */
[C---:B-1----:R-:W-:Y:S02]  /*2d840*/  IMAD.SHL.U32 R0, R19.reuse, 0x100, RZ ;  /* 0x0000010013007824 */ /* 0x042fe400078e00ff */
[C---:B------:R-:W-:Y:S01]  /*2d850*/  IMAD.SHL.U32 R3, R19.reuse, 0x4, RZ ;  /* 0x0000000413037824 */ /* 0x040fe200078e00ff */
[----:B------:R-:W-:Y:S01]  /*2d860*/  LOP3.LUT R2, R2, 0x300, RZ, 0xc0, !PT ;  /* 0x0000030002027812 */ /* 0x000fe200078ec0ff */
[C---:B------:R-:W-:Y:S01]  /*2d870*/  IMAD.SHL.U32 R28, R19.reuse, 0x20, RZ ;  /* 0x00000020131c7824 */ /* 0x040fe200078e00ff */
[----:B------:R-:W-:Y:S01]  /*2d880*/  LOP3.LUT R0, R0, 0x1800, RZ, 0xc0, !PT ;  /* 0x0000180000007812 */ /* 0x000fe200078ec0ff */
[----:B------:R-:W-:Y:S01]  /*2d890*/  IMAD.SHL.U32 R29, R19, 0x400, RZ ;  /* 0x00000400131d7824 */ /* 0x000fe200078e00ff */
[----:B------:R-:W-:Y:S02]  /*2d8a0*/  LOP3.LUT R2, R2, 0x70, R3, 0xf8, !PT ;  /* 0x0000007002027812 */ /* 0x000fe400078ef803 */
[----:B------:R-:W-:Y:S02]  /*2d8b0*/  LOP3.LUT R0, R0, 0x60, R28, 0xf8, !PT ;  /* 0x0000006000007812 */ /* 0x000fe400078ef81c */
[----:B--2---:R-:W-:-:S02]  /*2d8c0*/  IADD3 R3, R7, 0x1, RZ ;  /* 0x0000000107037810 */ /* 0x004fc40007ffe0ff */
[----:B------:R-:W-:Y:S01]  /*2d8d0*/  IADD3 R28, R7, 0x2, RZ ;  /* 0x00000002071c7810 */ /* 0x000fe20007ffe0ff */
[----:B---3--:R-:W-:Y:S04]  /*2d8e0*/  STL.64 [R1+0x1280], R14 ;  /* 0x0012800e01007387 */ /* 0x008fe80000100a00 */
[----:B------:R-:W-:Y:S04]  /*2d8f0*/  STL.64 [R1+0x1278], R12 ;  /* 0x0012780c01007387 */ /* 0x000fe80000100a00 */
[----:B------:R-:W2:Y:S04]  /*2d900*/  LDL.LU R4, [R1+0x40] ;  /* 0x0000400001047983 */ /* 0x000ea80000300800 */
[----:B------:R-:W2:Y:S04]  /*2d910*/  LDL.LU R5, [R1+0x44] ;  /* 0x0000440001057983 */ /* 0x000ea80000300800 */
[----:B------:R-:W3:Y:S04]  /*2d920*/  LDL.LU R6, [R1+0x48] ;  /* 0x0000480001067983 */ /* 0x000ee80000300800 */
[----:B------:R-:W3:Y:S04]  /*2d930*/  LDL.LU R7, [R1+0x4c] ;  /* 0x00004c0001077983 */ /* 0x000ee80000300800 */
[----:B------:R-:W-:Y:S06]  /*2d940*/  BAR.SYNC.DEFER_BLOCKING 0x0 ;  /* 0x0000000000007b1d */ /* 0x000fec0000010000 */
[----:B---3--:R-:W-:Y:S04]  /*2d950*/  STL.64 [R1+0x1290], R6 ;  /* 0x0012900601007387 */ /* 0x008fe80000100a00 */
[----:B--2---:R0:W-:Y:S04]  /*2d960*/  STL.64 [R1+0x1288], R4 ;  /* 0x0012880401007387 */ /* 0x0041e80000100a00 */
[----:B0-----:R-:W2:Y:S04]  /*2d970*/  LDL.LU R4, [R1+0x60] ;  /* 0x0000600001047983 */ /* 0x001ea80000300800 */
[----:B------:R-:W2:Y:S04]  /*2d980*/  LDL.LU R5, [R1+0x64] ;  /* 0x0000640001057983 */ /* 0x000ea80000300800 */
[----:B------:R-:W3:Y:S04]  /*2d990*/  LDL.LU R6, [R1+0x68] ;  /* 0x0000680001067983 */ /* 0x000ee80000300800 */
[----:B------:R-:W3:Y:S04]  /*2d9a0*/  LDL.LU R7, [R1+0x6c] ;  /* 0x00006c0001077983 */ /* 0x000ee80000300800 */
        /* <DEDUP_REMOVED lines=16> */
[----:B------:R-:W2:Y:S04]  /*2dab0*/  LDL.LU R6, [R1+0x98] ;  /* 0x0000980001067983 */ /* 0x000ea80000300800 */
[----:B------:R-:W2:Y:S04]  /*2dac0*/  LDL.LU R7, [R1+0x9c] ;  /* 0x00009c0001077983 */ /* 0x000ea80000300800 */
[----:B------:R-:W3:Y:S04]  /*2dad0*/  LDL.LU R12, [R1+0x50] ;  /* 0x00005000010c7983 */ /* 0x000ee80000300800 */
[----:B------:R-:W3:Y:S04]  /*2dae0*/  LDL.LU R13, [R1+0x54] ;  /* 0x00005400010d7983 */ /* 0x000ee80000300800 */
[----:B------:R-:W3:Y:S04]  /*2daf0*/  LDL.LU R14, [R1+0x58] ;  /* 0x00005800010e7983 */ /* 0x000ee80000300800 */
[----:B------:R-:W3:Y:S04]  /*2db00*/  LDL.LU R15, [R1+0x5c] ;  /* 0x00005c00010f7983 */ /* 0x000ee80000300800 */
[----:B------:R-:W4:Y:S04]  /*2db10*/  LDL.LU R8, [R1+0x30] ;  /* 0x0000300001087983 */ /* 0x000f280000300800 */
[----:B------:R-:W4:Y:S04]  /*2db20*/  LDL.LU R9, [R1+0x34] ;  /* 0x0000340001097983 */ /* 0x000f280000300800 */
[----:B------:R-:W4:Y:S01]  /*2db30*/  LDL.LU R10, [R1+0x38] ;  /* 0x00003800010a7983 */ /* 0x000f220000300800 */
[----:B------:R-:W-:-:S03]  /*2db40*/  LOP3.LUT R0, R0, R2, RZ, 0x3c, !PT ;  /* 0x0000000200007212 */ /* 0x000fc600078e3cff */
[----:B------:R-:W4:Y:S04]  /*2db50*/  LDL.LU R11, [R1+0x3c] ;  /* 0x00003c00010b7983 */ /* 0x000f280000300800 */
[----:B------:R-:W3:Y:S04]  /*2db60*/  LDL.LU R24, [R1] ;  /* 0x0000000001187983 */ /* 0x000ee80000300800 */
[----:B------:R-:W3:Y:S04]  /*2db70*/  LDL.LU R25, [R1+0x4] ;  /* 0x0000040001197983 */ /* 0x000ee80000300800 */
[----:B------:R-:W3:Y:S04]  /*2db80*/  LDL.LU R26, [R1+0x8] ;  /* 0x00000800011a7983 */ /* 0x000ee80000300800 */
[----:B------:R-:W3:Y:S04]  /*2db90*/  LDL.LU R27, [R1+0xc] ;  /* 0x00000c00011b7983 */ /* 0x000ee80000300800 */
[----:B------:R-:W3:Y:S04]  /*2dba0*/  LDL.LU R20, [R1+0x10] ;  /* 0x0000100001147983 */ /* 0x000ee80000300800 */
[----:B------:R-:W3:Y:S04]  /*2dbb0*/  LDL.LU R21, [R1+0x14] ;  /* 0x0000140001157983 */ /* 0x000ee80000300800 */
[----:B------:R-:W3:Y:S04]  /*2dbc0*/  LDL.LU R22, [R1+0x18] ;  /* 0x0000180001167983 */ /* 0x000ee80000300800 */
[----:B------:R-:W3:Y:S04]  /*2dbd0*/  LDL.LU R23, [R1+0x1c] ;  /* 0x00001c0001177983 */ /* 0x000ee80000300800 */
[----:B--2---:R0:W-:Y:S04]  /*2dbe0*/  STS.128 [R0], R4 ;  /* 0x0000000400007388 */ /* 0x0041e80000000c00 */
[----:B0-----:R-:W2:Y:S04]  /*2dbf0*/  LDL.LU.64 R6, [R1+0x12c0] ;  /* 0x0012c00001067983 */ /* 0x001ea80000300a00 */
[----:B------:R-:W2:Y:S04]  /*2dc00*/  LDL.LU.64 R4, [R1+0x12b8] ;  /* 0x0012b80001047983 */ /* 0x000ea80000300a00 */
[----:B--2---:R0:W-:Y:S04]  /*2dc10*/  STS.128 [R0+0x80], R4 ;  /* 0x0000800400007388 */ /* 0x0041e80000000c00 */
[----:B0-----:R-:W2:Y:S04]  /*2dc20*/  LDL.LU.64 R6, [R1+0x12b0] ;  /* 0x0012b00001067983 */ /* 0x001ea80000300a00 */
[----:B------:R-:W2:Y:S04]  /*2dc30*/  LDL.LU.64 R4, [R1+0x12a8] ;  /* 0x0012a80001047983 */ /* 0x000ea80000300a00 */
[----:B--2---:R0:W-:Y:S04]  /*2dc40*/  STS.128 [R0+0x400], R4 ;  /* 0x0004000400007388 */ /* 0x0041e80000000c00 */
[----:B0-----:R-:W2:Y:S04]  /*2dc50*/  LDL.LU.64 R6, [R1+0x12a0] ;  /* 0x0012a00001067983 */ /* 0x001ea80000300a00 */
[----:B------:R-:W2:Y:S01]  /*2dc60*/  LDL.LU.64 R4, [R1+0x1298] ;  /* 0x0012980001047983 */ /* 0x000ea20000300a00 */
[----:B------:R-:W-:-:S02]  /*2dc70*/  LOP3.LUT R29, R29, 0x1800, RZ, 0xc0, !PT ;  /* 0x000018001d1d7812 */ /* 0x000fc400078ec0ff */
[----:B------:R-:W-:-:S05]  /*2dc80*/  LOP3.LUT R16, R19, 0x7f, RZ, 0xc0, !PT ;  /* 0x0000007f13107812 */ /* 0x000fca00078ec0ff */
[----:B------:R-:W-:Y:S01]  /*2dc90*/  IMAD R16, R16, 0x10, R29 ;  /* 0x0000001010107824 */ /* 0x000fe200078e021d */
[----:B------:R-:W-:-:S04]  /*2dca0*/  ISETP.GE.AND P0, PT, R3, c[0x0][0x17c], PT ;  /* 0x00005f0003007a0c */ /* 0x000fc80003f06270 */
[----:B------:R-:W-:Y:S02]  /*2dcb0*/  LOP3.LUT R3, R16, 0x20, RZ, 0x3c, !PT ;  /* 0x0000002010037812 */ /* 0x000fe400078e3cff */
[----:B------:R-:W-:Y:S02]  /*2dcc0*/  ISETP.GE.AND P3, PT, R28, c[0x0][0x17c], PT ;  /* 0x00005f001c007a0c */ /* 0x000fe40003f66270 */
[C---:B------:R-:W-:Y:S02]  /*2dcd0*/  LOP3.LUT R2, R16.reuse, 0x40, RZ, 0x3c, !PT ;  /* 0x0000004010027812 */ /* 0x040fe400078e3cff */
[----:B------:R-:W-:Y:S01]  /*2dce0*/  LOP3.LUT R29, R16, 0x60, RZ, 0x3c, !PT ;  /* 0x00000060101d7812 */ /* 0x000fe200078e3cff */
[----:B--2---:R-:W-:Y:S04]  /*2dcf0*/  STS.128 [R0+0x480], R4 ;  /* 0x0004800400007388 */ /* 0x004fe80000000c00 */
[----:B------:R-:W-:Y:S06]  /*2dd00*/  BAR.SYNC.DEFER_BLOCKING 0x0 ;  /* 0x0000000000007b1d */ /* 0x000fec0000010000 */
[----:B------:R-:W0:Y:S04]  /*2dd10*/  LDS.128 R4, [R16] ;  /* 0x0000000010047984 */ /* 0x000e280000000c00 */
[----:B0-----:R-:W-:Y:S01]  /*2dd20*/  STL [R1+0x64], R5 ;  /* 0x0000640501007387 */ /* 0x001fe20000100800 */
[----:B------:R-:W-:-:S03]  /*2dd30*/  IMAD.MOV.U32 R28, RZ, RZ, R4 ;  /* 0x000000ffff1c7224 */ /* 0x000fc600078e0004 */
[----:B------:R-:W-:Y:S04]  /*2dd40*/  STL.64 [R1+0x68], R6 ;  /* 0x0000680601007387 */ /* 0x000fe80000100a00 */
[----:B------:R-:W0:Y:S04]  /*2dd50*/  LDS.128 R4, [R3] ;  /* 0x0000000003047984 */ /* 0x000e280000000c00 */
[----:B0-----:R-:W-:Y:S04]  /*2dd60*/  STL.64 [R1+0x90], R4 ;  /* 0x0000900401007387 */ /* 0x001fe80000100a00 */
[----:B------:R-:W-:Y:S04]  /*2dd70*/  STL.64 [R1+0x98], R6 ;  /* 0x0000980601007387 */ /* 0x000fe80000100a00 */
[----:B------:R-:W0:Y:S04]  /*2dd80*/  LDS.128 R4, [R2] ;  /* 0x0000000002047984 */ /* 0x000e280000000c00 */
[----:B0-----:R-:W-:Y:S04]  /*2dd90*/  STL.64 [R1+0x1c0], R4 ;  /* 0x0001c00401007387 */ /* 0x001fe80000100a00 */
[----:B------:R-:W-:Y:S04]  /*2dda0*/  STL.64 [R1+0x1c8], R6 ;  /* 0x0001c80601007387 */ /* 0x000fe80000100a00 */
[----:B------:R-:W0:Y:S04]  /*2ddb0*/  LDS.128 R4, [R29] ;  /* 0x000000001d047984 */ /* 0x000e280000000c00 */
[----:B------:R-:W-:Y:S06]  /*2ddc0*/  BAR.SYNC.DEFER_BLOCKING 0x0 ;  /* 0x0000000000007b1d */ /* 0x000fec0000010000 */
[----:B---3--:R-:W-:Y:S04]  /*2ddd0*/  STS.128 [R0], R12 ;  /* 0x0000000c00007388 */ /* 0x008fe80000000c00 */
[----:B0-----:R-:W-:Y:S04]  /*2dde0*/  STL.64 [R1+0x1d0], R4 ;  /* 0x0001d00401007387 */ /* 0x001fe80000100a00 */
[----:B------:R0:W-:Y:S04]  /*2ddf0*/  STL.64 [R1+0x1d8], R6 ;  /* 0x0001d80601007387 */ /* 0x0001e80000100a00 */
[----:B0-----:R-:W2:Y:S04]  /*2de00*/  LDL.LU.64 R6, [R1+0x1290] ;  /* 0x0012900001067983 */ /* 0x001ea80000300a00 */
[----:B------:R-:W2:Y:S04]  /*2de10*/  LDL.LU.64 R4, [R1+0x1288] ;  /* 0x0012880001047983 */ /* 0x000ea80000300a00 */
[----:B------:R-:W3:Y:S04]  /*2de20*/  LDL.LU.64 R14, [R1+0x1280] ;  /* 0x00128000010e7983 */ /* 0x000ee80000300a00 */
[----:B------:R-:W3:Y:S04]  /*2de30*/  LDL.LU.64 R12, [R1+0x1278] ;  /* 0x00127800010c7983 */ /* 0x000ee80000300a00 */
[----:B----4-:R-:W-:Y:S04]  /*2de40*/  STS.128 [R0+0x400], R8 ;  /* 0x0004000800007388 */ /* 0x010fe80000000c00 */
[----:B--2---:R0:W-:Y:S04]  /*2de50*/  STS.128 [R0+0x80], R4 ;  /* 0x0000800400007388 */ /* 0x0041e80000000c00 */
[----:B---3--:R1:W-:Y:S04]  /*2de60*/  STS.128 [R0+0x480], R12 ;  /* 0x0004800c00007388 */ /* 0x0083e80000000c00 */
[----:B------:R-:W-:Y:S06]  /*2de70*/  BAR.SYNC.DEFER_BLOCKING 0x0 ;  /* 0x0000000000007b1d */ /* 0x000fec0000010000 */
[----:B0-----:R-:W2:Y:S04]  /*2de80*/  LDL.LU.64 R6, [R1+0x1270] ;  /* 0x0012700001067983 */ /* 0x001ea80000300a00 */
[----:B------:R-:W2:Y:S04]  /*2de90*/  LDL.LU.64 R4, [R1+0x1268] ;  /* 0x0012680001047983 */ /* 0x000ea80000300a00 */
[----:B------:R-:W3:Y:S04]  /*2dea0*/  LDL.LU.64 R10, [R1+0x1260] ;  /* 0x00126000010a7983 */ /* 0x000ee80000300a00 */
[----:B------:R-:W3:Y:S04]  /*2deb0*/  LDL.LU.64 R8, [R1+0x1258] ;  /* 0x0012580001087983 */ /* 0x000ee80000300a00 */
[----:B-1----:R-:W4:Y:S04]  /*2dec0*/  LDL.LU.64 R14, [R1+0x1250] ;  /* 0x00125000010e7983 */ /* 0x002f280000300a00 */
[----:B------:R-:W0:Y:S04]  /*2ded0*/  LDS.128 R16, [R16] ;  /* 0x0000000010107984 */ /* 0x000e280000000c00 */
[----:B------:R-:W4:Y:S04]  /*2dee0*/  LDL.LU.64 R12, [R1+0x1248] ;  /* 0x00124800010c7983 */ /* 0x000f280000300a00 */
[----:B0-----:R-:W-:Y:S04]  /*2def0*/  STL.64 [R1+0x50], R16 ;  /* 0x0000501001007387 */ /* 0x001fe80000100a00 */
        /* <DEDUP_REMOVED lines=9> */
[----:B------:R-:W-:Y:S04]  /*2df90*/  STS.128 [R0], R20 ;  /* 0x0000001400007388 */ /* 0x000fe80000000c00 */
[----:B------:R-:W-:Y:S04]  /*2dfa0*/  STS.128 [R0+0x80], R24 ;  /* 0x0000801800007388 */ /* 0x000fe80000000c00 */
[----:B0-----:R-:W-:Y:S04]  /*2dfb0*/  STL.64 [R1+0x1e0], R16 ;  /* 0x0001e01001007387 */ /* 0x001fe80000100a00 */
[----:B------:R0:W-:Y:S04]  /*2dfc0*/  STL.64 [R1+0x1e8], R18 ;  /* 0x0001e81201007387 */ /* 0x0001e80000100a00 */
[----:B0-----:R-:W4:Y:S04]  /*2dfd0*/  LDL.LU.64 R18, [R1+0x1240] ;  /* 0x0012400001127983 */ /* 0x001f280000300a00 */
[----:B------:R-:W4:Y:S04]  /*2dfe0*/  LDL.LU.64 R16, [R1+0x1238] ;  /* 0x0012380001107983 */ /* 0x000f280000300a00 */
[----:B------:R-:W4:Y:S04]  /*2dff0*/  LDL.LU.64 R22, [R1+0x1230] ;  /* 0x0012300001167983 */ /* 0x000f280000300a00 */
[----:B------:R-:W4:Y:S04]  /*2e000*/  LDL.LU.64 R20, [R1+0x1228] ;  /* 0x0012280001147983 */ /* 0x000f280000300a00 */
[----:B------:R-:W4:Y:S04]  /*2e010*/  LDL.LU.64 R26, [R1+0x1220] ;  /* 0x00122000011a7983 */ /* 0x000f280000300a00 */
[----:B------:R-:W4:Y:S04]  /*2e020*/  LDL.LU.64 R24, [R1+0x1218] ;  /* 0x0012180001187983 */ /* 0x000f280000300a00 */
[----:B------:R-:W0:Y:S02]  /*2e030*/  S2R R3, SR_TID.X ;  /* 0x0000000000037919 */ /* 0x000e240000002100 */
[----:B0-----:R-:W-:-:S02]  /*2e040*/  LOP3.LUT R2, R3, 0x7f, RZ, 0xc0, !PT ;  /* 0x0000007f03027812 */ /* 0x001fc400078ec0ff */
[----:B--2---:R0:W-:Y:S04]  /*2e050*/  STS.128 [R0+0x400], R4 ;  /* 0x0004000400007388 */ /* 0x0041e80000000c00 */
[----:B---3--:R-:W-:Y:S01]  /*2e060*/  STS.128 [R0+0x480], R8 ;  /* 0x0004800800007388 */ /* 0x008fe20000000c00 */
[----:B0-----:R-:W-:-:S05]  /*2e070*/  IMAD.SHL.U32 R4, R3, 0x400, RZ ;  /* 0x0000040003047824 */ /* 0x001fca00078e00ff */
[----:B------:R-:W-:-:S05]  /*2e080*/  LOP3.LUT R4, R4, 0x1800, RZ, 0xc0, !PT ;  /* 0x0000180004047812 */ /* 0x000fca00078ec0ff */
[----:B------:R-:W-:Y:S01]  /*2e090*/  IMAD R4, R2, 0x10, R4 ;  /* 0x0000001002047824 */ /* 0x000fe200078e0204 */
[----:B------:R-:W-:Y:S01]  /*2e0a0*/  BAR.SYNC.DEFER_BLOCKING 0x0 ;  /* 0x0000000000007b1d */ /* 0x000fe20000010000 */
[----:B------:R-:W-:-:S05]  /*2e0b0*/  IMAD.SHL.U32 R5, R3, 0x400, RZ ;  /* 0x0000040003057824 */ /* 0x000fca00078e00ff */
[----:B------:R-:W0:Y:S01]  /*2e0c0*/  LDS.128 R8, [R4] ;  /* 0x0000000004087984 */ /* 0x000e220000000c00 */
[----:B------:R-:W-:-:S05]  /*2e0d0*/  LOP3.LUT R5, R5, 0x1800, RZ, 0xc0, !PT ;  /* 0x0000180005057812 */ /* 0x000fca00078ec0ff */
[----:B------:R-:W-:-:S05]  /*2e0e0*/  IMAD R5, R2, 0x10, R5 ;  /* 0x0000001002057824 */ /* 0x000fca00078e0205 */
[----:B------:R-:W-:Y:S01]  /*2e0f0*/  LOP3.LUT R5, R5, 0x20, RZ, 0x3c, !PT ;  /* 0x0000002005057812 */ /* 0x000fe200078e3cff */
[----:B------:R-:W-:Y:S01]  /*2e100*/  IMAD.SHL.U32 R7, R3, 0x400, RZ ;  /* 0x0000040003077824 */ /* 0x000fe200078e00ff */
[----:B0-----:R-:W-:Y:S04]  /*2e110*/  STL.64 [R1+0x20], R8 ;  /* 0x0000200801007387 */ /* 0x001fe80000100a00 */
[----:B------:R-:W-:Y:S04]  /*2e120*/  STL.64 [R1+0x28], R10 ;  /* 0x0000280a01007387 */ /* 0x000fe80000100a00 */
[----:B------:R-:W0:Y:S01]  /*2e130*/  LDS.128 R8, [R5] ;  /* 0x0000000005087984 */ /* 0x000e220000000c00 */
[----:B------:R-:W-:-:S05]  /*2e140*/  LOP3.LUT R7, R7, 0x1800, RZ, 0xc0, !PT ;  /* 0x0000180007077812 */ /* 0x000fca00078ec0ff */
[----:B------:R-:W-:-:S05]  /*2e150*/  IMAD R7, R2, 0x10, R7 ;  /* 0x0000001002077824 */ /* 0x000fca00078e0207 */
[----:B------:R-:W-:Y:S01]  /*2e160*/  LOP3.LUT R7, R7, 0x40, RZ, 0x3c, !PT ;  /* 0x0000004007077812 */ /* 0x000fe200078e3cff */
[----:B0-----:R-:W-:Y:S04]  /*2e170*/  STL.64 [R1+0x40], R8 ;  /* 0x0000400801007387 */ /* 0x001fe80000100a00 */
[----:B------:R-:W-:Y:S04]  /*2e180*/  STL.64 [R1+0x48], R10 ;  /* 0x0000480a01007387 */ /* 0x000fe80000100a00 */
[----:B------:R-:W0:Y:S04]  /*2e190*/  LDS.128 R8, [R7] ;  /* 0x0000000007087984 */ /* 0x000e280000000c00 */
[----:B0-----:R-:W-:Y:S04]  /*2e1a0*/  STL.64 [R1+0x30], R8 ;  /* 0x0000300801007387 */ /* 0x001fe80000100a00 */
[----:B------:R-:W-:Y:S04]  /*2e1b0*/  STL.64 [R1+0x38], R10 ;  /* 0x0000380a01007387 */ /* 0x000fe80000100a00 */
[----:B------:R-:W0:Y:S04]  /*2e1c0*/  LDS.128 R8, [R29] ;  /* 0x000000001d087984 */ /* 0x000e280000000c00 */
[----:B------:R-:W-:Y:S06]  /*2e1d0*/  BAR.SYNC.DEFER_BLOCKING 0x0 ;  /* 0x0000000000007b1d */ /* 0x000fec0000010000 */
[----:B----4-:R-:W-:Y:S04]  /*2e1e0*/  STS.128 [R0], R12 ;  /* 0x0000000c00007388 */ /* 0x010fe80000000c00 */
[----:B------:R-:W-:Y:S04]  /*2e1f0*/  STS.128 [R0+0x80], R16 ;  /* 0x0000801000007388 */ /* 0x000fe80000000c00 */
[----:B------:R1:W-:Y:S04]  /*2e200*/  STS.128 [R0+0x400], R20 ;  /* 0x0004001400007388 */ /* 0x0003e80000000c00 */
[----:B------:R2:W-:Y:S04]  /*2e210*/  STS.128 [R0+0x480], R24 ;  /* 0x0004801800007388 */ /* 0x0005e80000000c00 */
[----:B------:R-:W-:Y:S06]  /*2e220*/  BAR.SYNC.DEFER_BLOCKING 0x0 ;  /* 0x0000000000007b1d */ /* 0x000fec0000010000 */
[----:B------:R-:W3:Y:S04]  /*2e230*/  LDS.128 R16, [R4] ;  /* 0x0000000004107984 */ /* 0x000ee80000000c00 */
[----:B0-----:R-:W-:Y:S04]  /*2e240*/  STL.64 [R1+0x140], R8 ;  /* 0x0001400801007387 */ /* 0x001fe80000100a00 */
[----:B------:R-:W-:Y:S04]  /*2e250*/  STL.64 [R1+0x148], R10 ;  /* 0x0001480a01007387 */ /* 0x000fe80000100a00 */
[----:B-1----:R-:W4:Y:S04]  /*2e260*/  LDL.LU R20, [R1+0xd0] ;  /* 0x0000d00001147983 */ /* 0x002f280000300800 */
[----:B------:R-:W4:Y:S04]  /*2e270*/  LDL.LU R21, [R1+0xd4] ;  /* 0x0000d40001157983 */ /* 0x000f280000300800 */
[----:B------:R-:W4:Y:S04]  /*2e280*/  LDL.LU R22, [R1+0xd8] ;  /* 0x0000d80001167983 */ /* 0x000f280000300800 */
[----:B------:R-:W4:Y:S04]  /*2e290*/  LDL.LU R23, [R1+0xdc] ;  /* 0x0000dc0001177983 */ /* 0x000f280000300800 */
[----:B--2---:R-:W2:Y:S04]  /*2e2a0*/  LDL.LU R24, [R1+0xa0] ;  /* 0x0000a00001187983 */ /* 0x004ea80000300800 */
[----:B------:R-:W2:Y:S04]  /*2e2b0*/  LDL.LU R25, [R1+0xa4] ;  /* 0x0000a40001197983 */ /* 0x000ea80000300800 */
[----:B------:R-:W2:Y:S04]  /*2e2c0*/  LDL.LU R26, [R1+0xa8] ;  /* 0x0000a800011a7983 */ /* 0x000ea80000300800 */
[----:B------:R-:W2:Y:S04]  /*2e2d0*/  LDL.LU R27, [R1+0xac] ;  /* 0x0000ac00011b7983 */ /* 0x000ea80000300800 */
[----:B---3--:R-:W-:Y:S04]  /*2e2e0*/  STL [R1+0x11a4], R16 ;  /* 0x0011a41001007387 */ /* 0x008fe80000100800 */
[----:B------:R-:W-:Y:S04]  /*2e2f0*/  STL [R1+0x1190], R17 ;  /* 0x0011901101007387 */ /* 0x000fe80000100800 */
[----:B------:R0:W-:Y:S04]  /*2e300*/  STL [R1+0x1184], R18 ;  /* 0x0011841201007387 */ /* 0x0001e80000100800 */
[----:B------:R-:W1:Y:S04]  /*2e310*/  LDS.128 R8, [R5] ;  /* 0x0000000005087984 */ /* 0x000e680000000c00 */
[----:B------:R-:W3:Y:S04]  /*2e320*/  LDS.128 R12, [R7] ;  /* 0x00000000070c7984 */ /* 0x000ee80000000c00 */
[----:B0-----:R-:W2:Y:S04]  /*2e330*/  LDL R18, [R1+0x7d8] ;  /* 0x0007d80001127983 */ /* 0x001ea80000100800 */
[----:B------:R0:W-:Y:S04]  /*2e340*/  STL [R1+0x117c], R19 ;  /* 0x00117c1301007387 */ /* 0x0001e80000100800 */
[----:B0-----:R-:W2:Y:S04]  /*2e350*/  LDL R19, [R1+0x7d4] ;  /* 0x0007d40001137983 */ /* 0x001ea80000100800 */
[----:B--2---:R0:W-:Y:S04]  /*2e360*/  STL.64 [R1+0x1200], R18 ;  /* 0x0012001201007387 */ /* 0x0041e80000100a00 */
[----:B------:R-:W2:Y:S04]  /*2e370*/  LDL.LU R16, [R1+0xb0] ;  /* 0x0000b00001107983 */ /* 0x000ea80000300800 */
[----:B------:R-:W2:Y:S04]  /*2e380*/  LDL.LU R17, [R1+0xb4] ;  /* 0x0000b40001117983 */ /* 0x000ea80000300800 */
[----:B0-----:R-:W2:Y:S04]  /*2e390*/  LDL.LU R18, [R1+0xb8] ;  /* 0x0000b80001127983 */ /* 0x001ea80000300800 */
[----:B------:R-:W2:Y:S04]  /*2e3a0*/  LDL.LU R19, [R1+0xbc] ;  /* 0x0000bc0001137983 */ /* 0x000ea80000300800 */
[----:B-1----:R-:W-:Y:S04]  /*2e3b0*/  STL [R1+0x119c], R8 ;  /* 0x00119c0801007387 */ /* 0x002fe80000100800 */
[----:B------:R-:W-:Y:S04]  /*2e3c0*/  STL [R1+0x118c], R9 ;  /* 0x00118c0901007387 */ /* 0x000fe80000100800 */
[----:B------:R-:W-:Y:S04]  /*2e3d0*/  STL [R1+0x1188], R10 ;  /* 0x0011880a01007387 */ /* 0x000fe80000100800 */
[----:B------:R-:W-:Y:S04]  /*2e3e0*/  STL [R1+0x11a0], R10 ;  /* 0x0011a00a01007387 */ /* 0x000fe80000100800 */
[----:B------:R-:W-:Y:S04]  /*2e3f0*/  STL [R1+0x1178], R11 ;  /* 0x0011780b01007387 */ /* 0x000fe80000100800 */
[----:B------:R0:W-:Y:S04]  /*2e400*/  STL.64 [R1+0x11c0], R8 ;  /* 0x0011c00801007387 */ /* 0x0001e80000100a00 */
[----:B0-----:R-:W2:Y:S04]  /*2e410*/  LDL.LU R8, [R1+0xc0] ;  /* 0x0000c00001087983 */ /* 0x001ea80000300800 */
[----:B------:R-:W2:Y:S04]  /*2e420*/  LDL.LU R9, [R1+0xc4] ;  /* 0x0000c40001097983 */ /* 0x000ea80000300800 */
[----:B------:R-:W2:Y:S04]  /*2e430*/  LDL.LU R10, [R1+0xc8] ;  /* 0x0000c800010a7983 */ /* 0x000ea80000300800 */
[----:B------:R-:W2:Y:S04]  /*2e440*/  LDL.LU R11, [R1+0xcc] ;  /* 0x0000cc00010b7983 */ /* 0x000ea80000300800 */
[----:B---3--:R-:W-:Y:S04]  /*2e450*/  STL [R1+0x1198], R12 ;  /* 0x0011980c01007387 */ /* 0x008fe80000100800 */
[----:B------:R-:W-:Y:S04]  /*2e460*/  STL [R1+0x1194], R13 ;  /* 0x0011940d01007387 */ /* 0x000fe80000100800 */
[----:B------:R-:W-:Y:S04]  /*2e470*/  STL [R1+0x1180], R14 ;  /* 0x0011800e01007387 */ /* 0x000fe80000100800 */
[----:B------:R-:W-:Y:S04]  /*2e480*/  STL [R1+0x1174], R15 ;  /* 0x0011740f01007387 */ /* 0x000fe80000100800 */
[----:B------:R-:W-:Y:S04]  /*2e490*/  STL.64 [R1+0x11c8], R12 ;  /* 0x0011c80c01007387 */ /* 0x000fe80000100a00 */
[----:B------:R-:W0:Y:S04]  /*2e4a0*/  LDS.128 R12, [R29] ;  /* 0x000000001d0c7984 */ /* 0x000e280000000c00 */
[----:B------:R-:W-:Y:S06]  /*2e4b0*/  BAR.SYNC.DEFER_BLOCKING 0x0 ;  /* 0x0000000000007b1d */ /* 0x000fec0000010000 */
[----:B----4-:R-:W-:Y:S04]  /*2e4c0*/  STS.128 [R0+0x480], R20 ;  /* 0x0004801400007388 */ /* 0x010fe80000000c00 */
[----:B0-----:R0:W-:Y:S04]  /*2e4d0*/  STL.64 [R1+0x10], R12 ;  /* 0x0000100c01007387 */ /* 0x0011e80000100a00 */
[----:B------:R1:W-:Y:S04]  /*2e4e0*/  STL.64 [R1+0x18], R14 ;  /* 0x0000180e01007387 */ /* 0x0003e80000100a00 */
[----:B0-----:R-:W3:Y:S04]  /*2e4f0*/  LDL.LU R12, [R1+0x160] ;  /* 0x00016000010c7983 */ /* 0x001ee80000300800 */
[----:B------:R-:W3:Y:S04]  /*2e500*/  LDL.LU R13, [R1+0x164] ;  /* 0x00016400010d7983 */ /* 0x000ee80000300800 */
[----:B-1----:R-:W4:Y:S04]  /*2e510*/  LDL.LU R14, [R1+0x168] ;  /* 0x00016800010e7983 */ /* 0x002f280000300800 */
[----:B------:R-:W4:Y:S04]  /*2e520*/  LDL.LU R15, [R1+0x16c] ;  /* 0x00016c00010f7983 */ /* 0x000f280000300800 */
[----:B------:R-:W3:Y:S04]  /*2e530*/  LDL.LU R20, [R1+0x110] ;  /* 0x0001100001147983 */ /* 0x000ee80000300800 */
[----:B------:R-:W3:Y:S04]  /*2e540*/  LDL.LU R21, [R1+0x114] ;  /* 0x0001140001157983 */ /* 0x000ee80000300800 */
[----:B------:R-:W3:Y:S04]  /*2e550*/  LDL.LU R22, [R1+0x118] ;  /* 0x0001180001167983 */ /* 0x000ee80000300800 */
[----:B------:R-:W3:Y:S04]  /*2e560*/  LDL.LU R23, [R1+0x11c] ;  /* 0x00011c0001177983 */ /* 0x000ee80000300800 */
[----:B--2---:R0:W-:Y:S04]  /*2e570*/  STS.128 [R0+0x80], R16 ;  /* 0x0000801000007388 */ /* 0x0041e80000000c00 */
[----:B---3--:R-:W-:Y:S04]  /*2e580*/  STL.64 [R1+0x1210], R22 ;  /* 0x0012101601007387 */ /* 0x008fe80000100a00 */
[----:B------:R1:W-:Y:S04]  /*2e590*/  STL.64 [R1+0x1208], R20 ;  /* 0x0012081401007387 */ /* 0x0003e80000100a00 */
[----:B0-----:R-:W2:Y:S04]  /*2e5a0*/  LDL.LU R16, [R1+0xf0] ;  /* 0x0000f00001107983 */ /* 0x001ea80000300800 */
[----:B------:R-:W2:Y:S04]  /*2e5b0*/  LDL.LU R17, [R1+0xf4] ;  /* 0x0000f40001117983 */ /* 0x000ea80000300800 */
[----:B------:R-:W2:Y:S04]  /*2e5c0*/  LDL.LU R18, [R1+0xf8] ;  /* 0x0000f80001127983 */ /* 0x000ea80000300800 */
[----:B------:R-:W2:Y:S04]  /*2e5d0*/  LDL.LU R19, [R1+0xfc] ;  /* 0x0000fc0001137983 */ /* 0x000ea80000300800 */
[----:B-1----:R-:W3:Y:S04]  /*2e5e0*/  LDL.LU R20, [R1+0xe0] ;  /* 0x0000e00001147983 */ /* 0x002ee80000300800 */
[----:B------:R-:W3:Y:S04]  /*2e5f0*/  LDL.LU R21, [R1+0xe4] ;  /* 0x0000e40001157983 */ /* 0x000ee80000300800 */
[----:B------:R-:W3:Y:S04]  /*2e600*/  LDL.LU R22, [R1+0xe8] ;  /* 0x0000e80001167983 */ /* 0x000ee80000300800 */
[----:B------:R-:W3:Y:S04]  /*2e610*/  LDL.LU R23, [R1+0xec] ;  /* 0x0000ec0001177983 */ /* 0x000ee80000300800 */
[----:B----4-:R-:W-:Y:S04]  /*2e620*/  STL.64 [R1+0x11d8], R14 ;  /* 0x0011d80e01007387 */ /* 0x010fe80000100a00 */
[----:B------:R0:W-:Y:S04]  /*2e630*/  STL.64 [R1+0x11d0], R12 ;  /* 0x0011d00c01007387 */ /* 0x0001e80000100a00 */
[----:B0-----:R-:W4:Y:S04]  /*2e640*/  LDL.LU R12, [R1+0x150] ;  /* 0x00015000010c7983 */ /* 0x001f280000300800 */
[----:B------:R-:W4:Y:S04]  /*2e650*/  LDL.LU R13, [R1+0x154] ;  /* 0x00015400010d7983 */ /* 0x000f280000300800 */
[----:B------:R-:W2:Y:S04]  /*2e660*/  LDL.LU R14, [R1+0x158] ;  /* 0x00015800010e7983 */ /* 0x000ea80000300800 */
[----:B------:R-:W2:Y:S04]  /*2e670*/  LDL.LU R15, [R1+0x15c] ;  /* 0x00015c00010f7983 */ /* 0x000ea80000300800 */
[----:B------:R-:W-:Y:S04]  /*2e680*/  STS.128 [R0], R8 ;  /* 0x0000000800007388 */ /* 0x000fe80000000c00 */
[----:B------:R-:W-:Y:S04]  /*2e690*/  STS.128 [R0+0x400], R24 ;  /* 0x0004001800007388 */ /* 0x000fe80000000c00 */
[----:B------:R-:W-:Y:S06]  /*2e6a0*/  BAR.SYNC.DEFER_BLOCKING 0x0 ;  /* 0x0000000000007b1d */ /* 0x000fec0000010000 */
[----:B------:R-:W0:Y:S04]  /*2e6b0*/  LDS.128 R24, [R4] ;  /* 0x0000000004187984 */ /* 0x000e280000000c00 */
[----:B--2---:R-:W-:Y:S04]  /*2e6c0*/  STL.64 [R1+0x11e8], R14 ;  /* 0x0011e80e01007387 */ /* 0x004fe80000100a00 */
[----:B----4-:R1:W-:Y:S04]  /*2e6d0*/  STL.64 [R1+0x11e0], R12 ;  /* 0x0011e00c01007387 */ /* 0x0103e80000100a00 */
[----:B-1----:R-:W2:Y:S04]  /*2e6e0*/  LDL.LU R12, [R1+0x120] ;  /* 0x00012000010c7983 */ /* 0x002ea80000300800 */
[----:B------:R-:W2:Y:S04]  /*2e6f0*/  LDL.LU R13, [R1+0x124] ;  /* 0x00012400010d7983 */ /* 0x000ea80000300800 */
[----:B------:R-:W4:Y:S04]  /*2e700*/  LDL.LU R14, [R1+0x128] ;  /* 0x00012800010e7983 */ /* 0x000f280000300800 */
[----:B------:R-:W4:Y:S04]  /*2e710*/  LDL.LU R15, [R1+0x12c] ;  /* 0x00012c00010f7983 */ /* 0x000f280000300800 */
[----:B----4-:R-:W-:Y:S04]  /*2e720*/  STL.64 [R1+0x11f8], R14 ;  /* 0x0011f80e01007387 */ /* 0x010fe80000100a00 */
[----:B--2---:R1:W-:Y:S04]  /*2e730*/  STL.64 [R1+0x11f0], R12 ;  /* 0x0011f00c01007387 */ /* 0x0043e80000100a00 */
[----:B-1----:R-:W2:Y:S04]  /*2e740*/  LDL.LU R12, [R1+0x100] ;  /* 0x00010000010c7983 */ /* 0x002ea80000300800 */
[----:B------:R-:W2:Y:S04]  /*2e750*/  LDL.LU R13, [R1+0x104] ;  /* 0x00010400010d7983 */ /* 0x000ea80000300800 */
[----:B------:R-:W2:Y:S04]  /*2e760*/  LDL.LU R14, [R1+0x108] ;  /* 0x00010800010e7983 */ /* 0x000ea80000300800 */
[----:B------:R-:W2:Y:S04]  /*2e770*/  LDL.LU R15, [R1+0x10c] ;  /* 0x00010c00010f7983 */ /* 0x000ea80000300800 */
[----:B------:R-:W4:Y:S04]  /*2e780*/  LDL.LU R8, [R1+0x170] ;  /* 0x0001700001087983 */ /* 0x000f280000300800 */
[----:B------:R-:W4:Y:S04]  /*2e790*/  LDL.LU R9, [R1+0x174] ;  /* 0x0001740001097983 */ /* 0x000f280000300800 */
[----:B------:R-:W4:Y:S04]  /*2e7a0*/  LDL.LU R10, [R1+0x178] ;  /* 0x00017800010a7983 */ /* 0x000f280000300800 */
[----:B------:R-:W4:Y:S04]  /*2e7b0*/  LDL.LU R11, [R1+0x17c] ;  /* 0x00017c00010b7983 */ /* 0x000f280000300800 */
        /* <DEDUP_REMOVED lines=11> */
[----:B0-----:R0:W-:Y:S04]  /*2e870*/  STL.64 [R1+0x220], R24 ;  /* 0x0002201801007387 */ /* 0x0011e80000100a00 */
[----:B------:R1:W-:Y:S04]  /*2e880*/  STL.64 [R1+0x228], R26 ;  /* 0x0002281a01007387 */ /* 0x0003e80000100a00 */
[----:B0-----:R-:W3:Y:S04]  /*2e890*/  LDL.LU R24, [R1+0x180] ;  /* 0x0001800001187983 */ /* 0x001ee80000300800 */
[----:B------:R-:W3:Y:S04]  /*2e8a0*/  LDL.LU R25, [R1+0x184] ;  /* 0x0001840001197983 */ /* 0x000ee80000300800 */
[----:B-1----:R-:W3:Y:S04]  /*2e8b0*/  LDL.LU R26, [R1+0x188] ;  /* 0x00018800011a7983 */ /* 0x002ee80000300800 */
[----:B------:R-:W3:Y:S04]  /*2e8c0*/  LDL.LU R27, [R1+0x18c] ;  /* 0x00018c00011b7983 */ /* 0x000ee80000300800 */
[----:B------:R-:W3:Y:S04]  /*2e8d0*/  LDL.LU.64 R22, [R1+0x1210] ;  /* 0x0012100001167983 */ /* 0x000ee80000300a00 */
[----:B------:R-:W3:Y:S04]  /*2e8e0*/  LDL.LU.64 R20, [R1+0x1208] ;  /* 0x0012080001147983 */ /* 0x000ee80000300a00 */
[----:B------:R0:W-:Y:S04]  /*2e8f0*/  STS.128 [R0+0x80], R16 ;  /* 0x0000801000007388 */ /* 0x0001e80000000c00 */
[----:B0-----:R-:W4:Y:S04]  /*2e900*/  LDL.LU.64 R18, [R1+0x1200] ;  /* 0x0012000001127983 */ /* 0x001f280000300a00 */
[----:B--2---:R-:W-:Y:S04]  /*2e910*/  STS.128 [R0+0x400], R12 ;  /* 0x0004000c00007388 */ /* 0x004fe80000000c00 */
[----:B---3--:R-:W-:Y:S04]  /*2e920*/  STS.128 [R0+0x480], R20 ;  /* 0x0004801400007388 */ /* 0x008fe80000000c00 */
[----:B------:R-:W-:Y:S06]  /*2e930*/  BAR.SYNC.DEFER_BLOCKING 0x0 ;  /* 0x0000000000007b1d */ /* 0x000fec0000010000 */
[----:B------:R-:W0:Y:S04]  /*2e940*/  LDS.128 R12, [R4] ;  /* 0x00000000040c7984 */ /* 0x000e280000000c00 */
[----:B------:R-:W1:Y:S04]  /*2e950*/  LDS.128 R20, [R5] ;  /* 0x0000000005147984 */ /* 0x000e680000000c00 */
[----:B0-----:R-:W-:Y:S04]  /*2e960*/  STL.64 [R1+0xb0], R12 ;  /* 0x0000b00c01007387 */ /* 0x001fe80000100a00 */
[----:B------:R-:W-:Y:S04]  /*2e970*/  STL.64 [R1+0xb8], R14 ;  /* 0x0000b80e01007387 */ /* 0x000fe80000100a00 */
[----:B------:R-:W0:Y:S04]  /*2e980*/  LDS.128 R12, [R7] ;  /* 0x00000000070c7984 */ /* 0x000e280000000c00 */
[----:B-1----:R1:W-:Y:S04]  /*2e990*/  STL.64 [R1+0xe0], R20 ;  /* 0x0000e01401007387 */ /* 0x0023e80000100a00 */
[----:B------:R2:W-:Y:S04]  /*2e9a0*/  STL.64 [R1+0xe8], R22 ;  /* 0x0000e81601007387 */ /* 0x0005e80000100a00 */
[----:B-1----:R-:W3:Y:S04]  /*2e9b0*/  LDL.LU R20, [R1+0x190] ;  /* 0x0001900001147983 */ /* 0x002ee80000300800 */
[----:B0-----:R-:W-:Y:S04]  /*2e9c0*/  STL.64 [R1+0x200], R12 ;  /* 0x0002000c01007387 */ /* 0x001fe80000100a00 */
[----:B------:R-:W-:Y:S04]  /*2e9d0*/  STL.64 [R1+0x208], R14 ;  /* 0x0002080e01007387 */ /* 0x000fe80000100a00 */
[----:B------:R-:W0:Y:S04]  /*2e9e0*/  LDS.128 R12, [R29] ;  /* 0x000000001d0c7984 */ /* 0x000e280000000c00 */
[----:B------:R-:W3:Y:S04]  /*2e9f0*/  LDL.LU R21, [R1+0x194] ;  /* 0x0001940001157983 */ /* 0x000ee80000300800 */
[----:B--2---:R-:W3:Y:S04]  /*2ea00*/  LDL.LU R22, [R1+0x198] ;  /* 0x0001980001167983 */ /* 0x004ee80000300800 */
[----:B------:R-:W3:Y:S04]  /*2ea10*/  LDL.LU R23, [R1+0x19c] ;  /* 0x00019c0001177983 */ /* 0x000ee80000300800 */
[----:B------:R-:W-:Y:S06]  /*2ea20*/  BAR.SYNC.DEFER_BLOCKING 0x0 ;  /* 0x0000000000007b1d */ /* 0x000fec0000010000 */
[----:B0-----:R-:W-:Y:S04]  /*2ea30*/  STL.64 [R1+0x110], R12 ;  /* 0x0001100c01007387 */ /* 0x001fe80000100a00 */
[----:B------:R0:W-:Y:S04]  /*2ea40*/  STL.64 [R1+0x118], R14 ;  /* 0x0001180e01007387 */ /* 0x0001e80000100a00 */
[----:B0-----:R-:W2:Y:S04]  /*2ea50*/  LDL.LU.64 R14, [R1+0x11f8] ;  /* 0x0011f800010e7983 */ /* 0x001ea80000300a00 */
[----:B------:R-:W2:Y:S04]  /*2ea60*/  LDL.LU.64 R12, [R1+0x11f0] ;  /* 0x0011f000010c7983 */ /* 0x000ea80000300a00 */
[----:B--2---:R0:W-:Y:S04]  /*2ea70*/  STS.128 [R0], R12 ;  /* 0x0000000c00007388 */ /* 0x0041e80000000c00 */
[----:B0-----:R-:W2:Y:S04]  /*2ea80*/  LDL.LU.64 R14, [R1+0x11e8] ;  /* 0x0011e800010e7983 */ /* 0x001ea80000300a00 */
[----:B------:R-:W2:Y:S04]  /*2ea90*/  LDL.LU.64 R12, [R1+0x11e0] ;  /* 0x0011e000010c7983 */ /* 0x000ea80000300a00 */
[----:B--2---:R0:W-:Y:S04]  /*2eaa0*/  STS.128 [R0+0x80], R12 ;  /* 0x0000800c00007388 */ /* 0x0041e80000000c00 */
[----:B0-----:R-:W2:Y:S04]  /*2eab0*/  LDL.LU.64 R14, [R1+0x11d8] ;  /* 0x0011d800010e7983 */ /* 0x001ea80000300a00 */
[----:B------:R-:W2:Y:S04]  /*2eac0*/  LDL.LU.64 R12, [R1+0x11d0] ;  /* 0x0011d000010c7983 */ /* 0x000ea80000300a00 */
[----:B----4-:R-:W-:Y:S01]  /*2ead0*/  STS.128 [R0+0x480], R8 ;  /* 0x0004800800007388 */ /* 0x010fe20000000c00 */
[C---:B------:R-:W-:Y:S01]  /*2eae0*/  ISETP.GE.AND P1, PT, R19.reuse, c[0x0][0x178], PT ;  /* 0x00005e0013007a0c */ /* 0x040fe20003f26270 */
[----:B------:R-:W-:-:S03]  /*2eaf0*/  IMAD R6, R19, c[0x0][0x194], RZ ;  /* 0x0000650013067a24 */ /* 0x000fc600078e02ff */
[C---:B------:R-:W-:Y:S01]  /*2eb00*/  ISETP.LT.AND P1, PT, R18.reuse, c[0x0][0x17c], !P1 ;  /* 0x00005f0012007a0c */ /* 0x040fe20004f21270 */
[----:B--2---:R0:W-:Y:S04]  /*2eb10*/  STS.128 [R0+0x400], R12 ;  /* 0x0004000c00007388 */ /* 0x0041e80000000c00 */
[----:B------:R-:W-:Y:S06]  /*2eb20*/  BAR.SYNC.DEFER_BLOCKING 0x0 ;  /* 0x0000000000007b1d */ /* 0x000fec0000010000 */
[----:B0-----:R-:W2:Y:S04]  /*2eb30*/  LDL.LU.64 R12, [R1+0x11c8] ;  /* 0x0011c800010c7983 */ /* 0x001ea80000300a00 */
[----:B------:R-:W0:Y:S04]  /*2eb40*/  LDS.128 R8, [R4] ;  /* 0x0000000004087984 */ /* 0x000e280000000c00 */
        /* <DEDUP_REMOVED lines=10> */
[----:B------:R1:W-:Y:S04]  /*2ebf0*/  STS.128 [R0], R24 ;  /* 0x0000001800007388 */ /* 0x0003e80000000c00 */
[----:B0-----:R0:W-:Y:S04]  /*2ec00*/  STL.64 [R1+0xf0], R8 ;  /* 0x0000f00801007387 */ /* 0x0011e80000100a00 */
[----:B------:R-:W-:Y:S01]  /*2ec10*/  STL.64 [R1+0xf8], R10 ;  /* 0x0000f80a01007387 */ /* 0x000fe20000100a00 */
[----:B-1----:R-:W-:-:S03]  /*2ec20*/  IMAD R26, R18, c[0x0][0x198], RZ ;  /* 0x00006600121a7a24 */ /* 0x002fc600078e02ff */
[----:B0-----:R-:W4:Y:S04]  /*2ec30*/  LDL.LU.64 R8, [R1+0x11c0] ;  /* 0x0011c00001087983 */ /* 0x001f280000300a00 */
[----:B------:R-:W2:Y:S04]  /*2ec40*/  LDL R15, [R1+0x1058] ;  /* 0x00105800010f7983 */ /* 0x000ea80000100800 */
[----:B------:R0:W-:Y:S04]  /*2ec50*/  STL.64 [R1+0x11a8], R18 ;  /* 0x0011a81201007387 */ /* 0x0001e80000100a00 */
[----:B------:R-:W2:Y:S04]  /*2ec60*/  LDL.LU R16, [R1+0x1b0] ;  /* 0x0001b00001107983 */ /* 0x000ea80000300800 */
[----:B------:R-:W2:Y:S04]  /*2ec70*/  LDL.LU R17, [R1+0x1b4] ;  /* 0x0001b40001117983 */ /* 0x000ea80000300800 */
[----:B0-----:R-:W2:Y:S04]  /*2ec80*/  LDL.LU R18, [R1+0x1b8] ;  /* 0x0001b80001127983 */ /* 0x001ea80000300800 */
[----:B------:R-:W2:Y:S04]  /*2ec90*/  LDL.LU R19, [R1+0x1bc] ;  /* 0x0001bc0001137983 */ /* 0x000ea80000300800 */
[----:B--2---:R-:W-:Y:S04]  /*2eca0*/  STL.64 [R1+0x11b8], R18 ;  /* 0x0011b81201007387 */ /* 0x004fe80000100a00 */
[----:B------:R0:W-:Y:S04]  /*2ecb0*/  STL.64 [R1+0x11b0], R16 ;  /* 0x0011b01001007387 */ /* 0x0001e80000100a00 */
[----:B0-----:R-:W2:Y:S04]  /*2ecc0*/  LDL.LU R16, [R1+0x1a0] ;  /* 0x0001a00001107983 */ /* 0x001ea80000300800 */
[----:B------:R-:W2:Y:S04]  /*2ecd0*/  LDL.LU R17, [R1+0x1a4] ;  /* 0x0001a40001117983 */ /* 0x000ea80000300800 */
[----:B------:R-:W2:Y:S04]  /*2ece0*/  LDL.LU R18, [R1+0x1a8] ;  /* 0x0001a80001127983 */ /* 0x000ea80000300800 */
[----:B------:R-:W2:Y:S04]  /*2ecf0*/  LDL.LU R19, [R1+0x1ac] ;  /* 0x0001ac0001137983 */ /* 0x000ea80000300800 */
[----:B------:R-:W3:Y:S04]  /*2ed00*/  LDL.LU R10, [R1+0x50] ;  /* 0x00005000010a7983 */ /* 0x000ee80000300800 */
[----:B------:R-:W3:Y:S04]  /*2ed10*/  LDL R14, [R1+0x10c4] ;  /* 0x0010c400010e7983 */ /* 0x000ee80000100800 */
[----:B--2---:R0:W-:Y:S04]  /*2ed20*/  STS.128 [R0+0x400], R16 ;  /* 0x0004001000007388 */ /* 0x0041e80000000c00 */
[----:B0-----:R-:W2:Y:S04]  /*2ed30*/  LDL.LU.64 R18, [R1+0x11b8] ;  /* 0x0011b80001127983 */ /* 0x001ea80000300a00 */
[----:B------:R-:W2:Y:S04]  /*2ed40*/  LDL.LU.64 R16, [R1+0x11b0] ;  /* 0x0011b00001107983 */ /* 0x000ea80000300a00 */
[----:B------:R-:W4:Y:S04]  /*2ed50*/  LDL R11, [R1+0x10c0] ;  /* 0x0010c000010b7983 */ /* 0x000f280000100800 */
[----:B---3--:R-:W-:Y:S01]  /*2ed60*/  STS.128 [R0+0x80], R20 ;  /* 0x0000801400007388 */ /* 0x008fe20000000c00 */
[----:B------:R-:W-:-:S03]  /*2ed70*/  LEA R2, P2, R6, c[0x0][0x170], 0x1 ;  /* 0x00005c0006027a11 */ /* 0x000fc600078408ff */
[----:B--2---:R0:W-:Y:S04]  /*2ed80*/  STS.128 [R0+0x480], R16 ;  /* 0x0004801000007388 */ /* 0x0041e80000000c00 */
[----:B0-----:R-:W2:Y:S01]  /*2ed90*/  LDL.LU.64 R18, [R1+0x11a8] ;  /* 0x0011a80001127983 */ /* 0x001ea20000300a00 */
[----:B------:R-:W-:Y:S01]  /*2eda0*/  LEA.HI.X.SX32 R3, R6, c[0x0][0x174], 0x1, P2 ;  /* 0x00005d0006037a11 */ /* 0x000fe200010f0eff */
[----:B------:R-:W-:Y:S02]  /*2edb0*/  IMAD.MOV.U32 R21, RZ, RZ, c[0x0][0x194] ;  /* 0x00006500ff157624 */ /* 0x000fe400078e00ff */
[----:B------:R-:W3:Y:S02]  /*2edc0*/  LDL.LU R17, [R1+0x90] ;  /* 0x0000900001117983 */ /* 0x000ee40000300800 */
[----:B------:R-:W-:-:S02]  /*2edd0*/  IMAD.WIDE R4, R26, 0x2, R2 ;  /* 0x000000021a047825 */ /* 0x000fc400078e0202 */
[----:B------:R-:W-:Y:S02]  /*2ede0*/  BAR.SYNC.DEFER_BLOCKING 0x0 ;  /* 0x0000000000007b1d */ /* 0x000fe40000010000 */
[----:B------:R-:W-:-:S04]  /*2edf0*/  IMAD R0, R21, 0x80, R6 ;  /* 0x0000008015007824 */ /* 0x000fc800078e0206 */
[----:B------:R-:W-:-:S04]  /*2ee00*/  IMAD R7, R21, 0x80, R0 ;  /* 0x0000008015077824 */ /* 0x000fc800078e0200 */
[----:B------:R-:W-:Y:S01]  /*2ee10*/  IMAD R21, R21, 0x80, R7 ;  /* 0x0000008015157824 */ /* 0x000fe200078e0207 */
[----:B------:R0:W-:Y:S02]  /*2ee20*/  @P1 STG.E.U16 [R4.64], R28 ;  /* 0x0000001c04001986 */ /* 0x0001e4000c101506 */
[----:B0-----:R-:W-:-:S04]  /*2ee30*/  LEA R4, P2, R0, c[0x0][0x170], 0x1 ;  /* 0x00005c0000047a11 */ /* 0x001fc800078408ff */
[----:B------:R-:W-:Y:S02]  /*2ee40*/  LEA.HI.X.SX32 R5, R0, c[0x0][0x174], 0x1, P2 ;  /* 0x00005d0000057a11 */ /* 0x000fe400010f0eff */
[----:B------:R-:W-:-:S03]  /*2ee50*/  LEA R20, P2, R21, c[0x0][0x170], 0x1 ;  /* 0x00005c0015147a11 */ /* 0x000fc600078408ff */
[----:B------:R-:W-:Y:S01]  /*2ee60*/  IMAD.WIDE R22, R26, 0x2, R4 ;  /* 0x000000021a167825 */ /* 0x000fe200078e0204 */
[----:B------:R-:W-:Y:S02]  /*2ee70*/  LEA.HI.X.SX32 R21, R21, c[0x0][0x174], 0x1, P2 ;  /* 0x00005d0015157a11 */ /* 0x000fe400010f0eff */
[----:B--2---:R-:W-:-:S04]  /*2ee80*/  ISETP.GE.AND P1, PT, R18, c[0x0][0x17c], PT ;  /* 0x00005f0012007a0c */ /* 0x004fc80003f26270 */
[----:B------:R-:W-:Y:S02]  /*2ee90*/  ISETP.LT.AND P4, PT, R15, c[0x0][0x178], !P1 ;  /* 0x00005e000f007a0c */ /* 0x000fe40004f81270 */
[----:B------:R-:W-:-:S04]  /*2eea0*/  IADD3 R16, R18, 0x3, RZ ;  /* 0x0000000312107810 */ /* 0x000fc80007ffe0ff */
[----:B------:R-:W-:Y:S02]  /*2eeb0*/  ISETP.GE.AND P2, PT, R16, c[0x0][0x17c], PT ;  /* 0x00005f0010007a0c */ /* 0x000fe40003f46270 */
[----:B------:R-:W2:Y:S05]  /*2eec0*/  LDL.LU R16, [R1+0x11a4] ;  /* 0x0011a40001107983 */ /* 0x000eaa0000300800 */
[----:B------:R0:W-:Y:S04]  /*2eed0*/  @P4 STG.E.U16 [R22.64], R10 ;  /* 0x0000000a16004986 */ /* 0x0001e8000c101506 */
[----:B0-----:R-:W2:Y:S01]  /*2eee0*/  LDL.LU R23, [R1+0x20] ;  /* 0x0000200001177983 */ /* 0x001ea20000300800 */
[----:B------:R-:W-:-:S02]  /*2eef0*/  LEA R6, P6, R7, c[0x0][0x170], 0x1 ;  /* 0x00005c0007067a11 */ /* 0x000fc400078c08ff */
[----:B------:R-:W-:Y:S02]  /*2ef00*/  ISETP.LT.AND P5, PT, R14, c[0x0][0x178], !P1 ;  /* 0x00005e000e007a0c */ /* 0x000fe40004fa1270 */
[----:B----4-:R-:W-:Y:S02]  /*2ef10*/  ISETP.LT.AND P1, PT, R11, c[0x0][0x178], !P1 ;  /* 0x00005e000b007a0c */ /* 0x010fe40004f21270 */
[----:B------:R-:W-:Y:S02]  /*2ef20*/  LEA.HI.X.SX32 R7, R7, c[0x0][0x174], 0x1, P6 ;  /* 0x00005d0007077a11 */ /* 0x000fe400030f0eff */
[----:B------:R-:W-:Y:S02]  /*2ef30*/  ISETP.LT.AND P6, PT, R19, c[0x0][0x178], !P0 ;  /* 0x00005e0013007a0c */ /* 0x000fe400047c1270 */
[C---:B------:R-:W-:Y:S01]  /*2ef40*/  IADD3 R0, R26.reuse, c[0x0][0x198], RZ ;  /* 0x000066001a007a10 */ /* 0x040fe20007ffe0ff */
[----:B------:R-:W-:Y:S01]  /*2ef50*/  IMAD.WIDE R24, R26, 0x2, R6 ;  /* 0x000000021a187825 */ /* 0x000fe200078e0206 */
[----:B------:R-:W-:-:S03]  /*2ef60*/  PRMT R12, R28, 0x7632, R12 ;  /* 0x000076321c0c7816 */ /* 0x000fc6000000000c */
[----:B------:R-:W-:-:S04]  /*2ef70*/  IMAD.WIDE R26, R26, 0x2, R20 ;  /* 0x000000021a1a7825 */ /* 0x000fc800078e0214 */
[----:B------:R-:W-:Y:S01]  /*2ef80*/  IMAD.WIDE R28, R0, 0x2, R2 ;  /* 0x00000002001c7825 */ /* 0x000fe200078e0202 */
[----:B------:R-:W-:Y:S01]  /*2ef90*/  ISETP.LT.AND P4, PT, R15, c[0x0][0x178], !P0 ;  /* 0x00005e000f007a0c */ /* 0x000fe20004781270 */
[----:B--2---:R-:W-:Y:S04]  /*2efa0*/  @P5 STG.E.U16 [R24.64], R23 ;  /* 0x0000001718005986 */ /* 0x004fe8000c101506 */
[----:B------:R-:W-:Y:S04]  /*2efb0*/  @P1 STG.E.U16 [R26.64], R16 ;  /* 0x000000101a001986 */ /* 0x000fe8000c101506 */
[----:B------:R0:W-:Y:S04]  /*2efc0*/  @P6 STG.E.U16 [R28.64], R12 ;  /* 0x0000000c1c006986 */ /* 0x0001e8000c101506 */
[----:B0-----:R-:W2:Y:S01]  /*2efd0*/  LDL.LU R12, [R1+0x80] ;  /* 0x00008000010c7983 */ /* 0x001ea20000300800 */
[----:B------:R-:W-:Y:S01]  /*2efe0*/  PRMT R8, R10, 0x7632, R8 ;  /* 0x000076320a087816 */ /* 0x000fe20000000008 */
[----:B------:R-:W-:Y:S01]  /*2eff0*/  IMAD.WIDE R24, R0, 0x2, R6 ;  /* 0x0000000200187825 */ /* 0x000fe200078e0206 */
[----:B------:R-:W-:Y:S01]  /*2f000*/  ISETP.LT.AND P5, PT, R14, c[0x0][0x178], !P0 ;  /* 0x00005e000e007a0c */ /* 0x000fe200047a1270 */
[----:B------:R-:W4:Y:S01]  /*2f010*/  LDL.LU R10, [R1+0x11a0] ;  /* 0x0011a000010a7983 */ /* 0x000f220000300800 */
[----:B------:R-:W-:Y:S01]  /*2f020*/  PRMT R9, R23, 0x7632, R9 ;  /* 0x0000763217097816 */ /* 0x000fe20000000009 */
[----:B------:R-:W-:Y:S01]  /*2f030*/  IMAD.WIDE R22, R0, 0x2, R4 ;  /* 0x0000000200167825 */ /* 0x000fe200078e0204 */
[----:B------:R-:W-:-:S02]  /*2f040*/  PRMT R29, R16, 0x7632, R29 ;  /* 0x00007632101d7816 */ /* 0x000fc4000000001d */
[----:B------:R-:W-:Y:S01]  /*2f050*/  ISETP.LT.AND P6, PT, R11, c[0x0][0x178], !P0 ;  /* 0x00005e000b007a0c */ /* 0x000fe200047c1270 */
[C---:B------:R-:W-:Y:S01]  /*2f060*/  IMAD.WIDE R26, R0.reuse, 0x2, R20 ;  /* 0x00000002001a7825 */ /* 0x040fe200078e0214 */
[----:B------:R-:W-:Y:S02]  /*2f070*/  IADD3 R16, R0, c[0x0][0x198], RZ ;  /* 0x0000660000107a10 */ /* 0x000fe40007ffe0ff */
[----:B------:R-:W-:Y:S02]  /*2f080*/  ISETP.LT.AND P0, PT, R19, c[0x0][0x178], !P3 ;  /* 0x00005e0013007a0c */ /* 0x000fe40005f01270 */
[----:B------:R-:W-:Y:S02]  /*2f090*/  PRMT R0, R8, 0x7610, R0 ;  /* 0x0000761008007816 */ /* 0x000fe40000000000 */
[----:B------:R-:W4:Y:S04]  /*2f0a0*/  LDL.LU R8, [R1+0x119c] ;  /* 0x00119c0001087983 */ /* 0x000f280000300800 */
[----:B------:R0:W-:Y:S01]  /*2f0b0*/  @P4 STG.E.U16 [R22.64], R0 ;  /* 0x0000000016004986 */ /* 0x0001e2000c101506 */
[----:B------:R-:W-:-:S03]  /*2f0c0*/  ISETP.LT.AND P4, PT, R15, c[0x0][0x178], !P3 ;  /* 0x00005e000f007a0c */ /* 0x000fc60005f81270 */
[----:B------:R1:W-:Y:S04]  /*2f0d0*/  @P5 STG.E.U16 [R24.64], R9 ;  /* 0x0000000918005986 */ /* 0x0003e8000c101506 */
[----:B------:R-:W-:Y:S01]  /*2f0e0*/  @P6 STG.E.U16 [R26.64], R29 ;  /* 0x0000001d1a006986 */ /* 0x000fe2000c101506 */
[----:B0-----:R-:W-:-:S03]  /*2f0f0*/  IMAD.WIDE R22, R16, 0x2, R2 ;  /* 0x0000000210167825 */ /* 0x001fc600078e0202 */
[----:B-1----:R-:W4:Y:S04]  /*2f100*/  LDL.LU R9, [R1+0x1c0] ;  /* 0x0001c00001097983 */ /* 0x002f280000300800 */
[----:B---3--:R0:W-:Y:S02]  /*2f110*/  @P0 STG.E.U16 [R22.64], R17 ;  /* 0x0000001116000986 */ /* 0x0081e4000c101506 */
[----:B0-----:R-:W-:-:S05]  /*2f120*/  IMAD.WIDE R22, R16, 0x2, R4 ;  /* 0x0000000210167825 */ /* 0x001fca00078e0204 */
[----:B--2---:R0:W-:Y:S04]  /*2f130*/  @P4 STG.E.U16 [R22.64], R12 ;  /* 0x0000000c16004986 */ /* 0x0041e8000c101506 */
[----:B0-----:R-:W2:Y:S01]  /*2f140*/  LDL.LU R23, [R1+0x40] ;  /* 0x0000400001177983 */ /* 0x001ea20000300800 */
[----:B------:R-:W-:Y:S02]  /*2f150*/  ISETP.LT.AND P5, PT, R14, c[0x0][0x178], !P3 ;  /* 0x00005e000e007a0c */ /* 0x000fe40005fa1270 */
[----:B------:R-:W-:Y:S02]  /*2f160*/  ISETP.LT.AND P3, PT, R11, c[0x0][0x178], !P3 ;  /* 0x00005e000b007a0c */ /* 0x000fe40005f61270 */
[----:B------:R-:W-:Y:S02]  /*2f170*/  ISETP.LT.AND P6, PT, R19, c[0x0][0x178], !P2 ;  /* 0x00005e0013007a0c */ /* 0x000fe400057c1270 */
[----:B------:R-:W-:-:S02]  /*2f180*/  IADD3 R28, R18, 0x4, RZ ;  /* 0x00000004121c7810 */ /* 0x000fc40007ffe0ff */
[C---:B------:R-:W-:Y:S01]  /*2f190*/  IADD3 R0, R16.reuse, c[0x0][0x198], RZ ;  /* 0x0000660010007a10 */ /* 0x040fe20007ffe0ff */
[----:B------:R-:W-:Y:S01]  /*2f1a0*/  IMAD.WIDE R24, R16, 0x2, R6 ;  /* 0x0000000210187825 */ /* 0x000fe200078e0206 */
[----:B----4-:R-:W-:Y:S02]  /*2f1b0*/  PRMT R10, R17, 0x7632, R10 ;  /* 0x00007632110a7816 */ /* 0x010fe4000000000a */
[----:B------:R-:W-:Y:S01]  /*2f1c0*/  ISETP.GE.AND P1, PT, R28, c[0x0][0x17c], PT ;  /* 0x00005f001c007a0c */ /* 0x000fe20003f26270 */
[----:B------:R-:W-:Y:S01]  /*2f1d0*/  IMAD.WIDE R26, R16, 0x2, R20 ;  /* 0x00000002101a7825 */ /* 0x000fe200078e0214 */
[----:B------:R-:W-:-:S03]  /*2f1e0*/  IADD3 R17, R18, 0x5, RZ ;  /* 0x0000000512117810 */ /* 0x000fc60007ffe0ff */
[----:B------:R-:W-:Y:S01]  /*2f1f0*/  IMAD.WIDE R28, R0, 0x2, R2 ;  /* 0x00000002001c7825 */ /* 0x000fe200078e0202 */
[----:B------:R-:W-:Y:S02]  /*2f200*/  ISETP.GE.AND P0, PT, R17, c[0x0][0x17c], PT ;  /* 0x00005f0011007a0c */ /* 0x000fe40003f06270 */
[----:B------:R-:W3:Y:S01]  /*2f210*/  LDL.LU R17, [R1+0x70] ;  /* 0x0000700001117983 */ /* 0x000ee20000300800 */
[----:B------:R-:W-:Y:S02]  /*2f220*/  ISETP.LT.AND P4, PT, R15, c[0x0][0x178], !P2 ;  /* 0x00005e000f007a0c */ /* 0x000fe40005781270 */
[----:B------:R-:W-:Y:S02]  /*2f230*/  PRMT R16, R8, 0x7632, R16 ;  /* 0x0000763208107816 */ /* 0x000fe40000000010 */
[----:B------:R-:W-:Y:S01]  /*2f240*/  PRMT R13, R9, 0x7632, R13 ;  /* 0x00007632090d7816 */ /* 0x000fe2000000000d */
[----:B--2---:R-:W-:Y:S01]  /*2f250*/  @P5 STG.E.U16 [R24.64], R23 ;  /* 0x0000001718005986 */ /* 0x004fe2000c101506 */
[----:B------:R-:W-:-:S03]  /*2f260*/  ISETP.LT.AND P5, PT, R14, c[0x0][0x178], !P2 ;  /* 0x00005e000e007a0c */ /* 0x000fc600057a1270 */
[----:B------:R-:W-:Y:S04]  /*2f270*/  @P3 STG.E.U16 [R26.64], R8 ;  /* 0x000000081a003986 */ /* 0x000fe8000c101506 */
[----:B------:R0:W-:Y:S01]  /*2f280*/  @P6 STG.E.U16 [R28.64], R10 ;  /* 0x0000000a1c006986 */ /* 0x0001e2000c101506 */
[----:B------:R-:W-:Y:S02]  /*2f290*/  ISETP.LT.AND P6, PT, R11, c[0x0][0x178], !P2 ;  /* 0x00005e000b007a0c */ /* 0x000fe400057c1270 */
[----:B------:R-:W-:Y:S01]  /*2f2a0*/  ISETP.LT.AND P2, PT, R19, c[0x0][0x178], !P1 ;  /* 0x00005e0013007a0c */ /* 0x000fe20004f41270 */
[----:B0-----:R-:W2:Y:S01]  /*2f2b0*/  LDL.LU R10, [R1+0x30] ;  /* 0x00003000010a7983 */ /* 0x001ea20000300800 */
[----:B------:R-:W-:-:S03]  /*2f2c0*/  PRMT R29, R12, 0x7632, R29 ;  /* 0x000076320c1d7816 */ /* 0x000fc6000000001d */
[----:B------:R-:W4:Y:S01]  /*2f2d0*/  LDL.LU R12, [R1+0x1198] ;  /* 0x00119800010c7983 */ /* 0x000f220000300800 */
[----:B------:R-:W-:Y:S01]  /*2f2e0*/  IMAD.WIDE R26, R0, 0x2, R4 ;  /* 0x00000002001a7825 */ /* 0x000fe200078e0204 */
[----:B------:R-:W-:-:S03]  /*2f2f0*/  PRMT R28, R23, 0x7632, R28 ;  /* 0x00007632171c7816 */ /* 0x000fc6000000001c */
[C---:B------:R-:W-:Y:S01]  /*2f300*/  IMAD.WIDE R24, R0.reuse, 0x2, R6 ;  /* 0x0000000200187825 */ /* 0x040fe200078e0206 */
[----:B------:R-:W-:Y:S03]  /*2f310*/  @P4 STG.E.U16 [R26.64], R29 ;  /* 0x0000001d1a004986 */ /* 0x000fe6000c101506 */
[C---:B------:R-:W-:Y:S01]  /*2f320*/  IMAD.WIDE R22, R0.reuse, 0x2, R20 ;  /* 0x0000000200167825 */ /* 0x040fe200078e0214 */
[----:B------:R-:W-:Y:S01]  /*2f330*/  IADD3 R0, R0, c[0x0][0x198], RZ ;  /* 0x0000660000007a10 */ /* 0x000fe20007ffe0ff */
[----:B------:R-:W-:Y:S04]  /*2f340*/  @P5 STG.E.U16 [R24.64], R28 ;  /* 0x0000001c18005986 */ /* 0x000fe8000c101506 */
[----:B------:R0:W-:Y:S02]  /*2f350*/  @P6 STG.E.U16 [R22.64], R16 ;  /* 0x0000001016006986 */ /* 0x0001e4000c101506 */
[----:B0-----:R-:W-:-:S05]  /*2f360*/  IMAD.WIDE R22, R0, 0x2, R2 ;  /* 0x0000000200167825 */ /* 0x001fca00078e0202 */
[----:B------:R0:W-:Y:S04]  /*2f370*/  @P2 STG.E.U16 [R22.64], R9 ;  /* 0x0000000916002986 */ /* 0x0001e8000c101506 */
[----:B0-----:R-:W4:Y:S01]  /*2f380*/  LDL.LU R9, [R1+0x1d0] ;  /* 0x0001d00001097983 */ /* 0x001f220000300800 */
[----:B------:R-:W-:Y:S02]  /*2f390*/  ISETP.LT.AND P4, PT, R15, c[0x0][0x178], !P1 ;  /* 0x00005e000f007a0c */ /* 0x000fe40004f81270 */
[----:B------:R-:W-:Y:S02]  /*2f3a0*/  IADD3 R8, R18, 0x6, RZ ;  /* 0x0000000612087810 */ /* 0x000fe40007ffe0ff */
[----:B------:R-:W-:Y:S02]  /*2f3b0*/  ISETP.LT.AND P5, PT, R14, c[0x0][0x178], !P1 ;  /* 0x00005e000e007a0c */ /* 0x000fe40004fa1270 */
[----:B------:R-:W-:-:S02]  /*2f3c0*/  ISETP.LT.AND P1, PT, R11, c[0x0][0x178], !P1 ;  /* 0x00005e000b007a0c */ /* 0x000fc40004f21270 */
[----:B------:R-:W-:Y:S02]  /*2f3d0*/  ISETP.LT.AND P6, PT, R19, c[0x0][0x178], !P0 ;  /* 0x00005e0013007a0c */ /* 0x000fe400047c1270 */
[----:B------:R-:W-:Y:S02]  /*2f3e0*/  ISETP.GE.AND P3, PT, R8, c[0x0][0x17c], PT ;  /* 0x00005f0008007a0c */ /* 0x000fe40003f66270 */
[C---:B------:R-:W-:Y:S01]  /*2f3f0*/  IADD3 R8, R0.reuse, c[0x0][0x198], RZ ;  /* 0x0000660000087a10 */ /* 0x040fe20007ffe0ff */
[----:B------:R-:W-:-:S04]  /*2f400*/  IMAD.WIDE R24, R0, 0x2, R4 ;  /* 0x0000000200187825 */ /* 0x000fc800078e0204 */
[C---:B------:R-:W-:Y:S01]  /*2f410*/  IMAD.WIDE R22, R0.reuse, 0x2, R6 ;  /* 0x0000000200167825 */ /* 0x040fe200078e0206 */
[----:B---3--:R0:W-:Y:S03]  /*2f420*/  @P4 STG.E.U16 [R24.64], R17 ;  /* 0x0000001118004986 */ /* 0x0081e6000c101506 */
[----:B------:R-:W-:-:S04]  /*2f430*/  IMAD.WIDE R26, R0, 0x2, R20 ;  /* 0x00000002001a7825 */ /* 0x000fc800078e0214 */
[----:B------:R-:W-:Y:S01]  /*2f440*/  IMAD.WIDE R28, R8, 0x2, R2 ;  /* 0x00000002081c7825 */ /* 0x000fe200078e0202 */
[----:B------:R-:W-:Y:S02]  /*2f450*/  ISETP.LT.AND P4, PT, R15, c[0x0][0x178], !P0 ;  /* 0x00005e000f007a0c */ /* 0x000fe40004781270 */
[----:B------:R-:W-:Y:S01]  /*2f460*/  IADD3 R16, R18, 0x7, RZ ;  /* 0x0000000712107810 */ /* 0x000fe20007ffe0ff */
[----:B0-----:R-:W-:-:S03]  /*2f470*/  IMAD.WIDE R24, R8, 0x2, R6 ;  /* 0x0000000208187825 */ /* 0x001fc600078e0206 */
[----:B------:R-:W-:Y:S02]  /*2f480*/  ISETP.GE.AND P2, PT, R16, c[0x0][0x17c], PT ;  /* 0x00005f0010007a0c */ /* 0x000fe40003f46270 */
[----:B------:R-:W-:Y:S01]  /*2f490*/  IADD3 R0, R8, c[0x0][0x198], RZ ;  /* 0x0000660008007a10 */ /* 0x000fe20007ffe0ff */
[----:B--2---:R0:W-:Y:S01]  /*2f4a0*/  @P5 STG.E.U16 [R22.64], R10 ;  /* 0x0000000a16005986 */ /* 0x0041e2000c101506 */
[----:B------:R-:W-:-:S03]  /*2f4b0*/  ISETP.LT.AND P5, PT, R14, c[0x0][0x178], !P0 ;  /* 0x00005e000e007a0c */ /* 0x000fc600047a1270 */
[----:B----4-:R1:W-:Y:S04]  /*2f4c0*/  @P1 STG.E.U16 [R26.64], R12 ;  /* 0x0000000c1a001986 */ /* 0x0103e8000c101506 */
[----:B------:R2:W-:Y:S01]  /*2f4d0*/  @P6 STG.E.U16 [R28.64], R13 ;  /* 0x0000000d1c006986 */ /* 0x0005e2000c101506 */
[----:B------:R-:W-:Y:S02]  /*2f4e0*/  ISETP.LT.AND P6, PT, R11, c[0x0][0x178], !P0 ;  /* 0x00005e000b007a0c */ /* 0x000fe400047c1270 */
[----:B------:R-:W-:Y:S01]  /*2f4f0*/  ISETP.LT.AND P0, PT, R19, c[0x0][0x178], !P3 ;  /* 0x00005e0013007a0c */ /* 0x000fe20005f01270 */
[----:B0-----:R-:W-:Y:S01]  /*2f500*/  IMAD.WIDE R22, R8, 0x2, R20 ;  /* 0x0000000208167825 */ /* 0x001fe200078e0214 */
[----:B------:R-:W-:-:S03]  /*2f510*/  PRMT R16, R12, 0x7632, R16 ;  /* 0x000076320c107816 */ /* 0x000fc60000000010 */
[----:B-1----:R-:W-:Y:S01]  /*2f520*/  IMAD.WIDE R26, R8, 0x2, R4 ;  /* 0x00000002081a7825 */ /* 0x002fe200078e0204 */
[----:B--2---:R-:W-:Y:S01]  /*2f530*/  PRMT R29, R17, 0x7632, R29 ;  /* 0x00007632111d7816 */ /* 0x004fe2000000001d */
[----:B------:R-:W2:Y:S01]  /*2f540*/  LDL.LU R13, [R1+0x1194] ;  /* 0x00119400010d7983 */ /* 0x000ea20000300800 */
[----:B------:R-:W-:Y:S02]  /*2f550*/  PRMT R28, R10, 0x7632, R28 ;  /* 0x000076320a1c7816 */ /* 0x000fe4000000001c */
[----:B------:R-:W-:Y:S01]  /*2f560*/  IADD3 R12, R18, 0x8, RZ ;  /* 0x00000008120c7810 */ /* 0x000fe20007ffe0ff */
[----:B------:R0:W-:Y:S04]  /*2f570*/  @P4 STG.E.U16 [R26.64], R29 ;  /* 0x0000001d1a004986 */ /* 0x0001e8000c101506 */
[----:B------:R-:W-:Y:S01]  /*2f580*/  @P5 STG.E.U16 [R24.64], R28 ;  /* 0x0000001c18005986 */ /* 0x000fe2000c101506 */
[----:B------:R-:W-:-:S03]  /*2f590*/  ISETP.GE.AND P1, PT, R12, c[0x0][0x17c], PT ;  /* 0x00005f000c007a0c */ /* 0x000fc60003f26270 */
[----:B------:R1:W-:Y:S01]  /*2f5a0*/  @P6 STG.E.U16 [R22.64], R16 ;  /* 0x0000001016006986 */ /* 0x0003e2000c101506 */
[----:B------:R-:W-:-:S03]  /*2f5b0*/  IADD3 R12, R18, 0x9, RZ ;  /* 0x00000009120c7810 */ /* 0x000fc60007ffe0ff */
[----:B------:R-:W3:Y:S01]  /*2f5c0*/  LDL.LU R17, [R1+0x1e0] ;  /* 0x0001e00001117983 */ /* 0x000ee20000300800 */
[C---:B------:R-:W-:Y:S01]  /*2f5d0*/  IADD3 R8, R0.reuse, c[0x0][0x198], RZ ;  /* 0x0000660000087a10 */ /* 0x040fe20007ffe0ff */
[C---:B0-----:R-:W-:Y:S02]  /*2f5e0*/  IMAD.WIDE R26, R0.reuse, 0x2, R20 ;  /* 0x00000002001a7825 */ /* 0x041fe400078e0214 */
[----:B------:R-:W4:Y:S02]  /*2f5f0*/  LDL.LU R10, [R1+0x64] ;  /* 0x00006400010a7983 */ /* 0x000f240000300800 */
[----:B-1----:R-:W-:Y:S01]  /*2f600*/  IMAD.WIDE R22, R0, 0x2, R2 ;  /* 0x0000000200167825 */ /* 0x002fe200078e0202 */
[----:B------:R-:W-:-:S03]  /*2f610*/  PRMT R16, R9, 0x7632, R16 ;  /* 0x0000763209107816 */ /* 0x000fc60000000010 */
[----:B------:R-:W-:Y:S01]  /*2f620*/  IMAD.WIDE R24, R0, 0x2, R4 ;  /* 0x0000000200187825 */ /* 0x000fe200078e0204 */
[----:B------:R0:W-:Y:S01]  /*2f630*/  @P0 STG.E.U16 [R22.64], R9 ;  /* 0x0000000916000986 */ /* 0x0001e2000c101506 */
[----:B------:R-:W-:-:S03]  /*2f640*/  ISETP.GE.AND P0, PT, R12, c[0x0][0x17c], PT ;  /* 0x00005f000c007a0c */ /* 0x000fc60003f06270 */
[----:B0-----:R-:W2:Y:S01]  /*2f650*/  LDL.LU R9, [R1+0x54] ;  /* 0x0000540001097983 */ /* 0x001ea20000300800 */
[----:B------:R-:W-:-:S03]  /*2f660*/  IMAD.WIDE R22, R0, 0x2, R6 ;  /* 0x0000000200167825 */ /* 0x000fc600078e0206 */
[----:B------:R-:W2:Y:S04]  /*2f670*/  LDL.LU R0, [R1+0x10] ;  /* 0x0000100001007983 */ /* 0x000ea80000300800 */
[----:B------:R-:W2:Y:S01]  /*2f680*/  LDL.LU R12, [R1+0x140] ;  /* 0x00014000010c7983 */ /* 0x000ea20000300800 */
[----:B------:R-:W-:Y:S02]  /*2f690*/  ISETP.LT.AND P4, PT, R15, c[0x0][0x178], !P3 ;  /* 0x00005e000f007a0c */ /* 0x000fe40005f81270 */
[----:B------:R-:W-:Y:S02]  /*2f6a0*/  ISETP.LT.AND P5, PT, R14, c[0x0][0x178], !P3 ;  /* 0x00005e000e007a0c */ /* 0x000fe40005fa1270 */
[----:B------:R-:W-:Y:S02]  /*2f6b0*/  ISETP.LT.AND P3, PT, R11, c[0x0][0x178], !P3 ;  /* 0x00005e000b007a0c */ /* 0x000fe40005f61270 */
[----:B------:R-:W-:Y:S01]  /*2f6c0*/  ISETP.LT.AND P6, PT, R19, c[0x0][0x178], !P2 ;  /* 0x00005e0013007a0c */ /* 0x000fe200057c1270 */
[----:B------:R-:W-:-:S06]  /*2f6d0*/  IMAD.WIDE R28, R8, 0x2, R2 ;  /* 0x00000002081c7825 */ /* 0x000fcc00078e0202 */
[----:B---3--:R0:W-:Y:S01]  /*2f6e0*/  @P4 STG.E.U16 [R24.64], R17 ;  /* 0x0000001118004986 */ /* 0x0081e2000c101506 */
[----:B------:R-:W-:Y:S01]  /*2f6f0*/  ISETP.LT.AND P4, PT, R15, c[0x0][0x178], !P2 ;  /* 0x00005e000f007a0c */ /* 0x000fe20005781270 */
[----:B0-----:R-:W-:Y:S02]  /*2f700*/  IMAD.WIDE R24, R8, 0x2, R6 ;  /* 0x0000000208187825 */ /* 0x001fe400078e0206 */
[----:B--2---:R0:W-:Y:S01]  /*2f710*/  @P5 STG.E.U16 [R22.64], R12 ;  /* 0x0000000c16005986 */ /* 0x0041e2000c101506 */
[----:B------:R-:W-:-:S03]  /*2f720*/  ISETP.LT.AND P5, PT, R14, c[0x0][0x178], !P2 ;  /* 0x00005e000e007a0c */ /* 0x000fc600057a1270 */
[----:B------:R-:W-:Y:S04]  /*2f730*/  @P3 STG.E.U16 [R26.64], R0 ;  /* 0x000000001a003986 */ /* 0x000fe8000c101506 */
[----:B------:R1:W-:Y:S01]  /*2f740*/  @P6 STG.E.U16 [R28.64], R16 ;  /* 0x000000101c006986 */ /* 0x0003e2000c101506 */
[----:B------:R-:W-:Y:S02]  /*2f750*/  ISETP.LT.AND P6, PT, R11, c[0x0][0x178], !P2 ;  /* 0x00005e000b007a0c */ /* 0x000fe400057c1270 */
[----:B------:R-:W-:Y:S01]  /*2f760*/  ISETP.LT.AND P2, PT, R19, c[0x0][0x178], !P1 ;  /* 0x00005e0013007a0c */ /* 0x000fe20004f41270 */
[----:B0-----:R-:W-:Y:S01]  /*2f770*/  IMAD.WIDE R22, R8, 0x2, R4 ;  /* 0x0000000208167825 */ /* 0x001fe200078e0204 */
[----:B-1----:R-:W-:Y:S02]  /*2f780*/  PRMT R29, R17, 0x7632, R29 ;  /* 0x00007632111d7816 */ /* 0x002fe4000000001d */
[----:B------:R-:W-:Y:S01]  /*2f790*/  PRMT R16, R0, 0x7632, R16 ;  /* 0x0000763200107816 */ /* 0x000fe20000000010 */
[C---:B------:R-:W-:Y:S01]  /*2f7a0*/  IMAD.WIDE R26, R8.reuse, 0x2, R20 ;  /* 0x00000002081a7825 */ /* 0x040fe200078e0214 */
[----:B------:R-:W-:Y:S01]  /*2f7b0*/  IADD3 R0, R8, c[0x0][0x198], RZ ;  /* 0x0000660008007a10 */ /* 0x000fe20007ffe0ff */
[----:B------:R0:W-:Y:S01]  /*2f7c0*/  @P4 STG.E.U16 [R22.64], R29 ;  /* 0x0000001d16004986 */ /* 0x0001e2000c101506 */
[----:B------:R-:W-:-:S02]  /*2f7d0*/  PRMT R28, R12, 0x7632, R28 ;  /* 0x000076320c1c7816 */ /* 0x000fc4000000001c */
[----:B------:R-:W-:Y:S01]  /*2f7e0*/  ISETP.LT.AND P4, PT, R15, c[0x0][0x178], !P1 ;  /* 0x00005e000f007a0c */ /* 0x000fe20004f81270 */
[----:B------:R-:W2:Y:S01]  /*2f7f0*/  LDL.LU R17, [R1+0x1190] ;  /* 0x0011900001117983 */ /* 0x000ea20000300800 */
[----:B------:R-:W-:-:S03]  /*2f800*/  IADD3 R12, R18, 0xa, RZ ;  /* 0x0000000a120c7810 */ /* 0x000fc60007ffe0ff */
[----:B------:R-:W-:Y:S01]  /*2f810*/  @P5 STG.E.U16 [R24.64], R28 ;  /* 0x0000001c18005986 */ /* 0x000fe2000c101506 */
[----:B0-----:R-:W-:-:S03]  /*2f820*/  IMAD.WIDE R22, R0, 0x2, R2 ;  /* 0x0000000200167825 */ /* 0x001fc600078e0202 */
[----:B------:R0:W-:Y:S01]  /*2f830*/  @P6 STG.E.U16 [R26.64], R16 ;  /* 0x000000101a006986 */ /* 0x0001e2000c101506 */
[----:B------:R-:W-:-:S03]  /*2f840*/  ISETP.GE.AND P3, PT, R12, c[0x0][0x17c], PT ;  /* 0x00005f000c007a0c */ /* 0x000fc60003f66270 */
[----:B----4-:R1:W-:Y:S01]  /*2f850*/  @P2 STG.E.U16 [R22.64], R10 ;  /* 0x0000000a16002986 */ /* 0x0103e2000c101506 */
[----:B------:R-:W-:-:S03]  /*2f860*/  IADD3 R12, R18, 0xb, RZ ;  /* 0x0000000b120c7810 */ /* 0x000fc60007ffe0ff */
[----:B------:R-:W3:Y:S01]  /*2f870*/  LDL.LU R18, [R1+0x94] ;  /* 0x0000940001127983 */ /* 0x000ee20000300800 */
[----:B0-----:R-:W-:Y:S01]  /*2f880*/  PRMT R16, R10, 0x7632, R16 ;  /* 0x000076320a107816 */ /* 0x001fe20000000010 */
[----:B-1----:R-:W-:Y:S02]  /*2f890*/  IMAD.WIDE R22, R0, 0x2, R4 ;  /* 0x0000000200167825 */ /* 0x002fe400078e0204 */
[----:B------:R-:W4:Y:S04]  /*2f8a0*/  LDL.LU R10, [R1+0x84] ;  /* 0x00008400010a7983 */ /* 0x000f280000300800 */
[----:B------:R0:W-:Y:S04]  /*2f8b0*/  @P4 STG.E.U16 [R22.64], R9 ;  /* 0x0000000916004986 */ /* 0x0001e8000c101506 */
[----:B0-----:R-:W2:Y:S01]  /*2f8c0*/  LDL.LU R23, [R1+0x24] ;  /* 0x0000240001177983 */ /* 0x001ea20000300800 */
[----:B------:R-:W-:-:S02]  /*2f8d0*/  ISETP.LT.AND P5, PT, R14, c[0x0][0x178], !P1 ;  /* 0x00005e000e007a0c */ /* 0x000fc40004fa1270 */
[----:B------:R-:W-:Y:S02]  /*2f8e0*/  ISETP.LT.AND P1, PT, R11, c[0x0][0x178], !P1 ;  /* 0x00005e000b007a0c */ /* 0x000fe40004f21270 */
[----:B------:R-:W-:Y:S02]  /*2f8f0*/  ISETP.LT.AND P6, PT, R19, c[0x0][0x178], !P0 ;  /* 0x00005e0013007a0c */ /* 0x000fe400047c1270 */
[C---:B------:R-:W-:Y:S01]  /*2f900*/  IADD3 R8, R0.reuse, c[0x0][0x198], RZ ;  /* 0x0000660000087a10 */ /* 0x040fe20007ffe0ff */
[----:B------:R-:W-:-:S04]  /*2f910*/  IMAD.WIDE R24, R0, 0x2, R6 ;  /* 0x0000000200187825 */ /* 0x000fc800078e0206 */
[----:B------:R-:W-:-:S04]  /*2f920*/  IMAD.WIDE R26, R0, 0x2, R20 ;  /* 0x00000002001a7825 */ /* 0x000fc800078e0214 */
[C---:B------:R-:W-:Y:S01]  /*2f930*/  IMAD.WIDE R28, R8.reuse, 0x2, R2 ;  /* 0x00000002081c7825 */ /* 0x040fe200078e0202 */
[----:B------:R-:W-:Y:S01]  /*2f940*/  ISETP.LT.AND P4, PT, R15, c[0x0][0x178], !P0 ;  /* 0x00005e000f007a0c */ /* 0x000fe20004781270 */
[----:B--2---:R-:W-:Y:S04]  /*2f950*/  @P5 STG.E.U16 [R24.64], R23 ;  /* 0x0000001718005986 */ /* 0x004fe8000c101506 */
[----:B------:R-:W-:Y:S04]  /*2f960*/  @P1 STG.E.U16 [R26.64], R17 ;  /* 0x000000111a001986 */ /* 0x000fe8000c101506 */
[----:B------:R0:W-:Y:S04]  /*2f970*/  @P6 STG.E.U16 [R28.64], R16 ;  /* 0x000000101c006986 */ /* 0x0001e8000c101506 */
[----:B0-----:R-:W2:Y:S01]  /*2f980*/  LDL R29, [R1+0x7d8] ;  /* 0x0007d800011d7983 */ /* 0x001ea20000100800 */
[----:B------:R-:W-:Y:S01]  /*2f990*/  PRMT R26, R17, 0x7632, R26 ;  /* 0x00007632111a7816 */ /* 0x000fe2000000001a */
[----:B------:R-:W-:Y:S01]  /*2f9a0*/  IMAD.WIDE R16, R8, 0x2, R4 ;  /* 0x0000000208107825 */ /* 0x000fe200078e0204 */
[----:B------:R-:W-:-:S02]  /*2f9b0*/  ISETP.LT.AND P5, PT, R14, c[0x0][0x178], !P0 ;  /* 0x00005e000e007a0c */ /* 0x000fc400047a1270 */
[----:B------:R-:W-:Y:S02]  /*2f9c0*/  PRMT R0, R9, 0x7632, R0 ;  /* 0x0000763209007816 */ /* 0x000fe40000000000 */
[----:B------:R-:W-:Y:S02]  /*2f9d0*/  ISETP.LT.AND P6, PT, R11, c[0x0][0x178], !P0 ;  /* 0x00005e000b007a0c */ /* 0x000fe400047c1270 */
[----:B------:R-:W-:Y:S01]  /*2f9e0*/  ISETP.GE.AND P2, PT, R12, c[0x0][0x17c], PT ;  /* 0x00005f000c007a0c */ /* 0x000fe20003f46270 */
[----:B------:R0:W-:Y:S01]  /*2f9f0*/  @P4 STG.E.U16 [R16.64], R0 ;  /* 0x0000000010004986 */ /* 0x0001e2000c101506 */
[----:B------:R-:W-:Y:S01]  /*2fa00*/  ISETP.LT.AND P0, PT, R19, c[0x0][0x178], !P3 ;  /* 0x00005e0013007a0c */ /* 0x000fe20005f01270 */
[C---:B------:R-:W-:Y:S01]  /*2fa10*/  IMAD.WIDE R24, R8.reuse, 0x2, R20 ;  /* 0x0000000208187825 */ /* 0x040fe200078e0214 */
[----:B------:R-:W-:Y:S01]  /*2fa20*/  PRMT R12, R23, 0x7632, R12 ;  /* 0x00007632170c7816 */ /* 0x000fe2000000000c */
[----:B------:R-:W2:Y:S01]  /*2fa30*/  LDL.LU R9, [R1+0x118c] ;  /* 0x00118c0001097983 */ /* 0x000ea20000300800 */
[----:B------:R-:W-:Y:S01]  /*2fa40*/  ISETP.LT.AND P4, PT, R15, c[0x0][0x178], !P3 ;  /* 0x00005e000f007a0c */ /* 0x000fe20005f81270 */
[C---:B------:R-:W-:Y:S01]  /*2fa50*/  IMAD.WIDE R22, R8.reuse, 0x2, R6 ;  /* 0x0000000208167825 */ /* 0x040fe200078e0206 */
[----:B------:R-:W-:-:S04]  /*2fa60*/  IADD3 R8, R8, c[0x0][0x198], RZ ;  /* 0x0000660008087a10 */ /* 0x000fc80007ffe0ff */
[----:B------:R1:W-:Y:S01]  /*2fa70*/  @P5 STG.E.U16 [R22.64], R12 ;  /* 0x0000000c16005986 */ /* 0x0003e2000c101506 */
[----:B0-----:R-:W-:-:S03]  /*2fa80*/  IMAD.WIDE R16, R8, 0x2, R2 ;  /* 0x0000000208107825 */ /* 0x001fc600078e0202 */
[----:B------:R-:W-:Y:S04]  /*2fa90*/  @P6 STG.E.U16 [R24.64], R26 ;  /* 0x0000001a18006986 */ /* 0x000fe8000c101506 */
[----:B---3--:R0:W-:Y:S01]  /*2faa0*/  @P0 STG.E.U16 [R16.64], R18 ;  /* 0x0000001210000986 */ /* 0x0081e2000c101506 */
[----:B-1----:R-:W-:Y:S01]  /*2fab0*/  IMAD.WIDE R22, R8, 0x2, R4 ;  /* 0x0000000208167825 */ /* 0x002fe200078e0204 */
[----:B------:R-:W-:-:S04]  /*2fac0*/  PRMT R12, R18, 0x7632, R12 ;  /* 0x00007632120c7816 */ /* 0x000fc8000000000c */
[----:B----4-:R1:W-:Y:S04]  /*2fad0*/  @P4 STG.E.U16 [R22.64], R10 ;  /* 0x0000000a16004986 */ /* 0x0103e8000c101506 */
[----:B0-----:R-:W3:Y:S01]  /*2fae0*/  LDL.LU R18, [R1+0x1c4] ;  /* 0x0001c40001127983 */ /* 0x001ee20000300800 */
[----:B--2---:R-:W-:-:S04]  /*2faf0*/  IADD3 R28, R29, 0xd, RZ ;  /* 0x0000000d1d1c7810 */ /* 0x004fc80007ffe0ff */
[----:B------:R-:W-:Y:S02]  /*2fb00*/  ISETP.GE.AND P0, PT, R28, c[0x0][0x17c], PT ;  /* 0x00005f001c007a0c */ /* 0x000fe40003f06270 */
[----:B------:R-:W2:Y:S04]  /*2fb10*/  LDL.LU R28, [R1+0x34] ;  /* 0x00003400011c7983 */ /* 0x000ea80000300800 */
[----:B-1----:R-:W4:Y:S01]  /*2fb20*/  LDL.LU R23, [R1+0x44] ;  /* 0x0000440001177983 */ /* 0x002f220000300800 */
[----:B------:R-:W-:Y:S02]  /*2fb30*/  ISETP.LT.AND P5, PT, R14, c[0x0][0x178], !P3 ;  /* 0x00005e000e007a0c */ /* 0x000fe40005fa1270 */
[----:B------:R-:W-:Y:S02]  /*2fb40*/  ISETP.LT.AND P3, PT, R11, c[0x0][0x178], !P3 ;  /* 0x00005e000b007a0c */ /* 0x000fe40005f61270 */
[----:B------:R-:W-:-:S02]  /*2fb50*/  ISETP.LT.AND P6, PT, R19, c[0x0][0x178], !P2 ;  /* 0x00005e0013007a0c */ /* 0x000fc400057c1270 */
[----:B------:R-:W-:Y:S02]  /*2fb60*/  IADD3 R27, R29, 0xc, RZ ;  /* 0x0000000c1d1b7810 */ /* 0x000fe40007ffe0ff */
[C---:B------:R-:W-:Y:S01]  /*2fb70*/  IADD3 R0, R8.reuse, c[0x0][0x198], RZ ;  /* 0x0000660008007a10 */ /* 0x040fe20007ffe0ff */
[----:B------:R-:W-:Y:S01]  /*2fb80*/  IMAD.WIDE R16, R8, 0x2, R6 ;  /* 0x0000000208107825 */ /* 0x000fe200078e0206 */
[----:B------:R-:W-:-:S03]  /*2fb90*/  ISETP.GE.AND P1, PT, R27, c[0x0][0x17c], PT ;  /* 0x00005f001b007a0c */ /* 0x000fc60003f26270 */
[----:B------:R-:W-:Y:S01]  /*2fba0*/  IMAD.WIDE R24, R8, 0x2, R20 ;  /* 0x0000000208187825 */ /* 0x000fe200078e0214 */
[----:B------:R-:W-:-:S03]  /*2fbb0*/  ISETP.LT.AND P4, PT, R15, c[0x0][0x178], !P2 ;  /* 0x00005e000f007a0c */ /* 0x000fc60005781270 */
[----:B------:R-:W-:Y:S01]  /*2fbc0*/  IMAD.WIDE R26, R0, 0x2, R2 ;  /* 0x00000002001a7825 */ /* 0x000fe200078e0202 */
[----:B------:R-:W-:Y:S02]  /*2fbd0*/  PRMT R8, R10, 0x7632, R8 ;  /* 0x000076320a087816 */ /* 0x000fe40000000008 */
[----:B------:R-:W2:Y:S04]  /*2fbe0*/  LDL.LU R10, [R1+0x1188] ;  /* 0x00118800010a7983 */ /* 0x000ea80000300800 */
[----:B----4-:R0:W-:Y:S01]  /*2fbf0*/  @P5 STG.E.U16 [R16.64], R23 ;  /* 0x0000001710005986 */ /* 0x0101e2000c101506 */
[----:B------:R-:W-:-:S03]  /*2fc00*/  ISETP.LT.AND P5, PT, R14, c[0x0][0x178], !P2 ;  /* 0x00005e000e007a0c */ /* 0x000fc600057a1270 */
[----:B------:R1:W-:Y:S04]  /*2fc10*/  @P3 STG.E.U16 [R24.64], R9 ;  /* 0x0000000918003986 */ /* 0x0003e8000c101506 */
[----:B------:R4:W-:Y:S01]  /*2fc20*/  @P6 STG.E.U16 [R26.64], R12 ;  /* 0x0000000c1a006986 */ /* 0x0009e2000c101506 */
[----:B------:R-:W-:Y:S02]  /*2fc30*/  ISETP.LT.AND P6, PT, R11, c[0x0][0x178], !P2 ;  /* 0x00005e000b007a0c */ /* 0x000fe400057c1270 */
[----:B------:R-:W-:Y:S01]  /*2fc40*/  ISETP.LT.AND P2, PT, R19, c[0x0][0x178], !P1 ;  /* 0x00005e0013007a0c */ /* 0x000fe20004f41270 */
[----:B0-----:R-:W-:Y:S01]  /*2fc50*/  IMAD.WIDE R16, R0, 0x2, R4 ;  /* 0x0000000200107825 */ /* 0x001fe200078e0204 */
[----:B-1----:R-:W-:-:S03]  /*2fc60*/  PRMT R9, R23, 0x7632, R9 ;  /* 0x0000763217097816 */ /* 0x002fc60000000009 */
[----:B------:R-:W-:-:S04]  /*2fc70*/  IMAD.WIDE R22, R0, 0x2, R6 ;  /* 0x0000000200167825 */ /* 0x000fc800078e0206 */
[C---:B------:R-:W-:Y:S01]  /*2fc80*/  IMAD.WIDE R24, R0.reuse, 0x2, R20 ;  /* 0x0000000200187825 */ /* 0x040fe200078e0214 */
[----:B------:R-:W-:Y:S02]  /*2fc90*/  IADD3 R0, R0, c[0x0][0x198], RZ ;  /* 0x0000660000007a10 */ /* 0x000fe40007ffe0ff */
[----:B----4-:R-:W-:Y:S01]  /*2fca0*/  PRMT R12, R9, 0x7632, R12 ;  /* 0x00007632090c7816 */ /* 0x010fe2000000000c */
[----:B------:R-:W-:Y:S04]  /*2fcb0*/  @P4 STG.E.U16 [R16.64], R8 ;  /* 0x0000000810004986 */ /* 0x000fe8000c101506 */
[----:B------:R0:W-:Y:S04]  /*2fcc0*/  @P5 STG.E.U16 [R22.64], R9 ;  /* 0x0000000916005986 */ /* 0x0001e8000c101506 */
[----:B------:R1:W-:Y:S01]  /*2fcd0*/  @P6 STG.E.U16 [R24.64], R12 ;  /* 0x0000000c18006986 */ /* 0x0003e2000c101506 */
[----:B------:R-:W-:-:S03]  /*2fce0*/  ISETP.LT.AND P5, PT, R14, c[0x0][0x178], !P1 ;  /* 0x00005e000e007a0c */ /* 0x000fc60004fa1270 */
[----:B------:R-:W4:Y:S01]  /*2fcf0*/  LDL.LU R14, [R1+0x1d4] ;  /* 0x0001d400010e7983 */ /* 0x000f220000300800 */
[----:B0-----:R-:W-:Y:S01]  /*2fd00*/  IMAD.WIDE R8, R0, 0x2, R2 ;  /* 0x0000000200087825 */ /* 0x001fe200078e0202 */
[----:B-1----:R-:W-:-:S04]  /*2fd10*/  IADD3 R12, R29, 0xf, RZ ;  /* 0x0000000f1d0c7810 */ /* 0x002fc80007ffe0ff */
[----:B---3--:R0:W-:Y:S01]  /*2fd20*/  @P2 STG.E.U16 [R8.64], R18 ;  /* 0x0000001208002986 */ /* 0x0081e2000c101506 */
[----:B------:R-:W-:Y:S02]  /*2fd30*/  ISETP.GE.AND P2, PT, R12, c[0x0][0x17c], PT ;  /* 0x00005f000c007a0c */ /* 0x000fe40003f46270 */
[----:B0-----:R-:W-:Y:S02]  /*2fd40*/  PRMT R9, R18, 0x7632, R9 ;  /* 0x0000763212097816 */ /* 0x001fe40000000009 */
[----:B------:R-:W3:Y:S04]  /*2fd50*/  LDL.LU R18, [R1+0x1e4] ;  /* 0x0001e40001127983 */ /* 0x000ee80000300800 */
[----:B------:R-:W2:Y:S01]  /*2fd60*/  LDL.LU R12, [R1+0x74] ;  /* 0x00007400010c7983 */ /* 0x000ea20000300800 */
[----:B------:R-:W-:-:S02]  /*2fd70*/  ISETP.LT.AND P4, PT, R15, c[0x0][0x178], !P1 ;  /* 0x00005e000f007a0c */ /* 0x000fc40004f81270 */
[----:B------:R-:W-:Y:S02]  /*2fd80*/  ISETP.LT.AND P1, PT, R11, c[0x0][0x178], !P1 ;  /* 0x00005e000b007a0c */ /* 0x000fe40004f21270 */
[----:B------:R-:W-:Y:S02]  /*2fd90*/  ISETP.LT.AND P6, PT, R19, c[0x0][0x178], !P0 ;  /* 0x00005e0013007a0c */ /* 0x000fe400047c1270 */
[----:B------:R-:W-:Y:S02]  /*2fda0*/  IADD3 R26, R29, 0xe, RZ ;  /* 0x0000000e1d1a7810 */ /* 0x000fe40007ffe0ff */
[C---:B------:R-:W-:Y:S01]  /*2fdb0*/  IADD3 R8, R0.reuse, c[0x0][0x198], RZ ;  /* 0x0000660000087a10 */ /* 0x040fe20007ffe0ff */
[----:B------:R-:W-:Y:S01]  /*2fdc0*/  IMAD.WIDE R22, R0, 0x2, R4 ;  /* 0x0000000200167825 */ /* 0x000fe200078e0204 */
[----:B------:R-:W-:-:S03]  /*2fdd0*/  ISETP.GE.AND P3, PT, R26, c[0x0][0x17c], PT ;  /* 0x00005f001a007a0c */ /* 0x000fc60003f66270 */
[----:B------:R-:W-:-:S04]  /*2fde0*/  IMAD.WIDE R16, R0, 0x2, R6 ;  /* 0x0000000200107825 */ /* 0x000fc800078e0206 */
[----:B------:R-:W-:-:S04]  /*2fdf0*/  IMAD.WIDE R24, R0, 0x2, R20 ;  /* 0x0000000200187825 */ /* 0x000fc800078e0214 */
[----:B------:R-:W-:Y:S01]  /*2fe00*/  IMAD.WIDE R26, R8, 0x2, R2 ;  /* 0x00000002081a7825 */ /* 0x000fe200078e0202 */
[----:B--2---:R-:W-:Y:S04]  /*2fe10*/  @P4 STG.E.U16 [R22.64], R12 ;  /* 0x0000000c16004986 */ /* 0x004fe8000c101506 */
[----:B------:R-:W-:Y:S04]  /*2fe20*/  @P5 STG.E.U16 [R16.64], R28 ;  /* 0x0000001c10005986 */ /* 0x000fe8000c101506 */
[----:B------:R-:W-:Y:S04]  /*2fe30*/  @P1 STG.E.U16 [R24.64], R13 ;  /* 0x0000000d18001986 */ /* 0x000fe8000c101506 */
[----:B------:R0:W-:Y:S04]  /*2fe40*/  @P6 STG.E.U16 [R26.64], R9 ;  /* 0x000000091a006986 */ /* 0x0001e8000c101506 */
[----:B0-----:R-:W2:Y:S01]  /*2fe50*/  LDL R27, [R1+0x10c4] ;  /* 0x0010c400011b7983 */ /* 0x001ea20000100800 */
[----:B------:R-:W-:-:S02]  /*2fe60*/  ISETP.LT.AND P4, PT, R15, c[0x0][0x178], !P0 ;  /* 0x00005e000f007a0c */ /* 0x000fc40004781270 */
[----:B------:R-:W-:Y:S02]  /*2fe70*/  PRMT R0, R12, 0x7632, R0 ;  /* 0x000076320c007816 */ /* 0x000fe40000000000 */
[----:B------:R-:W-:Y:S01]  /*2fe80*/  PRMT R24, R13, 0x7632, R24 ;  /* 0x000076320d187816 */ /* 0x000fe20000000018 */
[----:B------:R-:W-:Y:S01]  /*2fe90*/  IMAD.WIDE R12, R8, 0x2, R4 ;  /* 0x00000002080c7825 */ /* 0x000fe200078e0204 */
[----:B------:R-:W-:-:S03]  /*2fea0*/  ISETP.LT.AND P6, PT, R11, c[0x0][0x178], !P0 ;  /* 0x00005e000b007a0c */ /* 0x000fc600047c1270 */
[----:B------:R-:W-:Y:S01]  /*2feb0*/  IMAD.WIDE R16, R8, 0x2, R6 ;  /* 0x0000000208107825 */ /* 0x000fe200078e0206 */
[----:B------:R-:W-:-:S03]  /*2fec0*/  PRMT R9, R28, 0x7632, R9 ;  /* 0x000076321c097816 */ /* 0x000fc60000000009 */
[C---:B------:R-:W-:Y:S01]  /*2fed0*/  IMAD.WIDE R22, R8.reuse, 0x2, R20 ;  /* 0x0000000208167825 */ /* 0x040fe200078e0214 */
[----:B------:R0:W-:Y:S01]  /*2fee0*/  @P4 STG.E.U16 [R12.64], R0 ;  /* 0x000000000c004986 */ /* 0x0001e2000c101506 */
[----:B------:R-:W-:Y:S02]  /*2fef0*/  ISETP.LT.AND P4, PT, R15, c[0x0][0x178], !P3 ;  /* 0x00005e000f007a0c */ /* 0x000fe40005f81270 */
[----:B------:R-:W-:Y:S01]  /*2ff00*/  IADD3 R8, R8, c[0x0][0x198], RZ ;  /* 0x0000660008087a10 */ /* 0x000fe20007ffe0ff */
[----:B------:R-:W3:Y:S01]  /*2ff10*/  LDL.LU R28, [R1+0x68] ;  /* 0x00006800011c7983 */ /* 0x000ee20000300800 */
[----:B------:R-:W-:-:S03]  /*2ff20*/  IADD3 R26, R29, 0x11, RZ ;  /* 0x000000111d1a7810 */ /* 0x000fc60007ffe0ff */
[----:B0-----:R-:W-:Y:S01]  /*2ff30*/  IMAD.WIDE R12, R8, 0x2, R2 ;  /* 0x00000002080c7825 */ /* 0x001fe200078e0202 */
[----:B----4-:R-:W-:Y:S02]  /*2ff40*/  PRMT R0, R14, 0x7632, R0 ;  /* 0x000076320e007816 */ /* 0x010fe40000000000 */
[----:B--2---:R-:W-:Y:S02]  /*2ff50*/  ISETP.LT.AND P5, PT, R27, c[0x0][0x178], !P0 ;  /* 0x00005e001b007a0c */ /* 0x004fe400047a1270 */
[----:B------:R-:W-:-:S11]  /*2ff60*/  ISETP.LT.AND P0, PT, R19, c[0x0][0x178], !P3 ;  /* 0x00005e0013007a0c */ /* 0x000fd60005f01270 */
[----:B------:R0:W-:Y:S04]  /*2ff70*/  @P5 STG.E.U16 [R16.64], R9 ;  /* 0x0000000910005986 */ /* 0x0001e8000c101506 */
[----:B------:R-:W-:Y:S04]  /*2ff80*/  @P6 STG.E.U16 [R22.64], R24 ;  /* 0x0000001816006986 */ /* 0x000fe8000c101506 */
[----:B------:R1:W-:Y:S01]  /*2ff90*/  @P0 STG.E.U16 [R12.64], R14 ;  /* 0x0000000e0c000986 */ /* 0x0003e2000c101506 */
[----:B0-----:R-:W-:Y:S01]  /*2ffa0*/  IMAD.WIDE R16, R8, 0x2, R4 ;  /* 0x0000000208107825 */ /* 0x001fe200078e0204 */
[----:B------:R-:W-:-:S04]  /*2ffb0*/  ISETP.GE.AND P0, PT, R26, c[0x0][0x17c], PT ;  /* 0x00005f001a007a0c */ /* 0x000fc80003f06270 */
[----:B---3--:R0:W-:Y:S04]  /*2ffc0*/  @P4 STG.E.U16 [R16.64], R18 ;  /* 0x0000001210004986 */ /* 0x0081e8000c101506 */
[----:B-1----:R-:W2:Y:S04]  /*2ffd0*/  LDL.LU R14, [R1+0x58] ;  /* 0x00005800010e7983 */ /* 0x002ea80000300800 */
[----:B------:R-:W3:Y:S04]  /*2ffe0*/  LDL.LU R26, [R1+0x1ec] ;  /* 0x0001ec00011a7983 */ /* 0x000ee80000300800 */
[----:B0-----:R-:W4:Y:S04]  /*2fff0*/  LDL.LU R16, [R1+0x144] ;  /* 0x0001440001107983 */ /* 0x001f280000300800 */
        /* <DEDUP_REMOVED lines=8> */
[----:B------:R-:W-:Y:S01]  /*30080*/  IMAD.WIDE R22, R8, 0x2, R20 ;  /* 0x0000000208167825 */ /* 0x000fe200078e0214 */
[----:B------:R-:W-:-:S03]  /*30090*/  ISETP.LT.AND P4, PT, R15, c[0x0][0x178], !P2 ;  /* 0x00005e000f007a0c */ /* 0x000fc60005781270 */
[----:B------:R-:W-:Y:S01]  /*300a0*/  IMAD.WIDE R24, R9, 0x2, R2 ;  /* 0x0000000209187825 */ /* 0x000fe200078e0202 */
[----:B----4-:R0:W-:Y:S01]  /*300b0*/  @P5 STG.E.U16 [R12.64], R16 ;  /* 0x000000100c005986 */ /* 0x0101e2000c101506 */
[----:B------:R-:W-:-:S03]  /*300c0*/  ISETP.LT.AND P5, PT, R27, c[0x0][0x178], !P2 ;  /* 0x00005e001b007a0c */ /* 0x000fc600057a1270 */
[----:B--2---:R1:W-:Y:S01]  /*300d0*/  @P3 STG.E.U16 [R22.64], R17 ;  /* 0x0000001116003986 */ /* 0x0043e2000c101506 */
[----:B------:R-:W-:-:S03]  /*300e0*/  PRMT R8, R16, 0x7632, R8 ;  /* 0x0000763210087816 */ /* 0x000fc60000000008 */
[----:B------:R2:W-:Y:S01]  /*300f0*/  @P6 STG.E.U16 [R24.64], R0 ;  /* 0x0000000018006986 */ /* 0x0005e2000c101506 */
[----:B------:R-:W-:Y:S02]  /*30100*/  ISETP.LT.AND P6, PT, R11, c[0x0][0x178], !P2 ;  /* 0x00005e000b007a0c */ /* 0x000fe400057c1270 */
[----:B------:R-:W-:Y:S01]  /*30110*/  ISETP.LT.AND P2, PT, R19, c[0x0][0x178], !P1 ;  /* 0x00005e0013007a0c */ /* 0x000fe20004f41270 */
[----:B0-----:R-:W-:-:S04]  /*30120*/  IMAD.WIDE R12, R9, 0x2, R4 ;  /* 0x00000002090c7825 */ /* 0x001fc800078e0204 */
[----:B-1----:R-:W-:Y:S01]  /*30130*/  IMAD.WIDE R22, R9, 0x2, R20 ;  /* 0x0000000209167825 */ /* 0x002fe200078e0214 */
[----:B--2---:R-:W-:-:S03]  /*30140*/  PRMT R24, R17, 0x7632, R24 ;  /* 0x0000763211187816 */ /* 0x004fc60000000018 */
[C---:B------:R-:W-:Y:S01]  /*30150*/  IMAD.WIDE R16, R9.reuse, 0x2, R6 ;  /* 0x0000000209107825 */ /* 0x040fe200078e0206 */
[----:B------:R-:W-:Y:S02]  /*30160*/  PRMT R0, R18, 0x7632, R0 ;  /* 0x0000763212007816 */ /* 0x000fe40000000000 */
[----:B------:R-:W-:Y:S01]  /*30170*/  IADD3 R9, R9, c[0x0][0x198], RZ ;  /* 0x0000660009097a10 */ /* 0x000fe20007ffe0ff */
[----:B------:R-:W2:Y:S01]  /*30180*/  LDL.LU R18, [R1+0x1184] ;  /* 0x0011840001127983 */ /* 0x000ea20000300800 */
[----:B------:R-:W-:-:S03]  /*30190*/  IADD3 R25, R29, 0x12, RZ ;  /* 0x000000121d197810 */ /* 0x000fc60007ffe0ff */
[----:B------:R0:W-:Y:S01]  /*301a0*/  @P4 STG.E.U16 [R12.64], R0 ;  /* 0x000000000c004986 */ /* 0x0001e2000c101506 */
[----:B------:R-:W-:Y:S02]  /*301b0*/  ISETP.GE.AND P3, PT, R25, c[0x0][0x17c], PT ;  /* 0x00005f0019007a0c */ /* 0x000fe40003f66270 */
[----:B------:R-:W-:Y:S01]  /*301c0*/  IADD3 R25, R29, 0x13, RZ ;  /* 0x000000131d197810 */ /* 0x000fe20007ffe0ff */
[----:B------:R-:W-:Y:S04]  /*301d0*/  @P5 STG.E.U16 [R16.64], R8 ;  /* 0x0000000810005986 */ /* 0x000fe8000c101506 */
[----:B------:R-:W-:Y:S01]  /*301e0*/  @P6 STG.E.U16 [R22.64], R24 ;  /* 0x0000001816006986 */ /* 0x000fe2000c101506 */
[----:B0-----:R-:W-:Y:S01]  /*301f0*/  IMAD.WIDE R12, R9, 0x2, R2 ;  /* 0x00000002090c7825 */ /* 0x001fe200078e0202 */
[----:B------:R-:W-:-:S04]  /*30200*/  PRMT R0, R28, 0x7632, R0 ;  /* 0x000076321c007816 */ /* 0x000fc80000000000 */
[----:B------:R0:W-:Y:S01]  /*30210*/  @P2 STG.E.U16 [R12.64], R28 ;  /* 0x0000001c0c002986 */ /* 0x0001e2000c101506 */
[----:B------:R-:W-:-:S03]  /*30220*/  ISETP.GE.AND P2, PT, R25, c[0x0][0x17c], PT ;  /* 0x00005f0019007a0c */ /* 0x000fc60003f46270 */
[----:B0-----:R-:W4:Y:S04]  /*30230*/  LDL.LU R28, [R1+0x98] ;  /* 0x00009800011c7983 */ /* 0x001f280000300800 */
[----:B------:R-:W2:Y:S01]  /*30240*/  LDL.LU R25, [R1+0x28] ;  /* 0x0000280001197983 */ /* 0x000ea20000300800 */
[----:B------:R-:W-:Y:S02]  /*30250*/  ISETP.LT.AND P4, PT, R15, c[0x0][0x178], !P1 ;  /* 0x00005e000f007a0c */ /* 0x000fe40004f81270 */
[----:B------:R-:W-:Y:S02]  /*30260*/  ISETP.LT.AND P5, PT, R27, c[0x0][0x178], !P1 ;  /* 0x00005e001b007a0c */ /* 0x000fe40004fa1270 */
[----:B------:R-:W-:Y:S02]  /*30270*/  ISETP.LT.AND P1, PT, R11, c[0x0][0x178], !P1 ;  /* 0x00005e000b007a0c */ /* 0x000fe40004f21270 */
[----:B------:R-:W-:Y:S01]  /*30280*/  ISETP.LT.AND P6, PT, R19, c[0x0][0x178], !P0 ;  /* 0x00005e0013007a0c */ /* 0x000fe200047c1270 */
[C---:B------:R-:W-:Y:S01]  /*30290*/  IMAD.WIDE R16, R9.reuse, 0x2, R4 ;  /* 0x0000000209107825 */ /* 0x040fe200078e0204 */
[----:B------:R-:W-:-:S03]  /*302a0*/  IADD3 R24, R9, c[0x0][0x198], RZ ;  /* 0x0000660009187a10 */ /* 0x000fc60007ffe0ff */
[C---:B------:R-:W-:Y:S02]  /*302b0*/  IMAD.WIDE R12, R9.reuse, 0x2, R6 ;  /* 0x00000002090c7825 */ /* 0x040fe400078e0206 */
[----:B------:R0:W-:Y:S02]  /*302c0*/  @P4 STG.E.U16 [R16.64], R14 ;  /* 0x0000000e10004986 */ /* 0x0001e4000c101506 */
[----:B------:R-:W-:Y:S01]  /*302d0*/  IMAD.WIDE R8, R9, 0x2, R20 ;  /* 0x0000000209087825 */ /* 0x000fe200078e0214 */
[----:B------:R-:W-:-:S03]  /*302e0*/  ISETP.LT.AND P4, PT, R15, c[0x0][0x178], !P0 ;  /* 0x00005e000f007a0c */ /* 0x000fc60004781270 */
[----:B------:R-:W-:-:S04]  /*302f0*/  IMAD.WIDE R22, R24, 0x2, R2 ;  /* 0x0000000218167825 */ /* 0x000fc800078e0202 */
[----:B0-----:R-:W-:Y:S01]  /*30300*/  IMAD.WIDE R16, R24, 0x2, R20 ;  /* 0x0000000218107825 */ /* 0x001fe200078e0214 */
[----:B--2---:R0:W-:Y:S01]  /*30310*/  @P5 STG.E.U16 [R12.64], R25 ;  /* 0x000000190c005986 */ /* 0x0041e2000c101506 */
[----:B------:R-:W-:-:S03]  /*30320*/  ISETP.LT.AND P5, PT, R27, c[0x0][0x178], !P0 ;  /* 0x00005e001b007a0c */ /* 0x000fc600047a1270 */
[----:B------:R1:W-:Y:S04]  /*30330*/  @P1 STG.E.U16 [R8.64], R18 ;  /* 0x0000001208001986 */ /* 0x0003e8000c101506 */
[----:B------:R2:W-:Y:S01]  /*30340*/  @P6 STG.E.U16 [R22.64], R0 ;  /* 0x0000000016006986 */ /* 0x0005e2000c101506 */
[----:B------:R-:W-:Y:S02]  /*30350*/  ISETP.LT.AND P6, PT, R11, c[0x0][0x178], !P0 ;  /* 0x00005e000b007a0c */ /* 0x000fe400047c1270 */
[----:B------:R-:W-:Y:S01]  /*30360*/  ISETP.LT.AND P0, PT, R19, c[0x0][0x178], !P3 ;  /* 0x00005e0013007a0c */ /* 0x000fe20005f01270 */
[----:B0-----:R-:W-:-:S04]  /*30370*/  IMAD.WIDE R12, R24, 0x2, R6 ;  /* 0x00000002180c7825 */ /* 0x001fc800078e0206 */
[C---:B-1----:R-:W-:Y:S01]  /*30380*/  IMAD.WIDE R8, R24.reuse, 0x2, R4 ;  /* 0x0000000218087825 */ /* 0x042fe200078e0204 */
[----:B------:R-:W-:Y:S02]  /*30390*/  PRMT R18, R25, 0x7632, R18 ;  /* 0x0000763219127816 */ /* 0x000fe40000000012 */
[----:B------:R-:W-:Y:S02]  /*303a0*/  IADD3 R24, R24, c[0x0][0x198], RZ ;  /* 0x0000660018187a10 */ /* 0x000fe40007ffe0ff */
[----:B--2---:R-:W-:Y:S02]  /*303b0*/  PRMT R0, R14, 0x7632, R0 ;  /* 0x000076320e007816 */ /* 0x004fe40000000000 */
[----:B------:R-:W-:Y:S01]  /*303c0*/  PRMT R22, R18, 0x7632, R22 ;  /* 0x0000763212167816 */ /* 0x000fe20000000016 */
[----:B------:R-:W2:Y:S04]  /*303d0*/  LDL.LU R14, [R1+0x88] ;  /* 0x00008800010e7983 */ /* 0x000ea80000300800 */
[----:B------:R0:W-:Y:S04]  /*303e0*/  @P4 STG.E.U16 [R8.64], R0 ;  /* 0x0000000008004986 */ /* 0x0001e8000c101506 */
[----:B------:R4:W-:Y:S04]  /*303f0*/  @P5 STG.E.U16 [R12.64], R18 ;  /* 0x000000120c005986 */ /* 0x0009e8000c101506 */
[----:B------:R1:W-:Y:S01]  /*30400*/  @P6 STG.E.U16 [R16.64], R22 ;  /* 0x0000001610006986 */ /* 0x0003e2000c101506 */
[C---:B0-----:R-:W-:Y:S01]  /*30410*/  IMAD.WIDE R8, R24.reuse, 0x2, R2 ;  /* 0x0000000218087825 */ /* 0x041fe200078e0202 */
[----:B------:R-:W-:-:S02]  /*30420*/  IADD3 R0, R24, c[0x0][0x198], RZ ;  /* 0x0000660018007a10 */ /* 0x000fc40007ffe0ff */
[----:B----4-:R-:W-:Y:S02]  /*30430*/  PRMT R18, R28, 0x7632, R18 ;  /* 0x000076321c127816 */ /* 0x010fe40000000012 */
[----:B------:R0:W-:Y:S01]  /*30440*/  @P0 STG.E.U16 [R8.64], R28 ;  /* 0x0000001c08000986 */ /* 0x0001e2000c101506 */
[----:B------:R-:W-:-:S04]  /*30450*/  IMAD.WIDE R12, R24, 0x2, R4 ;  /* 0x00000002180c7825 */ /* 0x000fc800078e0204 */
[C---:B-1----:R-:W-:Y:S01]  /*30460*/  IMAD.WIDE R16, R24.reuse, 0x2, R20 ;  /* 0x0000000218107825 */ /* 0x042fe200078e0214 */
[----:B0-----:R-:W4:Y:S03]  /*30470*/  LDL.LU R28, [R1+0x1c8] ;  /* 0x0001c800011c7983 */ /* 0x001f260000300800 */
[----:B------:R-:W-:Y:S02]  /*30480*/  IMAD.WIDE R8, R24, 0x2, R6 ;  /* 0x0000000218087825 */ /* 0x000fe400078e0206 */
[----:B------:R-:W3:Y:S01]  /*30490*/  LDL.LU R24, [R1+0x48] ;  /* 0x0000480001187983 */ /* 0x000ee20000300800 */
[----:B------:R-:W-:Y:S02]  /*304a0*/  ISETP.LT.AND P4, PT, R15, c[0x0][0x178], !P3 ;  /* 0x00005e000f007a0c */ /* 0x000fe40005f81270 */
[----:B------:R-:W-:Y:S02]  /*304b0*/  ISETP.LT.AND P5, PT, R27, c[0x0][0x178], !P3 ;  /* 0x00005e001b007a0c */ /* 0x000fe40005fa1270 */
[----:B------:R-:W-:-:S02]  /*304c0*/  ISETP.LT.AND P3, PT, R11, c[0x0][0x178], !P3 ;  /* 0x00005e000b007a0c */ /* 0x000fc40005f61270 */
[----:B------:R-:W-:Y:S02]  /*304d0*/  ISETP.LT.AND P6, PT, R19, c[0x0][0x178], !P2 ;  /* 0x00005e0013007a0c */ /* 0x000fe400057c1270 */
[----:B------:R-:W-:-:S04]  /*304e0*/  IADD3 R23, R29, 0x14, RZ ;  /* 0x000000141d177810 */ /* 0x000fc80007ffe0ff */
[----:B------:R-:W-:Y:S01]  /*304f0*/  ISETP.GE.AND P1, PT, R23, c[0x0][0x17c], PT ;  /* 0x00005f0017007a0c */ /* 0x000fe20003f26270 */
[----:B------:R-:W-:Y:S01]  /*30500*/  IMAD.WIDE R22, R0, 0x2, R2 ;  /* 0x0000000200167825 */ /* 0x000fe200078e0202 */
[----:B------:R-:W-:-:S04]  /*30510*/  IADD3 R25, R29, 0x15, RZ ;  /* 0x000000151d197810 */ /* 0x000fc80007ffe0ff */
[----:B------:R-:W-:Y:S02]  /*30520*/  ISETP.GE.AND P0, PT, R25, c[0x0][0x17c], PT ;  /* 0x00005f0019007a0c */ /* 0x000fe40003f06270 */
[----:B------:R-:W4:Y:S04]  /*30530*/  LDL.LU R25, [R1+0x38] ;  /* 0x0000380001197983 */ /* 0x000f280000300800 */
[----:B--2---:R0:W-:Y:S01]  /*30540*/  @P4 STG.E.U16 [R12.64], R14 ;  /* 0x0000000e0c004986 */ /* 0x0041e2000c101506 */
[----:B------:R-:W-:Y:S01]  /*30550*/  ISETP.LT.AND P4, PT, R27, c[0x0][0x178], !P2 ;  /* 0x00005e001b007a0c */ /* 0x000fe20005781270 */
[----:B0-----:R-:W-:Y:S02]  /*30560*/  IMAD.WIDE R12, R0, 0x2, R6 ;  /* 0x00000002000c7825 */ /* 0x001fe400078e0206 */
[----:B---3--:R0:W-:Y:S04]  /*30570*/  @P5 STG.E.U16 [R8.64], R24 ;  /* 0x0000001808005986 */ /* 0x0081e8000c101506 */
[----:B------:R1:W-:Y:S01]  /*30580*/  @P3 STG.E.U16 [R16.64], R10 ;  /* 0x0000000a10003986 */ /* 0x0003e2000c101506 */
[----:B------:R-:W-:-:S03]  /*30590*/  ISETP.LT.AND P3, PT, R15, c[0x0][0x178], !P2 ;  /* 0x00005e000f007a0c */ /* 0x000fc60005761270 */
[----:B------:R2:W-:Y:S01]  /*305a0*/  @P6 STG.E.U16 [R22.64], R18 ;  /* 0x0000001216006986 */ /* 0x0005e2000c101506 */
[----:B------:R-:W-:Y:S02]  /*305b0*/  ISETP.LT.AND P6, PT, R11, c[0x0][0x178], !P2 ;  /* 0x00005e000b007a0c */ /* 0x000fe400057c1270 */
[----:B------:R-:W-:Y:S01]  /*305c0*/  ISETP.LT.AND P5, PT, R19, c[0x0][0x178], !P1 ;  /* 0x00005e0013007a0c */ /* 0x000fe20004fa1270 */
[----:B0-----:R-:W-:-:S04]  /*305d0*/  IMAD.WIDE R8, R0, 0x2, R20 ;  /* 0x0000000200087825 */ /* 0x001fc800078e0214 */
[----:B-1----:R-:W-:Y:S01]  /*305e0*/  IMAD.WIDE R16, R0, 0x2, R4 ;  /* 0x0000000200107825 */ /* 0x002fe200078e0204 */
[----:B--2---:R-:W-:Y:S02]  /*305f0*/  PRMT R18, R14, 0x7632, R18 ;  /* 0x000076320e127816 */ /* 0x004fe40000000012 */
[----:B------:R-:W-:Y:S01]  /*30600*/  PRMT R22, R24, 0x7632, R22 ;  /* 0x0000763218167816 */ /* 0x000fe20000000016 */
[----:B------:R-:W2:Y:S01]  /*30610*/  LDL.LU R14, [R1+0x1180] ;  /* 0x00118000010e7983 */ /* 0x000ea20000300800 */
[----:B------:R-:W-:Y:S02]  /*30620*/  PRMT R23, R10, 0x7632, R23 ;  /* 0x000076320a177816 */ /* 0x000fe40000000017 */
[----:B------:R-:W-:Y:S01]  /*30630*/  IADD3 R10, R0, c[0x0][0x198], RZ ;  /* 0x00006600000a7a10 */ /* 0x000fe20007ffe0ff */
[----:B------:R4:W-:Y:S04]  /*30640*/  @P3 STG.E.U16 [R16.64], R18 ;  /* 0x0000001210003986 */ /* 0x0009e8000c101506 */
[----:B------:R-:W-:Y:S04]  /*30650*/  @P4 STG.E.U16 [R12.64], R22 ;  /* 0x000000160c004986 */ /* 0x000fe8000c101506 */
[----:B------:R0:W-:Y:S01]  /*30660*/  @P6 STG.E.U16 [R8.64], R23 ;  /* 0x0000001708006986 */ /* 0x0001e2000c101506 */
[----:B------:R-:W-:-:S02]  /*30670*/  IADD3 R0, R10, c[0x0][0x198], RZ ;  /* 0x000066000a007a10 */ /* 0x000fc40007ffe0ff */
[----:B----4-:R-:W-:Y:S01]  /*30680*/  PRMT R18, R28, 0x7632, R18 ;  /* 0x000076321c127816 */ /* 0x010fe20000000012 */
[----:B------:R-:W-:-:S04]  /*30690*/  IMAD.WIDE R16, R10, 0x2, R20 ;  /* 0x000000020a107825 */ /* 0x000fc800078e0214 */
[----:B0-----:R-:W-:-:S04]  /*306a0*/  IMAD.WIDE R8, R10, 0x2, R2 ;  /* 0x000000020a087825 */ /* 0x001fc800078e0202 */
[C---:B------:R-:W-:Y:S01]  /*306b0*/  IMAD.WIDE R12, R10.reuse, 0x2, R6 ;  /* 0x000000020a0c7825 */ /* 0x040fe200078e0206 */
[----:B------:R0:W-:Y:S04]  /*306c0*/  @P5 STG.E.U16 [R8.64], R28 ;  /* 0x0000001c08005986 */ /* 0x0001e8000c101506 */
[----:B0-----:R-:W3:Y:S01]  /*306d0*/  LDL.LU R28, [R1+0x1d8] ;  /* 0x0001d800011c7983 */ /* 0x001ee20000300800 */
[----:B------:R-:W-:-:S03]  /*306e0*/  IMAD.WIDE R8, R10, 0x2, R4 ;  /* 0x000000020a087825 */ /* 0x000fc600078e0204 */
[----:B------:R-:W4:Y:S01]  /*306f0*/  LDL.LU R10, [R1+0x78] ;  /* 0x00007800010a7983 */ /* 0x000f220000300800 */
[----:B------:R-:W-:Y:S02]  /*30700*/  ISETP.LT.AND P3, PT, R15, c[0x0][0x178], !P1 ;  /* 0x00005e000f007a0c */ /* 0x000fe40004f61270 */
[----:B------:R-:W-:Y:S02]  /*30710*/  ISETP.LT.AND P4, PT, R27, c[0x0][0x178], !P1 ;  /* 0x00005e001b007a0c */ /* 0x000fe40004f81270 */
[----:B------:R-:W-:Y:S02]  /*30720*/  ISETP.LT.AND P1, PT, R11, c[0x0][0x178], !P1 ;  /* 0x00005e000b007a0c */ /* 0x000fe40004f21270 */
[----:B------:R-:W-:Y:S02]  /*30730*/  ISETP.LT.AND P6, PT, R19, c[0x0][0x178], !P0 ;  /* 0x00005e0013007a0c */ /* 0x000fe400047c1270 */
[----:B------:R-:W-:Y:S01]  /*30740*/  IADD3 R24, R29, 0x16, RZ ;  /* 0x000000161d187810 */ /* 0x000fe20007ffe0ff */
[----:B------:R-:W-:-:S03]  /*30750*/  IMAD.WIDE R22, R0, 0x2, R2 ;  /* 0x0000000200167825 */ /* 0x000fc600078e0202 */
[----:B------:R-:W-:Y:S02]  /*30760*/  ISETP.GE.AND P2, PT, R24, c[0x0][0x17c], PT ;  /* 0x00005f0018007a0c */ /* 0x000fe40003f46270 */
[----:B------:R-:W-:-:S04]  /*30770*/  IADD3 R24, R29, 0x17, RZ ;  /* 0x000000171d187810 */ /* 0x000fc80007ffe0ff */
[----:B------:R-:W-:Y:S01]  /*30780*/  ISETP.GE.AND P5, PT, R24, c[0x0][0x17c], PT ;  /* 0x00005f0018007a0c */ /* 0x000fe20003fa6270 */
[----:B----4-:R0:W-:Y:S01]  /*30790*/  @P3 STG.E.U16 [R8.64], R10 ;  /* 0x0000000a08003986 */ /* 0x0101e2000c101506 */
[----:B------:R-:W-:-:S03]  /*307a0*/  ISETP.LT.AND P3, PT, R15, c[0x0][0x178], !P0 ;  /* 0x00005e000f007a0c */ /* 0x000fc60004761270 */
[----:B------:R-:W-:Y:S04]  /*307b0*/  @P4 STG.E.U16 [R12.64], R25 ;  /* 0x000000190c004986 */ /* 0x000fe8000c101506 */
[----:B--2---:R1:W-:Y:S01]  /*307c0*/  @P1 STG.E.U16 [R16.64], R14 ;  /* 0x0000000e10001986 */ /* 0x0043e2000c101506 */
[----:B------:R-:W-:Y:S02]  /*307d0*/  ISETP.LT.AND P1, PT, R27, c[0x0][0x178], !P0 ;  /* 0x00005e001b007a0c */ /* 0x000fe40004721270 */
[----:B------:R-:W-:Y:S01]  /*307e0*/  ISETP.LT.AND P0, PT, R11, c[0x0][0x178], !P0 ;  /* 0x00005e000b007a0c */ /* 0x000fe20004701270 */
[----:B------:R2:W-:Y:S01]  /*307f0*/  @P6 STG.E.U16 [R22.64], R18 ;  /* 0x0000001216006986 */ /* 0x0005e2000c101506 */
[----:B------:R-:W-:Y:S01]  /*30800*/  ISETP.LT.AND P6, PT, R19, c[0x0][0x178], !P2 ;  /* 0x00005e0013007a0c */ /* 0x000fe200057c1270 */
[----:B0-----:R-:W-:-:S02]  /*30810*/  IMAD.WIDE R8, R0, 0x2, R6 ;  /* 0x0000000200087825 */ /* 0x001fc400078e0206 */
[----:B------:R-:W4:Y:S01]  /*30820*/  LDL.LU R19, [R1+0x148] ;  /* 0x0001480001137983 */ /* 0x000f220000300800 */
[----:B-1----:R-:W-:Y:S02]  /*30830*/  PRMT R14, R10, 0x7632, R14 ;  /* 0x000076320a0e7816 */ /* 0x002fe4000000000e */
[C---:B------:R-:W-:Y:S01]  /*30840*/  IADD3 R10, R0.reuse, c[0x0][0x198], RZ ;  /* 0x00006600000a7a10 */ /* 0x040fe20007ffe0ff */
[C---:B------:R-:W-:Y:S01]  /*30850*/  IMAD.WIDE R12, R0.reuse, 0x2, R4 ;  /* 0x00000002000c7825 */ /* 0x040fe200078e0204 */
[----:B--2---:R-:W-:Y:S02]  /*30860*/  PRMT R18, R25, 0x7632, R18 ;  /* 0x0000763219127816 */ /* 0x004fe40000000012 */
[----:B------:R-:W-:Y:S01]  /*30870*/  IADD3 R25, R29, 0x18, RZ ;  /* 0x000000181d197810 */ /* 0x000fe20007ffe0ff */
[----:B------:R-:W-:Y:S01]  /*30880*/  IMAD.WIDE R16, R0, 0x2, R20 ;  /* 0x0000000200107825 */ /* 0x000fe200078e0214 */
[----:B------:R-:W-:Y:S01]  /*30890*/  PRMT R24, R14, 0x7632, R24 ;  /* 0x000076320e187816 */ /* 0x000fe20000000018 */
[----:B------:R-:W-:Y:S02]  /*308a0*/  @P3 STG.E.U16 [R12.64], R14 ;  /* 0x0000000e0c003986 */ /* 0x000fe4000c101506 */
[C---:B------:R-:W-:Y:S01]  /*308b0*/  IMAD.WIDE R22, R10.reuse, 0x2, R2 ;  /* 0x000000020a167825 */ /* 0x040fe200078e0202 */
[----:B------:R-:W-:Y:S01]  /*308c0*/  ISETP.GE.AND P3, PT, R25, c[0x0][0x17c], PT ;  /* 0x00005f0019007a0c */ /* 0x000fe20003f66270 */
[----:B------:R0:W-:Y:S04]  /*308d0*/  @P1 STG.E.U16 [R8.64], R18 ;  /* 0x0000001208001986 */ /* 0x0001e8000c101506 */
[----:B------:R-:W2:Y:S04]  /*308e0*/  LDL R25, [R1+0x7d4] ;  /* 0x0007d40001197983 */ /* 0x000ea80000100800 */
[----:B------:R-:W-:Y:S04]  /*308f0*/  @P0 STG.E.U16 [R16.64], R24 ;  /* 0x0000001810000986 */ /* 0x000fe8000c101506 */
[----:B0-----:R-:W4:Y:S04]  /*30900*/  LDL.LU R18, [R1+0x18] ;  /* 0x0000180001127983 */ /* 0x001f280000300800 */
[----:B---3--:R0:W-:Y:S04]  /*30910*/  @P6 STG.E.U16 [R22.64], R28 ;  /* 0x0000001c16006986 */ /* 0x0081e8000c101506 */
[----:B0-----:R-:W3:Y:S01]  /*30920*/  LDL.LU R23, [R1+0x1e8] ;  /* 0x0001e80001177983 */ /* 0x001ee20000300800 */
[----:B------:R-:W-:Y:S01]  /*30930*/  ISETP.LT.AND P4, PT, R15, c[0x0][0x178], !P2 ;  /* 0x00005e000f007a0c */ /* 0x000fe20005781270 */
[----:B------:R-:W-:Y:S01]  /*30940*/  IMAD.WIDE R8, R10, 0x2, R4 ;  /* 0x000000020a087825 */ /* 0x000fe200078e0204 */
[----:B------:R-:W-:Y:S01]  /*30950*/  ISETP.LT.AND P1, PT, R27, c[0x0][0x178], !P2 ;  /* 0x00005e001b007a0c */ /* 0x000fe20005721270 */
[----:B------:R-:W4:Y:S01]  /*30960*/  LDL.LU R24, [R1+0x5c] ;  /* 0x00005c0001187983 */ /* 0x000f220000300800 */
[----:B------:R-:W-:-:S02]  /*30970*/  ISETP.LT.AND P2, PT, R11, c[0x0][0x178], !P2 ;  /* 0x00005e000b007a0c */ /* 0x000fc40005741270 */
[----:B------:R-:W-:Y:S02]  /*30980*/  IADD3 R12, R29, 0x19, RZ ;  /* 0x000000191d0c7810 */ /* 0x000fe40007ffe0ff */
[----:B------:R-:W-:Y:S02]  /*30990*/  IADD3 R0, R10, c[0x0][0x198], RZ ;  /* 0x000066000a007a10 */ /* 0x000fe40007ffe0ff */
[----:B------:R-:W-:Y:S01]  /*309a0*/  ISETP.GE.AND P0, PT, R12, c[0x0][0x17c], PT ;  /* 0x00005f000c007a0c */ /* 0x000fe20003f06270 */
[----:B------:R-:W-:Y:S01]  /*309b0*/  IMAD.WIDE R12, R10, 0x2, R20 ;  /* 0x000000020a0c7825 */ /* 0x000fe200078e0214 */
[----:B------:R-:W-:Y:S02]  /*309c0*/  PRMT R14, R28, 0x7632, R14 ;  /* 0x000076321c0e7816 */ /* 0x000fe4000000000e */
[----:B------:R-:W4:Y:S01]  /*309d0*/  LDL.LU R28, [R1+0x2c] ;  /* 0x00002c00011c7983 */ /* 0x000f220000300800 */
[----:B------:R-:W-:Y:S01]  /*309e0*/  IMAD.WIDE R16, R0, 0x2, R2 ;  /* 0x0000000200107825 */ /* 0x000fe200078e0202 */
[----:B--2---:R-:W-:-:S02]  /*309f0*/  ISETP.LT.AND P6, PT, R25, c[0x0][0x178], !P5 ;  /* 0x00005e0019007a0c */ /* 0x004fc40006fc1270 */
[----:B---3--:R0:W-:Y:S01]  /*30a00*/  @P4 STG.E.U16 [R8.64], R23 ;  /* 0x0000001708004986 */ /* 0x0081e2000c101506 */
[----:B------:R-:W-:Y:S01]  /*30a10*/  ISETP.LT.AND P4, PT, R15, c[0x0][0x178], !P5 ;  /* 0x00005e000f007a0c */ /* 0x000fe20006f81270 */
[----:B0-----:R-:W-:Y:S01]  /*30a20*/  IMAD.WIDE R8, R10, 0x2, R6 ;  /* 0x000000020a087825 */ /* 0x001fe200078e0206 */
[----:B------:R-:W-:-:S03]  /*30a30*/  PRMT R10, R23, 0x7632, R10 ;  /* 0x00007632170a7816 */ /* 0x000fc6000000000a */
[----:B------:R-:W-:Y:S01]  /*30a40*/  IMAD.WIDE R22, R0, 0x2, R4 ;  /* 0x0000000200167825 */ /* 0x000fe200078e0204 */
[----:B----4-:R-:W-:Y:S04]  /*30a50*/  @P1 STG.E.U16 [R8.64], R19 ;  /* 0x0000001308001986 */ /* 0x010fe8000c101506 */
[----:B------:R-:W-:Y:S04]  /*30a60*/  @P2 STG.E.U16 [R12.64], R18 ;  /* 0x000000120c002986 */ /* 0x000fe8000c101506 */
[----:B------:R-:W-:Y:S04]  /*30a70*/  @P6 STG.E.U16 [R16.64], R14 ;  /* 0x0000000e10006986 */ /* 0x000fe8000c101506 */
[----:B------:R0:W-:Y:S04]  /*30a80*/  @P4 STG.E.U16 [R22.64], R10 ;  /* 0x0000000a16004986 */ /* 0x0001e8000c101506 */
[----:B0-----:R-:W2:Y:S01]  /*30a90*/  LDL.LU R23, [R1+0x6c] ;  /* 0x00006c0001177983 */ /* 0x001ea20000300800 */
[----:B------:R-:W-:-:S03]  /*30aa0*/  PRMT R14, R19, 0x7632, R14 ;  /* 0x00007632130e7816 */ /* 0x000fc6000000000e */
[----:B------:R-:W3:Y:S01]  /*30ab0*/  LDL.LU R19, [R1+0x117c] ;  /* 0x00117c0001137983 */ /* 0x000ee20000300800 */
[----:B------:R-:W-:Y:S02]  /*30ac0*/  ISETP.LT.AND P1, PT, R27, c[0x0][0x178], !P5 ;  /* 0x00005e001b007a0c */ /* 0x000fe40006f21270 */
[----:B------:R-:W-:Y:S02]  /*30ad0*/  ISETP.LT.AND P5, PT, R11, c[0x0][0x178], !P5 ;  /* 0x00005e000b007a0c */ /* 0x000fe40006fa1270 */
[----:B------:R-:W-:Y:S01]  /*30ae0*/  ISETP.LT.AND P2, PT, R25, c[0x0][0x178], !P3 ;  /* 0x00005e0019007a0c */ /* 0x000fe20005f41270 */
[----:B------:R-:W-:Y:S01]  /*30af0*/  IMAD.WIDE R8, R0, 0x2, R6 ;  /* 0x0000000200087825 */ /* 0x000fe200078e0206 */
[----:B------:R-:W-:Y:S02]  /*30b00*/  ISETP.LT.AND P6, PT, R15, c[0x0][0x178], !P3 ;  /* 0x00005e000f007a0c */ /* 0x000fe40005fc1270 */
[----:B------:R-:W-:Y:S01]  /*30b10*/  PRMT R16, R18, 0x7632, R16 ;  /* 0x0000763212107816 */ /* 0x000fe20000000010 */
[C---:B------:R-:W-:Y:S01]  /*30b20*/  IMAD.WIDE R12, R0.reuse, 0x2, R20 ;  /* 0x00000002000c7825 */ /* 0x040fe200078e0214 */
[----:B------:R-:W-:-:S02]  /*30b30*/  IADD3 R10, R0, c[0x0][0x198], RZ ;  /* 0x00006600000a7a10 */ /* 0x000fc40007ffe0ff */
[----:B------:R-:W-:Y:S01]  /*30b40*/  ISETP.LT.AND P4, PT, R27, c[0x0][0x178], !P3 ;  /* 0x00005e001b007a0c */ /* 0x000fe20005f81270 */
[----:B------:R0:W-:Y:S01]  /*30b50*/  @P1 STG.E.U16 [R8.64], R14 ;  /* 0x0000000e08001986 */ /* 0x0001e2000c101506 */
[----:B------:R-:W-:Y:S02]  /*30b60*/  ISETP.LT.AND P3, PT, R11, c[0x0][0x178], !P3 ;  /* 0x00005e000b007a0c */ /* 0x000fe40005f61270 */
[----:B------:R-:W-:Y:S01]  /*30b70*/  IADD3 R17, R29, 0x1a, RZ ;  /* 0x0000001a1d117810 */ /* 0x000fe20007ffe0ff */
[----:B------:R1:W-:Y:S03]  /*30b80*/  @P5 STG.E.U16 [R12.64], R16 ;  /* 0x000000100c005986 */ /* 0x0003e6000c101506 */
[----:B------:R-:W-:Y:S01]  /*30b90*/  ISETP.GE.AND P1, PT, R17, c[0x0][0x17c], PT ;  /* 0x00005f0011007a0c */ /* 0x000fe20003f26270 */
[----:B0-----:R-:W-:-:S04]  /*30ba0*/  IMAD.WIDE R8, R10, 0x2, R2 ;  /* 0x000000020a087825 */ /* 0x001fc800078e0202 */
[----:B-1----:R-:W-:Y:S01]  /*30bb0*/  IMAD.WIDE R12, R10, 0x2, R4 ;  /* 0x000000020a0c7825 */ /* 0x002fe200078e0204 */
[----:B------:R-:W-:-:S03]  /*30bc0*/  IADD3 R14, R29, 0x1c, RZ ;  /* 0x0000001c1d0e7810 */ /* 0x000fc60007ffe0ff */
[----:B------:R-:W-:Y:S01]  /*30bd0*/  IMAD.WIDE R16, R10, 0x2, R6 ;  /* 0x000000020a107825 */ /* 0x000fe200078e0206 */
[----:B--2---:R0:W-:Y:S04]  /*30be0*/  @P2 STG.E.U16 [R8.64], R23 ;  /* 0x0000001708002986 */ /* 0x0041e8000c101506 */
[----:B------:R1:W-:Y:S01]  /*30bf0*/  @P6 STG.E.U16 [R12.64], R24 ;  /* 0x000000180c006986 */ /* 0x0003e2000c101506 */
[----:B------:R-:W-:Y:S02]  /*30c00*/  ISETP.LT.AND P2, PT, R25, c[0x0][0x178], !P0 ;  /* 0x00005e0019007a0c */ /* 0x000fe40004741270 */
[----:B------:R-:W-:Y:S01]  /*30c10*/  ISETP.LT.AND P6, PT, R15, c[0x0][0x178], !P0 ;  /* 0x00005e000f007a0c */ /* 0x000fe200047c1270 */
[----:B------:R2:W-:Y:S01]  /*30c20*/  @P4 STG.E.U16 [R16.64], R28 ;  /* 0x0000001c10004986 */ /* 0x0005e2000c101506 */
[----:B------:R-:W-:-:S02]  /*30c30*/  ISETP.LT.AND P4, PT, R27, c[0x0][0x178], !P0 ;  /* 0x00005e001b007a0c */ /* 0x000fc40004781270 */
[----:B0-----:R-:W-:Y:S01]  /*30c40*/  PRMT R8, R24, 0x7632, R8 ;  /* 0x0000763218087816 */ /* 0x001fe20000000008 */
[----:B-1----:R-:W-:Y:S01]  /*30c50*/  IMAD.WIDE R12, R10, 0x2, R20 ;  /* 0x000000020a0c7825 */ /* 0x002fe200078e0214 */
[----:B------:R-:W4:Y:S01]  /*30c60*/  LDL.LU R24, [R1+0x9c] ;  /* 0x00009c0001187983 */ /* 0x000f220000300800 */
[----:B------:R-:W-:Y:S02]  /*30c70*/  PRMT R9, R28, 0x7632, R9 ;  /* 0x000076321c097816 */ /* 0x000fe40000000009 */
[----:B------:R-:W-:Y:S01]  /*30c80*/  ISETP.LT.AND P0, PT, R11, c[0x0][0x178], !P0 ;  /* 0x00005e000b007a0c */ /* 0x000fe20004701270 */
[----:B---3--:R0:W-:Y:S01]  /*30c90*/  @P3 STG.E.U16 [R12.64], R19 ;  /* 0x000000130c003986 */ /* 0x0081e2000c101506 */
[----:B------:R-:W-:Y:S02]  /*30ca0*/  ISETP.GE.AND P3, PT, R14, c[0x0][0x17c], PT ;  /* 0x00005f000e007a0c */ /* 0x000fe40003f66270 */
[----:B------:R-:W-:Y:S01]  /*30cb0*/  PRMT R14, R19, 0x7632, R14 ;  /* 0x00007632130e7816 */ /* 0x000fe2000000000e */
[----:B--2---:R-:W2:Y:S01]  /*30cc0*/  LDL.LU R28, [R1+0x8c] ;  /* 0x00008c00011c7983 */ /* 0x004ea20000300800 */
[----:B------:R-:W-:-:S03]  /*30cd0*/  IADD3 R10, R10, c[0x0][0x198], RZ ;  /* 0x000066000a0a7a10 */ /* 0x000fc60007ffe0ff */
[----:B------:R-:W3:Y:S04]  /*30ce0*/  LDL.LU R11, [R1+0x1178] ;  /* 0x00117800010b7983 */ /* 0x000ee80000300800 */
[----:B0-----:R-:W2:Y:S01]  /*30cf0*/  LDL R19, [R1+0x7d4] ;  /* 0x0007d40001137983 */ /* 0x001ea20000100800 */
[----:B------:R-:W-:Y:S01]  /*30d00*/  PRMT R0, R23, 0x7632, R0 ;  /* 0x0000763217007816 */ /* 0x000fe20000000000 */
[----:B------:R-:W-:-:S04]  /*30d10*/  IMAD.WIDE R12, R10, 0x2, R2 ;  /* 0x000000020a0c7825 */ /* 0x000fc800078e0202 */
[C---:B------:R-:W-:Y:S01]  /*30d20*/  IMAD.WIDE R16, R10.reuse, 0x2, R4 ;  /* 0x000000020a107825 */ /* 0x040fe200078e0204 */
[----:B------:R-:W-:Y:S03]  /*30d30*/  @P2 STG.E.U16 [R12.64], R0 ;  /* 0x000000000c002986 */ /* 0x000fe6000c101506 */
[----:B------:R-:W-:Y:S01]  /*30d40*/  IMAD.WIDE R22, R10, 0x2, R6 ;  /* 0x000000020a167825 */ /* 0x000fe200078e0206 */
[----:B------:R-:W-:Y:S04]  /*30d50*/  @P6 STG.E.U16 [R16.64], R8 ;  /* 0x0000000810006986 */ /* 0x000fe8000c101506 */
[----:B------:R0:W-:Y:S04]  /*30d60*/  @P4 STG.E.U16 [R22.64], R9 ;  /* 0x0000000916004986 */ /* 0x0001e8000c101506 */
[----:B0-----:R-:W3:Y:S04]  /*30d70*/  LDL.LU R22, [R1+0x4c] ;  /* 0x00004c0001167983 */ /* 0x001ee80000300800 */
[----:B------:R-:W3:Y:S01]  /*30d80*/  LDL R23, [R1+0x10c0] ;  /* 0x0010c00001177983 */ /* 0x000ee20000100800 */
[----:B------:R-:W-:-:S02]  /*30d90*/  ISETP.LT.AND P2, PT, R15, c[0x0][0x178], !P1 ;  /* 0x00005e000f007a0c */ /* 0x000fc40004f41270 */
[----:B------:R-:W-:Y:S01]  /*30da0*/  ISETP.LT.AND P4, PT, R27, c[0x0][0x178], !P1 ;  /* 0x00005e001b007a0c */ /* 0x000fe20004f81270 */
[C---:B------:R-:W-:Y:S01]  /*30db0*/  IMAD.WIDE R8, R10.reuse, 0x2, R20 ;  /* 0x000000020a087825 */ /* 0x040fe200078e0214 */
[----:B------:R-:W-:Y:S02]  /*30dc0*/  IADD3 R0, R10, c[0x0][0x198], RZ ;  /* 0x000066000a007a10 */ /* 0x000fe40007ffe0ff */
[----:B------:R-:W-:Y:S02]  /*30dd0*/  IADD3 R18, R29, 0x1b, RZ ;  /* 0x0000001b1d127810 */ /* 0x000fe40007ffe0ff */
[----:B------:R0:W-:Y:S01]  /*30de0*/  @P0 STG.E.U16 [R8.64], R14 ;  /* 0x0000000e08000986 */ /* 0x0001e2000c101506 */
[----:B------:R-:W-:Y:S01]  /*30df0*/  IMAD.WIDE R16, R0, 0x2, R2 ;  /* 0x0000000200107825 */ /* 0x000fe200078e0202 */
[----:B------:R-:W-:-:S03]  /*30e00*/  ISETP.GE.AND P5, PT, R18, c[0x0][0x17c], PT ;  /* 0x00005f0012007a0c */ /* 0x000fc60003fa6270 */
[----:B------:R-:W-:-:S04]  /*30e10*/  IMAD.WIDE R12, R0, 0x2, R4 ;  /* 0x00000002000c7825 */ /* 0x000fc800078e0204 */
[----:B0-----:R-:W-:-:S04]  /*30e20*/  IMAD.WIDE R8, R0, 0x2, R6 ;  /* 0x0000000200087825 */ /* 0x001fc800078e0206 */
[----:B------:R-:W-:Y:S01]  /*30e30*/  IMAD.MOV.U32 R25, RZ, RZ, R26 ;  /* 0x000000ffff197224 */ /* 0x000fe200078e001a */
[----:B--2---:R-:W-:-:S13]  /*30e40*/  ISETP.LT.AND P6, PT, R19, c[0x0][0x178], !P1 ;  /* 0x00005e0013007a0c */ /* 0x004fda0004fc1270 */
[----:B----4-:R0:W-:Y:S04]  /*30e50*/  @P6 STG.E.U16 [R16.64], R24 ;  /* 0x0000001810006986 */ /* 0x0101e8000c101506 */
[----:B------:R-:W-:Y:S01]  /*30e60*/  @P2 STG.E.U16 [R12.64], R28 ;  /* 0x0000001c0c002986 */ /* 0x000fe2000c101506 */
[----:B------:R-:W-:-:S03]  /*30e70*/  ISETP.LT.AND P2, PT, R19, c[0x0][0x178], !P5 ;  /* 0x00005e0013007a0c */ /* 0x000fc60006f41270 */
[----:B---3--:R1:W-:Y:S01]  /*30e80*/  @P4 STG.E.U16 [R8.64], R22 ;  /* 0x0000001608004986 */ /* 0x0083e2000c101506 */
[----:B------:R-:W-:Y:S02]  /*30e90*/  ISETP.LT.AND P4, PT, R15, c[0x0][0x178], !P5 ;  /* 0x00005e000f007a0c */ /* 0x000fe40006f81270 */
[----:B------:R-:W-:Y:S01]  /*30ea0*/  ISETP.LT.AND P1, PT, R23, c[0x0][0x178], !P1 ;  /* 0x00005e0017007a0c */ /* 0x000fe20004f21270 */
[----:B------:R-:W2:Y:S04]  /*30eb0*/  LDL.LU R15, [R1+0x1174] ;  /* 0x00117400010f7983 */ /* 0x000ea80000300800 */
[----:B------:R-:W3:Y:S01]  /*30ec0*/  LDL.LU R26, [R1+0x1cc] ;  /* 0x0001cc00011a7983 */ /* 0x000ee20000300800 */
[C---:B0-----:R-:W-:Y:S01]  /*30ed0*/  IMAD.WIDE R16, R0.reuse, 0x2, R20 ;  /* 0x0000000200107825 */ /* 0x041fe200078e0214 */
[----:B------:R-:W-:-:S05]  /*30ee0*/  IADD3 R0, R0, c[0x0][0x198], RZ ;  /* 0x0000660000007a10 */ /* 0x000fca0007ffe0ff */
[----:B-1----:R-:W-:Y:S01]  /*30ef0*/  IMAD.WIDE R8, R0, 0x2, R2 ;  /* 0x0000000200087825 */ /* 0x002fe200078e0202 */
[----:B------:R0:W-:Y:S01]  /*30f00*/  @P1 STG.E.U16 [R16.64], R11 ;  /* 0x0000000b10001986 */ /* 0x0001e2000c101506 */
[----:B------:R-:W-:Y:S02]  /*30f10*/  PRMT R18, R28, 0x7632, R18 ;  /* 0x000076321c127816 */ /* 0x000fe40000000012 */
[----:B0-----:R-:W-:Y:S02]  /*30f20*/  PRMT R17, R24, 0x7632, R17 ;  /* 0x0000763218117816 */ /* 0x001fe40000000011 */
[----:B------:R-:W4:Y:S04]  /*30f30*/  LDL.LU R24, [R1+0x7c] ;  /* 0x00007c0001187983 */ /* 0x000f280000300800 */
[----:B------:R-:W2:Y:S04]  /*30f40*/  LDL.LU R28, [R1+0x3c] ;  /* 0x00003c00011c7983 */ /* 0x000ea80000300800 */
[----:B------:R0:W-:Y:S04]  /*30f50*/  @P2 STG.E.U16 [R8.64], R17 ;  /* 0x0000001108002986 */ /* 0x0001e8000c101506 */
[----:B0-----:R-:W2:Y:S01]  /*30f60*/  LDL R17, [R1+0x1058] ;  /* 0x0010580001117983 */ /* 0x001ea20000100800 */
[----:B------:R-:W-:-:S02]  /*30f70*/  IADD3 R10, R29, 0x1d, RZ ;  /* 0x0000001d1d0a7810 */ /* 0x000fc40007ffe0ff */
[----:B------:R-:W-:Y:S02]  /*30f80*/  ISETP.LT.AND P1, PT, R27, c[0x0][0x178], !P5 ;  /* 0x00005e001b007a0c */ /* 0x000fe40006f21270 */
[----:B------:R-:W-:Y:S02]  /*30f90*/  ISETP.GE.AND P0, PT, R10, c[0x0][0x17c], PT ;  /* 0x00005f000a007a0c */ /* 0x000fe40003f06270 */
[----:B------:R-:W-:Y:S01]  /*30fa0*/  IADD3 R10, R29, 0x1e, RZ ;  /* 0x0000001e1d0a7810 */ /* 0x000fe20007ffe0ff */
[C---:B------:R-:W-:Y:S01]  /*30fb0*/  IMAD.WIDE R12, R0.reuse, 0x2, R4 ;  /* 0x00000002000c7825 */ /* 0x040fe200078e0204 */
[----:B------:R-:W-:Y:S02]  /*30fc0*/  ISETP.LT.AND P5, PT, R23, c[0x0][0x178], !P5 ;  /* 0x00005e0017007a0c */ /* 0x000fe40006fa1270 */
[----:B------:R-:W-:Y:S01]  /*30fd0*/  ISETP.LT.AND P2, PT, R19, c[0x0][0x178], !P3 ;  /* 0x00005e0013007a0c */ /* 0x000fe20005f41270 */
[----:B------:R-:W-:Y:S01]  /*30fe0*/  IMAD.WIDE R8, R0, 0x2, R20 ;  /* 0x0000000200087825 */ /* 0x000fe200078e0214 */
[----:B------:R-:W-:-:S02]  /*30ff0*/  ISETP.GE.AND P6, PT, R10, c[0x0][0x17c], PT ;  /* 0x00005f000a007a0c */ /* 0x000fc40003fc6270 */
[----:B------:R-:W-:Y:S01]  /*31000*/  PRMT R14, R11, 0x7632, R14 ;  /* 0x000076320b0e7816 */ /* 0x000fe2000000000e */
[----:B------:R-:W-:Y:S01]  /*31010*/  IMAD.WIDE R10, R0, 0x2, R6 ;  /* 0x00000002000a7825 */ /* 0x000fe200078e0206 */
[----:B------:R-:W-:Y:S01]  /*31020*/  PRMT R16, R22, 0x7632, R16 ;  /* 0x0000763216107816 */ /* 0x000fe20000000010 */
[----:B------:R0:W-:Y:S01]  /*31030*/  @P4 STG.E.U16 [R12.64], R18 ;  /* 0x000000120c004986 */ /* 0x0001e2000c101506 */
[----:B------:R-:W-:-:S03]  /*31040*/  IADD3 R0, R0, c[0x0][0x198], RZ ;  /* 0x0000660000007a10 */ /* 0x000fc60007ffe0ff */
[----:B------:R1:W-:Y:S01]  /*31050*/  @P1 STG.E.U16 [R10.64], R16 ;  /* 0x000000100a001986 */ /* 0x0003e2000c101506 */
[----:B0-----:R-:W-:Y:S01]  /*31060*/  IADD3 R12, R29, 0x1f, RZ ;  /* 0x0000001f1d0c7810 */ /* 0x001fe20007ffe0ff */
[----:B-1----:R-:W-:-:S03]  /*31070*/  IMAD.WIDE R10, R0, 0x2, R2 ;  /* 0x00000002000a7825 */ /* 0x002fc600078e0202 */
[----:B------:R-:W-:Y:S02]  /*31080*/  ISETP.GE.AND P1, PT, R12, c[0x0][0x17c], PT ;  /* 0x00005f000c007a0c */ /* 0x000fe40003f26270 */
[----:B------:R-:W-:Y:S01]  /*31090*/  IADD3 R12, R29, 0x20, RZ ;  /* 0x000000201d0c7810 */ /* 0x000fe20007ffe0ff */
[----:B------:R0:W-:Y:S01]  /*310a0*/  @P5 STG.E.U16 [R8.64], R14 ;  /* 0x0000000e08005986 */ /* 0x0001e2000c101506 */
[----:B------:R-:W-:Y:S01]  /*310b0*/  ISETP.LT.AND P5, PT, R27, c[0x0][0x178], !P3 ;  /* 0x00005e001b007a0c */ /* 0x000fe20005fa1270 */
[----:B0-----:R-:W-:Y:S02]  /*310c0*/  IMAD.WIDE R8, R0, 0x2, R4 ;  /* 0x0000000200087825 */ /* 0x001fe400078e0204 */
[----:B---3--:R0:W-:Y:S01]  /*310d0*/  @P2 STG.E.U16 [R10.64], R26 ;  /* 0x0000001a0a002986 */ /* 0x0081e2000c101506 */
[----:B------:R-:W-:Y:S02]  /*310e0*/  ISETP.GE.AND P2, PT, R12, c[0x0][0x17c], PT ;  /* 0x00005f000c007a0c */ /* 0x000fe40003f46270 */
[----:B------:R-:W-:-:S02]  /*310f0*/  PRMT R12, R26, 0x7632, R12 ;  /* 0x000076321a0c7816 */ /* 0x000fc4000000000c */
[----:B0-----:R-:W3:Y:S01]  /*31100*/  LDL.LU R26, [R1+0x1dc] ;  /* 0x0001dc00011a7983 */ /* 0x001ee20000300800 */
[----:B------:R-:W-:Y:S01]  /*31110*/  IMAD.WIDE R10, R0, 0x2, R6 ;  /* 0x00000002000a7825 */ /* 0x000fe200078e0206 */
[----:B--2---:R-:W-:Y:S02]  /*31120*/  ISETP.LT.AND P4, PT, R17, c[0x0][0x178], !P3 ;  /* 0x00005e0011007a0c */ /* 0x004fe40005f81270 */
[----:B------:R-:W-:-:S11]  /*31130*/  ISETP.LT.AND P3, PT, R23, c[0x0][0x178], !P3 ;  /* 0x00005e0017007a0c */ /* 0x000fd60005f61270 */
[----:B----4-:R0:W-:Y:S01]  /*31140*/  @P4 STG.E.U16 [R8.64], R24 ;  /* 0x0000001808004986 */ /* 0x0101e2000c101506 */
[----:B------:R-:W-:-:S03]  /*31150*/  ISETP.LT.AND P4, PT, R19, c[0x0][0x178], !P0 ;  /* 0x00005e0013007a0c */ /* 0x000fc60004781270 */
[----:B------:R1:W-:Y:S01]  /*31160*/  @P5 STG.E.U16 [R10.64], R28 ;  /* 0x0000001c0a005986 */ /* 0x0003e2000c101506 */
[----:B------:R-:W-:Y:S01]  /*31170*/  ISETP.LT.AND P5, PT, R17, c[0x0][0x178], !P0 ;  /* 0x00005e0011007a0c */ /* 0x000fe200047a1270 */
[C---:B0-----:R-:W-:Y:S01]  /*31180*/  IMAD.WIDE R8, R0.reuse, 0x2, R20 ;  /* 0x0000000200087825 */ /* 0x041fe200078e0214 */
[----:B------:R-:W-:-:S04]  /*31190*/  IADD3 R0, R0, c[0x0][0x198], RZ ;  /* 0x0000660000007a10 */ /* 0x000fc80007ffe0ff */
[----:B------:R0:W-:Y:S01]  /*311a0*/  @P3 STG.E.U16 [R8.64], R15 ;  /* 0x0000000f08003986 */ /* 0x0001e2000c101506 */
[----:B------:R-:W-:Y:S01]  /*311b0*/  ISETP.LT.AND P3, PT, R27, c[0x0][0x178], !P0 ;  /* 0x00005e001b007a0c */ /* 0x000fe20004761270 */
[----:B-1----:R-:W-:Y:S01]  /*311c0*/  IMAD.WIDE R10, R0, 0x2, R4 ;  /* 0x00000002000a7825 */ /* 0x002fe200078e0204 */
[----:B------:R-:W-:Y:S02]  /*311d0*/  PRMT R13, R24, 0x7632, R13 ;  /* 0x00007632180d7816 */ /* 0x000fe4000000000d */
[----:B------:R-:W-:Y:S02]  /*311e0*/  PRMT R16, R28, 0x7632, R16 ;  /* 0x000076321c107816 */ /* 0x000fe40000000010 */
[----:B------:R-:W2:Y:S01]  /*311f0*/  LDL.LU R28, [R1+0x1c] ;  /* 0x00001c00011c7983 */ /* 0x000ea20000300800 */
[----:B0-----:R-:W-:-:S05]  /*31200*/  IMAD.WIDE R8, R0, 0x2, R2 ;  /* 0x0000000200087825 */ /* 0x001fca00078e0202 */
[----:B------:R0:W-:Y:S04]  /*31210*/  @P4 STG.E.U16 [R8.64], R12 ;  /* 0x0000000c08004986 */ /* 0x0001e8000c101506 */
[----:B------:R-:W-:Y:S01]  /*31220*/  @P5 STG.E.U16 [R10.64], R13 ;  /* 0x0000000d0a005986 */ /* 0x000fe2000c101506 */
[----:B0-----:R-:W-:-:S05]  /*31230*/  IMAD.WIDE R8, R0, 0x2, R6 ;  /* 0x0000000200087825 */ /* 0x001fca00078e0206 */
[----:B------:R0:W-:Y:S04]  /*31240*/  @P3 STG.E.U16 [R8.64], R16 ;  /* 0x0000001008003986 */ /* 0x0001e8000c101506 */
[----:B0-----:R-:W4:Y:S01]  /*31250*/  LDL.LU R16, [R1+0x14c] ;  /* 0x00014c0001107983 */ /* 0x001f220000300800 */
[----:B------:R-:W-:Y:S01]  /*31260*/  ISETP.LT.AND P0, PT, R23, c[0x0][0x178], !P0 ;  /* 0x00005e0017007a0c */ /* 0x000fe20004701270 */
[----:B------:R-:W-:Y:S01]  /*31270*/  IMAD.WIDE R10, R0, 0x2, R20 ;  /* 0x00000002000a7825 */ /* 0x000fe200078e0214 */
[----:B------:R-:W-:-:S11]  /*31280*/  PRMT R15, R15, 0x7632, R15 ;  /* 0x000076320f0f7816 */ /* 0x000fd6000000000f */
[----:B------:R0:W-:Y:S01]  /*31290*/  @P0 STG.E.U16 [R10.64], R15 ;  /* 0x0000000f0a000986 */ /* 0x0001e2000c101506 */
[----:B------:R-:W-:-:S03]  /*312a0*/  ISETP.LT.AND P0, PT, R27, c[0x0][0x178], !P6 ;  /* 0x00005e001b007a0c */ /* 0x000fc60007701270 */
[----:B------:R-:W1:Y:S01]  /*312b0*/  S2R R27, SR_TID.X ;  /* 0x00000000001b7919 */ /* 0x000e620000002100 */
[----:B------:R-:W-:Y:S02]  /*312c0*/  ISETP.LT.AND P4, PT, R19, c[0x0][0x178], !P6 ;  /* 0x00005e0013007a0c */ /* 0x000fe40007781270 */
[----:B------:R-:W-:-:S05]  /*312d0*/  IADD3 R14, R0, c[0x0][0x198], RZ ;  /* 0x00006600000e7a10 */ /* 0x000fca0007ffe0ff */
[----:B------:R-:W-:Y:S01]  /*312e0*/  IMAD.WIDE R8, R14, 0x2, R2 ;  /* 0x000000020e087825 */ /* 0x000fe200078e0202 */
[----:B-1----:R-:W-:-:S03]  /*312f0*/  LOP3.LUT R22, R27, 0x7f, RZ, 0xc0, !PT ;  /* 0x0000007f1b167812 */ /* 0x002fc600078ec0ff */
[----:B------:R-:W-:-:S05]  /*31300*/  IMAD.SHL.U32 R27, R27, 0x400, RZ ;  /* 0x000004001b1b7824 */ /* 0x000fca00078e00ff */
[----:B------:R-:W-:-:S05]  /*31310*/  LOP3.LUT R27, R27, 0x1800, RZ, 0xc0, !PT ;  /* 0x000018001b1b7812 */ /* 0x000fca00078ec0ff */
[----:B------:R-:W-:Y:S02]  /*31320*/  IMAD R27, R22, 0x10, R27 ;  /* 0x00000010161b7824 */ /* 0x000fe400078e021b */
[----:B------:R-:W-:Y:S01]  /*31330*/  IMAD.MOV.U32 R13, RZ, RZ, R25 ;  /* 0x000000ffff0d7224 */ /* 0x000fe200078e0019 */
[----:B------:R-:W-:Y:S01]  /*31340*/  ISETP.LT.AND P3, PT, R17, c[0x0][0x178], !P6 ;  /* 0x00005e0011007a0c */ /* 0x000fe20007761270 */
[----:B------:R-:W4:Y:S01]  /*31350*/  LDL.LU R22, [R1+0xc0] ;  /* 0x0000c00001167983 */ /* 0x000f220000300800 */
[----:B------:R-:W-:Y:S01]  /*31360*/  IADD3 R12, R29, 0x21, RZ ;  /* 0x000000211d0c7810 */ /* 0x000fe20007ffe0ff */
[----:B0-----:R-:W-:Y:S01]  /*31370*/  IMAD.WIDE R10, R14, 0x2, R6 ;  /* 0x000000020e0a7825 */ /* 0x001fe200078e0206 */
[----:B------:R-:W-:Y:S02]  /*31380*/  ISETP.LT.AND P6, PT, R23, c[0x0][0x178], !P6 ;  /* 0x00005e0017007a0c */ /* 0x000fe400077c1270 */
[----:B------:R-:W-:Y:S02]  /*31390*/  ISETP.GE.AND P5, PT, R12, c[0x0][0x17c], PT ;  /* 0x00005f000c007a0c */ /* 0x000fe40003fa6270 */
[----:B------:R-:W-:-:S02]  /*313a0*/  PRMT R0, R13, 0x7632, R0 ;  /* 0x000076320d007816 */ /* 0x000fc40000000000 */
[----:B---3--:R-:W-:Y:S01]  /*313b0*/  PRMT R15, R26, 0x7632, R15 ;  /* 0x000076321a0f7816 */ /* 0x008fe2000000000f */
[----:B------:R0:W-:Y:S04]  /*313c0*/  @P4 STG.E.U16 [R8.64], R26 ;  /* 0x0000001a08004986 */ /* 0x0001e8000c101506 */
[----:B------:R-:W1:Y:S01]  /*313d0*/  LDS.128 R24, [R27] ;  /* 0x000000001b187984 */ /* 0x000e620000000c00 */
[----:B------:R-:W-:Y:S01]  /*313e0*/  ISETP.LT.AND P4, PT, R19, c[0x0][0x178], !P1 ;  /* 0x00005e0013007a0c */ /* 0x000fe20004f81270 */
[----:B0-----:R-:W-:Y:S02]  /*313f0*/  IMAD.WIDE R8, R14, 0x2, R4 ;  /* 0x000000020e087825 */ /* 0x001fe400078e0204 */
[----:B-1----:R0:W-:Y:S04]  /*31400*/  STL [R1+0x1170], R24 ;  /* 0x0011701801007387 */ /* 0x0021e80000100800 */
[----:B------:R-:W-:Y:S01]  /*31410*/  STL [R1+0x1150], R25 ;  /* 0x0011501901007387 */ /* 0x000fe20000100800 */
[----:B0-----:R-:W-:-:S03]  /*31420*/  IMAD.MOV.U32 R24, RZ, RZ, R13 ;  /* 0x000000ffff187224 */ /* 0x001fc600078e000d */
[----:B------:R-:W-:Y:S01]  /*31430*/  STL [R1+0x1168], R25 ;  /* 0x0011681901007387 */ /* 0x000fe20000100800 */
[C---:B------:R-:W-:Y:S01]  /*31440*/  IMAD.WIDE R12, R14.reuse, 0x2, R20 ;  /* 0x000000020e0c7825 */ /* 0x040fe200078e0214 */
[----:B------:R-:W-:Y:S02]  /*31450*/  IADD3 R14, R14, c[0x0][0x198], RZ ;  /* 0x000066000e0e7a10 */ /* 0x000fe40007ffe0ff */
[----:B------:R-:W-:Y:S04]  /*31460*/  STL [R1+0x1110], R26 ;  /* 0x0011101a01007387 */ /* 0x000fe80000100800 */
[----:B------:R0:W-:Y:S04]  /*31470*/  STL [R1+0x1100], R27 ;  /* 0x0011001b01007387 */ /* 0x0001e80000100800 */
[----:B------:R1:W-:Y:S04]  /*31480*/  @P3 STG.E.U16 [R8.64], R24 ;  /* 0x0000001808003986 */ /* 0x0003e8000c101506 */
[----:B0-----:R-:W3:Y:S01]  /*31490*/  LDL R27, [R1+0x10c4] ;  /* 0x0010c400011b7983 */ /* 0x001ee20000100800 */
[----:B--2---:R-:W-:-:S03]  /*314a0*/  PRMT R18, R28, 0x7632, R18 ;  /* 0x000076321c127816 */ /* 0x004fc60000000012 */
[----:B-1----:R-:W2:Y:S04]  /*314b0*/  LDL R24, [R1+0xb0] ;  /* 0x0000b00001187983 */ /* 0x002ea80000100800 */
[----:B----4-:R0:W-:Y:S01]  /*314c0*/  @P0 STG.E.U16 [R10.64], R16 ;  /* 0x000000100a000986 */ /* 0x0101e2000c101506 */
[----:B------:R-:W-:-:S03]  /*314d0*/  ISETP.LT.AND P0, PT, R17, c[0x0][0x178], !P1 ;  /* 0x00005e0011007a0c */ /* 0x000fc60004f01270 */
[----:B------:R1:W-:Y:S01]  /*314e0*/  @P6 STG.E.U16 [R12.64], R28 ;  /* 0x0000001c0c006986 */ /* 0x0003e2000c101506 */
[----:B0-----:R-:W-:-:S03]  /*314f0*/  IMAD.WIDE R10, R14, 0x2, R2 ;  /* 0x000000020e0a7825 */ /* 0x001fc600078e0202 */
[----:B-1----:R-:W4:Y:S04]  /*31500*/  LDL.LU R28, [R1+0xa0] ;  /* 0x0000a000011c7983 */ /* 0x002f280000300800 */
[----:B------:R0:W-:Y:S02]  /*31510*/  @P4 STG.E.U16 [R10.64], R15 ;  /* 0x0000000f0a004986 */ /* 0x0001e4000c101506 */
[----:B0-----:R-:W-:-:S05]  /*31520*/  IMAD.WIDE R10, R14, 0x2, R4 ;  /* 0x000000020e0a7825 */ /* 0x001fca00078e0204 */
[----:B------:R0:W-:Y:S04]  /*31530*/  @P0 STG.E.U16 [R10.64], R0 ;  /* 0x000000000a000986 */ /* 0x0001e8000c101506 */
[----:B0-----:R-:W2:Y:S01]  /*31540*/  LDL R11, [R1+0x1058] ;  /* 0x00105800010b7983 */ /* 0x001ea20000100800 */
[----:B------:R-:W-:Y:S02]  /*31550*/  ISETP.LT.AND P6, PT, R19, c[0x0][0x178], !P2 ;  /* 0x00005e0013007a0c */ /* 0x000fe400057c1270 */
[----:B------:R-:W-:-:S04]  /*31560*/  IADD3 R19, R29, 0x22, RZ ;  /* 0x000000221d137810 */ /* 0x000fc80007ffe0ff */
[----:B------:R-:W-:Y:S02]  /*31570*/  ISETP.GE.AND P4, PT, R19, c[0x0][0x17c], PT ;  /* 0x00005f0013007a0c */ /* 0x000fe40003f86270 */
[----:B------:R-:W4:Y:S01]  /*31580*/  LDL R19, [R1+0x7d4] ;  /* 0x0007d40001137983 */ /* 0x000f220000100800 */
[----:B------:R-:W-:Y:S01]  /*31590*/  PRMT R9, R16, 0x7632, R9 ;  /* 0x0000763210097816 */ /* 0x000fe20000000009 */
[C---:B------:R-:W-:Y:S01]  /*315a0*/  IMAD.WIDE R12, R14.reuse, 0x2, R6 ;  /* 0x000000020e0c7825 */ /* 0x040fe200078e0206 */
[----:B------:R-:W-:-:S03]  /*315b0*/  IADD3 R8, R14, c[0x0][0x198], RZ ;  /* 0x000066000e087a10 */ /* 0x000fc60007ffe0ff */
[----:B------:R-:W-:-:S04]  /*315c0*/  IMAD.WIDE R14, R14, 0x2, R20 ;  /* 0x000000020e0e7825 */ /* 0x000fc800078e0214 */
[----:B------:R-:W-:Y:S01]  /*315d0*/  IMAD.WIDE R16, R8, 0x2, R2 ;  /* 0x0000000208107825 */ /* 0x000fe200078e0202 */
[----:B------:R-:W-:Y:S02]  /*315e0*/  PRMT R0, R22, 0x7632, R0 ;  /* 0x0000763216007816 */ /* 0x000fe40000000000 */
[----:B---3--:R-:W-:Y:S02]  /*315f0*/  ISETP.LT.AND P3, PT, R27, c[0x0][0x178], !P1 ;  /* 0x00005e001b007a0c */ /* 0x008fe40004f61270 */
[----:B------:R-:W-:-:S11]  /*31600*/  ISETP.LT.AND P1, PT, R23, c[0x0][0x178], !P1 ;  /* 0x00005e0017007a0c */ /* 0x000fd60004f21270 */
[----:B------:R0:W-:Y:S01]  /*31610*/  @P3 STG.E.U16 [R12.64], R9 ;  /* 0x000000090c003986 */ /* 0x0001e2000c101506 */
[----:B------:R-:W-:-:S03]  /*31620*/  ISETP.LT.AND P3, PT, R27, c[0x0][0x178], !P2 ;  /* 0x00005e001b007a0c */ /* 0x000fc60005761270 */
[----:B------:R1:W-:Y:S04]  /*31630*/  @P1 STG.E.U16 [R14.64], R18 ;  /* 0x000000120e001986 */ /* 0x0003e8000c101506 */
[----:B------:R3:W-:Y:S01]  /*31640*/  @P6 STG.E.U16 [R16.64], R22 ;  /* 0x0000001610006986 */ /* 0x0007e2000c101506 */
[----:B0-----:R-:W-:-:S04]  /*31650*/  IMAD.WIDE R12, R8, 0x2, R4 ;  /* 0x00000002080c7825 */ /* 0x001fc800078e0204 */
[C---:B-1----:R-:W-:Y:S01]  /*31660*/  IMAD.WIDE R14, R8.reuse, 0x2, R6 ;  /* 0x00000002080e7825 */ /* 0x042fe200078e0206 */
[----:B---3--:R-:W-:Y:S02]  /*31670*/  IADD3 R16, R8, c[0x0][0x198], RZ ;  /* 0x0000660008107a10 */ /* 0x008fe40007ffe0ff */
[----:B--2---:R-:W-:Y:S02]  /*31680*/  ISETP.LT.AND P1, PT, R11, c[0x0][0x178], !P2 ;  /* 0x00005e000b007a0c */ /* 0x004fe40005721270 */
[----:B------:R-:W-:Y:S02]  /*31690*/  ISETP.LT.AND P2, PT, R23, c[0x0][0x178], !P2 ;  /* 0x00005e0017007a0c */ /* 0x000fe40005741270 */
[----:B------:R-:W0:Y:S01]  /*316a0*/  S2R R23, SR_TID.X ;  /* 0x0000000000177919 */ /* 0x000e220000002100 */
[----:B----4-:R-:W-:Y:S02]  /*316b0*/  ISETP.LT.AND P6, PT, R19, c[0x0][0x178], !P5 ;  /* 0x00005e0013007a0c */ /* 0x010fe40006fc1270 */
[C---:B0-----:R-:W-:Y:S01]  /*316c0*/  LOP3.LUT R22, R23.reuse, 0x7f, RZ, 0xc0, !PT ;  /* 0x0000007f17167812 */ /* 0x041fe200078ec0ff */
[----:B------:R-:W-:-:S05]  /*316d0*/  IMAD.SHL.U32 R23, R23, 0x400, RZ ;  /* 0x0000040017177824 */ /* 0x000fca00078e00ff */
[----:B------:R-:W-:-:S05]  /*316e0*/  LOP3.LUT R23, R23, 0x1800, RZ, 0xc0, !PT ;  /* 0x0000180017177812 */ /* 0x000fca00078ec0ff */
[----:B------:R-:W-:-:S05]  /*316f0*/  IMAD R23, R22, 0x10, R23 ;  /* 0x0000001016177824 */ /* 0x000fca00078e0217 */
[----:B------:R-:W-:Y:S01]  /*31700*/  LOP3.LUT R23, R23, 0x20, RZ, 0x3c, !PT ;  /* 0x0000002017177812 */ /* 0x000fe200078e3cff */
[----:B------:R-:W-:-:S04]  /*31710*/  IMAD.WIDE R18, R8, 0x2, R20 ;  /* 0x0000000208127825 */ /* 0x000fc800078e0214 */
[----:B------:R-:W0:Y:S01]  /*31720*/  LDS.128 R8, [R23] ;  /* 0x0000000017087984 */ /* 0x000e220000000c00 */
[----:B------:R-:W-:-:S03]  /*31730*/  IADD3 R17, R29, 0x23, RZ ;  /* 0x000000231d117810 */ /* 0x000fc60007ffe0ff */
[----:B------:R-:W-:Y:S01]  /*31740*/  @P1 STG.E.U16 [R12.64], R24 ;  /* 0x000000180c001986 */ /* 0x000fe2000c101506 */
[----:B------:R-:W-:-:S03]  /*31750*/  ISETP.GE.AND P0, PT, R17, c[0x0][0x17c], PT ;  /* 0x00005f0011007a0c */ /* 0x000fc60003f06270 */
[----:B0-----:R0:W-:Y:S04]  /*31760*/  STL [R1+0x116c], R9 ;  /* 0x00116c0901007387 */ /* 0x0011e80000100800 */
[----:B0-----:R-:W2:Y:S04]  /*31770*/  LDL R9, [R1+0x7d4] ;  /* 0x0007d40001097983 */ /* 0x001ea80000100800 */
[----:B------:R-:W-:Y:S04]  /*31780*/  STL [R1+0x110c], R10 ;  /* 0x00110c0a01007387 */ /* 0x000fe80000100800 */
[----:B------:R0:W-:Y:S04]  /*31790*/  STL [R1+0x1104], R11 ;  /* 0x0011040b01007387 */ /* 0x0001e80000100800 */
[----:B------:R-:W3:Y:S04]  /*317a0*/  LDL R17, [R1+0x10c0] ;  /* 0x0010c00001117983 */ /* 0x000ee80000100800 */
[----:B0-----:R-:W4:Y:S04]  /*317b0*/  LDL R11, [R1+0x1058] ;  /* 0x00105800010b7983 */ /* 0x001f280000100800 */
[----:B------:R-:W2:Y:S04]  /*317c0*/  LDL.LU R24, [R1+0x1170] ;  /* 0x0011700001187983 */ /* 0x000ea80000300800 */
[----:B------:R-:W3:Y:S01]  /*317d0*/  LDL.LU R13, [R1+0xb0] ;  /* 0x0000b000010d7983 */ /* 0x000ee20000300800 */
[----:B------:R-:W-:-:S03]  /*317e0*/  IMAD.WIDE R22, R16, 0x2, R2 ;  /* 0x0000000210167825 */ /* 0x000fc600078e0202 */
[----:B------:R0:W-:Y:S01]  /*317f0*/  @P3 STG.E.U16 [R14.64], R28 ;  /* 0x0000001c0e003986 */ /* 0x0001e2000c101506 */
[----:B------:R-:W-:Y:S01]  /*31800*/  ISETP.LT.AND P3, PT, R27, c[0x0][0x178], !P5 ;  /* 0x00005e001b007a0c */ /* 0x000fe20006f61270 */
[----:B0-----:R-:W-:Y:S02]  /*31810*/  IMAD.WIDE R14, R16, 0x2, R6 ;  /* 0x00000002100e7825 */ /* 0x001fe400078e0206 */
[----:B--2---:R-:W-:Y:S01]  /*31820*/  @P2 STG.E.U16 [R18.64], R24 ;  /* 0x0000001812002986 */ /* 0x004fe2000c101506 */
[----:B----4-:R-:W-:-:S03]  /*31830*/  ISETP.LT.AND P2, PT, R11, c[0x0][0x178], !P5 ;  /* 0x00005e000b007a0c */ /* 0x010fc60006f41270 */
[----:B------:R3:W-:Y:S01]  /*31840*/  @P6 STG.E.U16 [R22.64], R0 ;  /* 0x0000000016006986 */ /* 0x0007e2000c101506 */
[----:B------:R-:W-:-:S03]  /*31850*/  ISETP.LT.AND P6, PT, R9, c[0x0][0x178], !P4 ;  /* 0x00005e0009007a0c */ /* 0x000fc600067c1270 */
[----:B------:R-:W2:Y:S01]  /*31860*/  LDL.LU R9, [R1+0xe0] ;  /* 0x0000e00001097983 */ /* 0x000ea20000300800 */
[----:B---3--:R-:W-:Y:S01]  /*31870*/  PRMT R0, R13, 0x7632, R0 ;  /* 0x000076320d007816 */ /* 0x008fe20000000000 */
[----:B------:R-:W-:-:S05]  /*31880*/  IMAD.WIDE R12, R16, 0x2, R4 ;  /* 0x00000002100c7825 */ /* 0x000fca00078e0204 */
[----:B------:R0:W-:Y:S01]  /*31890*/  @P2 STG.E.U16 [R12.64], R0 ;  /* 0x000000000c002986 */ /* 0x0001e2000c101506 */
[----:B------:R-:W-:Y:S02]  /*318a0*/  PRMT R23, R28, 0x7632, R23 ;  /* 0x000076321c177816 */ /* 0x000fe40000000017 */
[----:B------:R-:W-:Y:S01]  /*318b0*/  IADD3 R28, R29, 0x24, RZ ;  /* 0x000000241d1c7810 */ /* 0x000fe20007ffe0ff */
[----:B0-----:R-:W3:Y:S03]  /*318c0*/  LDL R0, [R1+0x10c0] ;  /* 0x0010c00001007983 */ /* 0x001ee60000100800 */
[----:B------:R-:W-:Y:S02]  /*318d0*/  ISETP.GE.AND P1, PT, R28, c[0x0][0x17c], PT ;  /* 0x00005f001c007a0c */ /* 0x000fe40003f26270 */
[----:B------:R-:W4:Y:S04]  /*318e0*/  LDL R28, [R1+0x7d8] ;  /* 0x0007d800011c7983 */ /* 0x000f280000100800 */
[----:B------:R-:W2:Y:S04]  /*318f0*/  LDL.LU R13, [R1+0x1f0] ;  /* 0x0001f000010d7983 */ /* 0x000ea80000300800 */
[----:B------:R0:W-:Y:S04]  /*31900*/  @P3 STG.E.U16 [R14.64], R23 ;  /* 0x000000170e003986 */ /* 0x0001e8000c101506 */
[----:B0-----:R-:W4:Y:S04]  /*31910*/  LDL R15, [R1+0x7d4] ;  /* 0x0007d400010f7983 */ /* 0x001f280000100800 */
[----:B------:R-:W0:Y:S01]  /*31920*/  S2R R29, SR_TID.X ;  /* 0x00000000001d7919 */ /* 0x000e220000002100 */
[----:B------:R-:W-:-:S02]  /*31930*/  ISETP.LT.AND P5, PT, R17, c[0x0][0x178], !P5 ;  /* 0x00005e0011007a0c */ /* 0x000fc40006fa1270 */
[C---:B------:R-:W-:Y:S01]  /*31940*/  IADD3 R22, R16.reuse, c[0x0][0x198], RZ ;  /* 0x0000660010167a10 */ /* 0x040fe20007ffe0ff */
[----:B------:R-:W-:Y:S01]  /*31950*/  IMAD.WIDE R16, R16, 0x2, R20 ;  /* 0x0000000210107825 */ /* 0x000fe200078e0214 */
[----:B------:R-:W-:Y:S02]  /*31960*/  PRMT R24, R24, 0x7632, R24 ;  /* 0x0000763218187816 */ /* 0x000fe40000000018 */
[----:B------:R-:W-:-:S07]  /*31970*/  ISETP.LT.AND P2, PT, R11, c[0x0][0x178], !P4 ;  /* 0x00005e000b007a0c */ /* 0x000fce0006741270 */
[----:B------:R1:W-:Y:S01]  /*31980*/  @P5 STG.E.U16 [R16.64], R24 ;  /* 0x0000001810005986 */ /* 0x0003e2000c101506 */
[----:B------:R-:W-:Y:S01]  /*31990*/  ISETP.LT.AND P5, PT, R27, c[0x0][0x178], !P4 ;  /* 0x00005e001b007a0c */ /* 0x000fe200067a1270 */
[----:B------:R-:W-:-:S04]  /*319a0*/  IMAD.WIDE R18, R22, 0x2, R2 ;  /* 0x0000000216127825 */ /* 0x000fc800078e0202 */
[----:B-1----:R-:W-:Y:S01]  /*319b0*/  IMAD.WIDE R16, R22, 0x2, R4 ;  /* 0x0000000216107825 */ /* 0x002fe200078e0204 */
[----:B---3--:R-:W-:Y:S02]  /*319c0*/  ISETP.LT.AND P4, PT, R0, c[0x0][0x178], !P4 ;  /* 0x00005e0000007a0c */ /* 0x008fe40006781270 */
[C---:B0-----:R-:W-:Y:S01]  /*319d0*/  LOP3.LUT R0, R29.reuse, 0x7f, RZ, 0xc0, !PT ;  /* 0x0000007f1d007812 */ /* 0x041fe200078ec0ff */
[----:B------:R-:W-:-:S05]  /*319e0*/  IMAD.SHL.U32 R29, R29, 0x400, RZ ;  /* 0x000004001d1d7824 */ /* 0x000fca00078e00ff */
[----:B------:R-:W-:-:S05]  /*319f0*/  LOP3.LUT R29, R29, 0x1800, RZ, 0xc0, !PT ;  /* 0x000018001d1d7812 */ /* 0x000fca00078ec0ff */
[----:B------:R-:W-:Y:S01]  /*31a00*/  IMAD R29, R0, 0x10, R29 ;  /* 0x00000010001d7824 */ /* 0x000fe200078e021d */
[----:B--2---:R-:W-:Y:S01]  /*31a10*/  PRMT R12, R13, 0x7632, R12 ;  /* 0x000076320d0c7816 */ /* 0x004fe2000000000c */
[----:B------:R-:W-:Y:S03]  /*31a20*/  @P6 STG.E.U16 [R18.64], R13 ;  /* 0x0000000d12006986 */ /* 0x000fe6000c101506 */
[----:B------:R-:W-:Y:S01]  /*31a30*/  LOP3.LUT R29, R29, 0x40, RZ, 0x3c, !PT ;  /* 0x000000401d1d7812 */ /* 0x000fe200078e3cff */
[----:B------:R-:W-:Y:S01]  /*31a40*/  STL.S16 [R1], R12 ;  /* 0x0000000c01007387 */ /* 0x000fe20000100600 */
[----:B----4-:R-:W-:-:S03]  /*31a50*/  ISETP.LT.AND P6, PT, R15, c[0x0][0x178], !P0 ;  /* 0x00005e000f007a0c */ /* 0x010fc600047c1270 */
[----:B------:R-:W0:Y:S01]  /*31a60*/  LDS.128 R12, [R29] ;  /* 0x000000001d0c7984 */ /* 0x000e220000000c00 */
[----:B------:R-:W-:-:S04]  /*31a70*/  IADD3 R24, R28, 0x25, RZ ;  /* 0x000000251c187810 */ /* 0x000fc80007ffe0ff */
[----:B------:R-:W-:Y:S01]  /*31a80*/  ISETP.GE.AND P3, PT, R24, c[0x0][0x17c], PT ;  /* 0x00005f0018007a0c */ /* 0x000fe20003f66270 */
[----:B------:R-:W-:Y:S04]  /*31a90*/  @P2 STG.E.U16 [R16.64], R9 ;  /* 0x0000000910002986 */ /* 0x000fe8000c101506 */
[----:B0-----:R0:W-:Y:S04]  /*31aa0*/  STL.64 [R1+0x1158], R12 ;  /* 0x0011580c01007387 */ /* 0x0011e80000100a00 */
[----:B0-----:R-:W2:Y:S04]  /*31ab0*/  LDL R12, [R1+0x10c0] ;  /* 0x0010c000010c7983 */ /* 0x001ea80000100800 */
[----:B------:R-:W3:Y:S04]  /*31ac0*/  LDL.LU R13, [R1+0x210] ;  /* 0x00021000010d7983 */ /* 0x000ee80000300800 */
[----:B------:R0:W-:Y:S04]  /*31ad0*/  STL [R1+0x1108], R14 ;  /* 0x0011080e01007387 */ /* 0x0001e80000100800 */
[----:B0-----:R-:W4:Y:S04]  /*31ae0*/  LDL R14, [R1+0x7d4] ;  /* 0x0007d400010e7983 */ /* 0x001f280000100800 */
[----:B------:R0:W-:Y:S04]  /*31af0*/  STL [R1+0x10fc], R15 ;  /* 0x0010fc0f01007387 */ /* 0x0001e80000100800 */
[----:B0-----:R-:W2:Y:S04]  /*31b00*/  LDL.LU R15, [R1+0x7d8] ;  /* 0x0007d800010f7983 */ /* 0x001ea80000300800 */
[----:B------:R-:W2:Y:S04]  /*31b10*/  LDL.LU R24, [R1+0xd0] ;  /* 0x0000d00001187983 */ /* 0x000ea80000300800 */
[----:B------:R-:W3:Y:S01]  /*31b20*/  LDL.LU.S16 R17, [R1] ;  /* 0x0000000001117983 */ /* 0x000ee20000300600 */
[C---:B------:R-:W-:Y:S01]  /*31b30*/  IADD3 R0, R22.reuse, c[0x0][0x198], RZ ;  /* 0x0000660016007a10 */ /* 0x040fe20007ffe0ff */
[----:B------:R-:W-:-:S04]  /*31b40*/  IMAD.WIDE R18, R22, 0x2, R6 ;  /* 0x0000000216127825 */ /* 0x000fc800078e0206 */
[----:B------:R-:W-:-:S04]  /*31b50*/  IMAD.WIDE R22, R22, 0x2, R20 ;  /* 0x0000000216167825 */ /* 0x000fc800078e0214 */
[----:B------:R-:W-:Y:S01]  /*31b60*/  IMAD.WIDE R28, R0, 0x2, R2 ;  /* 0x00000002001c7825 */ /* 0x000fe200078e0202 */
[----:B------:R-:W-:Y:S01]  /*31b70*/  PRMT R26, R8, 0x7632, R26 ;  /* 0x00007632081a7816 */ /* 0x000fe2000000001a */
[----:B--2---:R0:W-:Y:S01]  /*31b80*/  @P5 STG.E.U16 [R18.64], R24 ;  /* 0x0000001812005986 */ /* 0x0041e2000c101506 */
[----:B------:R-:W-:-:S03]  /*31b90*/  ISETP.LT.AND P5, PT, R27, c[0x0][0x178], !P0 ;  /* 0x00005e001b007a0c */ /* 0x000fc600047a1270 */
[----:B------:R1:W-:Y:S01]  /*31ba0*/  @P4 STG.E.U16 [R22.64], R8 ;  /* 0x0000000816004986 */ /* 0x0003e2000c101506 */
[----:B------:R-:W-:-:S03]  /*31bb0*/  ISETP.LT.AND P4, PT, R11, c[0x0][0x178], !P0 ;  /* 0x00005e000b007a0c */ /* 0x000fc60004781270 */
[----:B---3--:R2:W-:Y:S01]  /*31bc0*/  @P6 STG.E.U16 [R28.64], R17 ;  /* 0x000000111c006986 */ /* 0x0085e2000c101506 */
[----:B------:R-:W-:Y:S01]  /*31bd0*/  PRMT R25, R24, 0x7632, R25 ;  /* 0x0000763218197816 */ /* 0x000fe20000000019 */
[C---:B0-----:R-:W-:Y:S01]  /*31be0*/  IMAD.WIDE R18, R0.reuse, 0x2, R20 ;  /* 0x0000000200127825 */ /* 0x041fe200078e0214 */
[----:B-1----:R-:W-:Y:S02]  /*31bf0*/  PRMT R22, R9, 0x7632, R22 ;  /* 0x0000763209167816 */ /* 0x002fe40000000016 */
[C---:B------:R-:W-:Y:S01]  /*31c00*/  IADD3 R8, R0.reuse, c[0x0][0x198], RZ ;  /* 0x0000660000087a10 */ /* 0x040fe20007ffe0ff */
[----:B------:R-:W3:Y:S01]  /*31c10*/  LDL.LU R9, [R1+0x116c] ;  /* 0x00116c0001097983 */ /* 0x000ee20000300800 */
[----:B--2---:R-:W-:-:S04]  /*31c20*/  IMAD.WIDE R28, R0, 0x2, R4 ;  /* 0x00000002001c7825 */ /* 0x004fc800078e0204 */
[----:B------:R-:W-:Y:S01]  /*31c30*/  IMAD.WIDE R16, R0, 0x2, R6 ;  /* 0x0000000200107825 */ /* 0x000fe200078e0206 */
[----:B------:R-:W-:-:S05]  /*31c40*/  PRMT R0, R22, 0x7610, R0 ;  /* 0x0000761016007816 */ /* 0x000fca0000000000 */
[----:B------:R-:W-:Y:S04]  /*31c50*/  @P4 STG.E.U16 [R28.64], R0 ;  /* 0x000000001c004986 */ /* 0x000fe8000c101506 */
[----:B------:R0:W-:Y:S04]  /*31c60*/  @P5 STG.E.U16 [R16.64], R25 ;  /* 0x0000001910005986 */ /* 0x0001e8000c101506 */
[----:B0-----:R-:W2:Y:S01]  /*31c70*/  LDL.LU R25, [R1+0x1168] ;  /* 0x0011680001197983 */ /* 0x001ea20000300800 */
[----:B------:R-:W-:-:S13]  /*31c80*/  ISETP.LT.AND P0, PT, R12, c[0x0][0x178], !P0 ;  /* 0x00005e000c007a0c */ /* 0x000fda0004701270 */
[----:B------:R0:W-:Y:S04]  /*31c90*/  @P0 STG.E.U16 [R18.64], R26 ;  /* 0x0000001a12000986 */ /* 0x0001e8000c101506 */
[----:B0-----:R-:W0:Y:S01]  /*31ca0*/  S2R R26, SR_TID.X ;  /* 0x00000000001a7919 */ /* 0x001e220000002100 */
[----:B----4-:R-:W-:Y:S02]  /*31cb0*/  ISETP.LT.AND P6, PT, R14, c[0x0][0x178], !P1 ;  /* 0x00005e000e007a0c */ /* 0x010fe40004fc1270 */
[----:B------:R-:W-:Y:S02]  /*31cc0*/  ISETP.LT.AND P4, PT, R11, c[0x0][0x178], !P1 ;  /* 0x00005e000b007a0c */ /* 0x000fe40004f81270 */
[----:B------:R-:W-:Y:S02]  /*31cd0*/  ISETP.LT.AND P5, PT, R27, c[0x0][0x178], !P1 ;  /* 0x00005e001b007a0c */ /* 0x000fe40004fa1270 */
[----:B------:R-:W-:-:S02]  /*31ce0*/  ISETP.LT.AND P1, PT, R12, c[0x0][0x178], !P1 ;  /* 0x00005e000c007a0c */ /* 0x000fc40004f21270 */
[C---:B0-----:R-:W-:Y:S01]  /*31cf0*/  LOP3.LUT R12, R26.reuse, 0x7f, RZ, 0xc0, !PT ;  /* 0x0000007f1a0c7812 */ /* 0x041fe200078ec0ff */
[----:B------:R-:W-:-:S05]  /*31d00*/  IMAD.SHL.U32 R26, R26, 0x400, RZ ;  /* 0x000004001a1a7824 */ /* 0x000fca00078e00ff */
[----:B------:R-:W-:-:S05]  /*31d10*/  LOP3.LUT R26, R26, 0x1800, RZ, 0xc0, !PT ;  /* 0x000018001a1a7812 */ /* 0x000fca00078ec0ff */
[----:B------:R-:W-:-:S05]  /*31d20*/  IMAD R26, R12, 0x10, R26 ;  /* 0x000000100c1a7824 */ /* 0x000fca00078e021a */
[----:B------:R-:W-:-:S05]  /*31d30*/  LOP3.LUT R26, R26, 0x60, RZ, 0x3c, !PT ;  /* 0x000000601a1a7812 */ /* 0x000fca00078e3cff */
[----:B------:R0:W1:Y:S01]  /*31d40*/  LDS.128 R16, [R26] ;  /* 0x000000001a107984 */ /* 0x0000620000000c00 */
[C---:B------:R-:W-:Y:S01]  /*31d50*/  IMAD.WIDE R22, R8.reuse, 0x2, R2 ;  /* 0x0000000208167825 */ /* 0x040fe200078e0202 */
[C---:B------:R-:W-:Y:S02]  /*31d60*/  IADD3 R0, R8.reuse, c[0x0][0x198], RZ ;  /* 0x0000660008007a10 */ /* 0x040fe40007ffe0ff */
[----:B------:R4:W-:Y:S04]  /*31d70*/  STL.64 [R1+0x1160], R10 ;  /* 0x0011600a01007387 */ /* 0x0009e80000100a00 */
[----:B0-----:R-:W3:Y:S01]  /*31d80*/  LDL.LU R26, [R1+0x220] ;  /* 0x00022000011a7983 */ /* 0x001ee20000300800 */
[----:B------:R-:W-:-:S03]  /*31d90*/  IMAD.WIDE R28, R8, 0x2, R20 ;  /* 0x00000002081c7825 */ /* 0x000fc600078e0214 */
[----:B------:R0:W-:Y:S01]  /*31da0*/  @P6 STG.E.U16 [R22.64], R13 ;  /* 0x0000000d16006986 */ /* 0x0001e2000c101506 */
[----:B----4-:R-:W-:-:S04]  /*31db0*/  IMAD.WIDE R10, R8, 0x2, R4 ;  /* 0x00000002080a7825 */ /* 0x010fc800078e0204 */
[----:B0-----:R-:W-:Y:S01]  /*31dc0*/  IMAD.WIDE R22, R0, 0x2, R2 ;  /* 0x0000000200167825 */ /* 0x001fe200078e0202 */
[----:B-1----:R-:W-:Y:S04]  /*31dd0*/  STL.64 [R1+0x1138], R16 ;  /* 0x0011381001007387 */ /* 0x002fe80000100a00 */
[----:B------:R-:W-:Y:S04]  /*31de0*/  STL [R1+0x1114], R18 ;  /* 0x0011141201007387 */ /* 0x000fe80000100800 */
[----:B------:R0:W-:Y:S04]  /*31df0*/  STL [R1+0x10f8], R19 ;  /* 0x0010f81301007387 */ /* 0x0001e80000100800 */
[----:B0-----:R-:W4:Y:S01]  /*31e00*/  LDL.LU R19, [R1+0x10c0] ;  /* 0x0010c00001137983 */ /* 0x001f220000300800 */
[----:B--2---:R-:W-:Y:S01]  /*31e10*/  PRMT R25, R13, 0x7632, R25 ;  /* 0x000076320d197816 */ /* 0x004fe20000000019 */
[----:B------:R-:W-:-:S02]  /*31e20*/  IMAD.WIDE R12, R8, 0x2, R6 ;  /* 0x00000002080c7825 */ /* 0x000fc400078e0206 */
[----:B------:R-:W2:Y:S04]  /*31e30*/  LDL.LU R8, [R1+0x100] ;  /* 0x0001000001087983 */ /* 0x000ea80000300800 */
[----:B------:R0:W-:Y:S04]  /*31e40*/  STL.64 [R1+0x1148], R2 ;  /* 0x0011480201007387 */ /* 0x0001e80000100a00 */
[----:B0-----:R-:W2:Y:S04]  /*31e50*/  LDL.LU R3, [R1+0x200] ;  /* 0x0002000001037983 */ /* 0x001ea80000300800 */
[----:B--2---:R0:W-:Y:S04]  /*31e60*/  @P4 STG.E.U16 [R10.64], R3 ;  /* 0x000000030a004986 */ /* 0x0041e8000c101506 */
[----:B0-----:R-:W2:Y:S04]  /*31e70*/  LDL.LU.64 R10, [R1+0x1160] ;  /* 0x00116000010a7983 */ /* 0x001ea80000300a00 */
[----:B------:R0:W-:Y:S04]  /*31e80*/  @P5 STG.E.U16 [R12.64], R8 ;  /* 0x000000080c005986 */ /* 0x0001e8000c101506 */
[----:B0-----:R-:W3:Y:S01]  /*31e90*/  LDL.LU.64 R12, [R1+0x1158] ;  /* 0x00115800010c7983 */ /* 0x001ee20000300a00 */
[----:B------:R-:W-:-:S02]  /*31ea0*/  ISETP.LT.AND P6, PT, R14, c[0x0][0x178], !P3 ;  /* 0x00005e000e007a0c */ /* 0x000fc40005fc1270 */
[----:B------:R-:W-:Y:S01]  /*31eb0*/  PRMT R17, R3, 0x7632, R17 ;  /* 0x0000763203117816 */ /* 0x000fe20000000011 */
[----:B------:R-:W-:Y:S01]  /*31ec0*/  IMAD.WIDE R2, R0, 0x2, R4 ;  /* 0x0000000200027825 */ /* 0x000fe200078e0204 */
[----:B--2---:R-:W-:Y:S01]  /*31ed0*/  ISETP.LT.AND P4, PT, R11, c[0x0][0x178], !P3 ;  /* 0x00005e000b007a0c */ /* 0x004fe20005f81270 */
[----:B---3--:R-:W-:Y:S08]  /*31ee0*/  @P1 STG.E.U16 [R28.64], R12 ;  /* 0x0000000c1c001986 */ /* 0x008ff0000c101506 */
[----:B------:R0:W-:Y:S04]  /*31ef0*/  @P6 STG.E.U16 [R22.64], R25 ;  /* 0x0000001916006986 */ /* 0x0001e8000c101506 */
[----:B------:R1:W-:Y:S04]  /*31f00*/  @P4 STG.E.U16 [R2.64], R17 ;  /* 0x0000001102004986 */ /* 0x0003e8000c101506 */
[----:B0-----:R-:W2:Y:S04]  /*31f10*/  LDL.LU R25, [R1+0x1150] ;  /* 0x0011500001197983 */ /* 0x001ea80000300800 */
[----:B-1----:R-:W3:Y:S01]  /*31f20*/  LDL.LU.64 R2, [R1+0x1148] ;  /* 0x0011480001027983 */ /* 0x002ee20000300a00 */
[----:B------:R-:W-:-:S02]  /*31f30*/  IADD3 R24, R15, 0x26, RZ ;  /* 0x000000260f187810 */ /* 0x000fc40007ffe0ff */
[----:B------:R-:W-:Y:S02]  /*31f40*/  ISETP.LT.AND P5, PT, R27, c[0x0][0x178], !P3 ;  /* 0x00005e001b007a0c */ /* 0x000fe40005fa1270 */
[----:B------:R-:W-:Y:S02]  /*31f50*/  ISETP.GE.AND P2, PT, R24, c[0x0][0x17c], PT ;  /* 0x00005f0018007a0c */ /* 0x000fe40003f46270 */
[----:B----4-:R-:W-:Y:S02]  /*31f60*/  ISETP.LT.AND P6, PT, R19, c[0x0][0x178], !P3 ;  /* 0x00005e0013007a0c */ /* 0x010fe40005fc1270 */
[----:B------:R-:W-:Y:S01]  /*31f70*/  ISETP.LT.AND P1, PT, R14, c[0x0][0x178], !P2 ;  /* 0x00005e000e007a0c */ /* 0x000fe20005721270 */
[----:B------:R-:W-:Y:S01]  /*31f80*/  IMAD.WIDE R22, R0, 0x2, R6 ;  /* 0x0000000200167825 */ /* 0x000fe200078e0206 */
[----:B------:R-:W-:Y:S02]  /*31f90*/  IADD3 R24, R15, 0x27, RZ ;  /* 0x000000270f187810 */ /* 0x000fe40007ffe0ff */
[----:B------:R-:W-:-:S02]  /*31fa0*/  PRMT R16, R8, 0x7632, R16 ;  /* 0x0000763208107816 */ /* 0x000fc40000000010 */
[C---:B------:R-:W-:Y:S01]  /*31fb0*/  IADD3 R8, R0.reuse, c[0x0][0x198], RZ ;  /* 0x0000660000087a10 */ /* 0x040fe20007ffe0ff */
[----:B------:R-:W-:Y:S01]  /*31fc0*/  IMAD.WIDE R28, R0, 0x2, R20 ;  /* 0x00000002001c7825 */ /* 0x000fe200078e0214 */
[----:B------:R-:W-:Y:S01]  /*31fd0*/  ISETP.GE.AND P0, PT, R24, c[0x0][0x17c], PT ;  /* 0x00005f0018007a0c */ /* 0x000fe20003f06270 */
[----:B------:R0:W-:Y:S01]  /*31fe0*/  @P5 STG.E.U16 [R22.64], R16 ;  /* 0x0000001016005986 */ /* 0x0001e2000c101506 */
[----:B------:R-:W-:Y:S02]  /*31ff0*/  PRMT R24, R12, 0x7632, R24 ;  /* 0x000076320c187816 */ /* 0x000fe40000000018 */
[----:B------:R-:W-:Y:S01]  /*32000*/  IADD3 R0, R8, c[0x0][0x198], RZ ;  /* 0x0000660008007a10 */ /* 0x000fe20007ffe0ff */
[----:B------:R1:W-:Y:S01]  /*32010*/  STL.64 [R1+0x1140], R10 ;  /* 0x0011400a01007387 */ /* 0x0003e20000100a00 */
[----:B------:R-:W-:-:S03]  /*32020*/  ISETP.LT.AND P4, PT, R11, c[0x0][0x178], !P2 ;  /* 0x00005e000b007a0c */ /* 0x000fc60005781270 */
[----:B------:R4:W-:Y:S01]  /*32030*/  @P6 STG.E.U16 [R28.64], R24 ;  /* 0x000000181c006986 */ /* 0x0009e2000c101506 */
[----:B0-----:R-:W-:-:S04]  /*32040*/  IMAD.WIDE R16, R8, 0x2, R6 ;  /* 0x0000000208107825 */ /* 0x001fc800078e0206 */
[----:B-1----:R-:W-:Y:S01]  /*32050*/  IMAD.WIDE R10, R8, 0x2, R4 ;  /* 0x00000002080a7825 */ /* 0x002fe200078e0204 */
[----:B----4-:R-:W-:-:S03]  /*32060*/  PRMT R24, R26, 0x7632, R24 ;  /* 0x000076321a187816 */ /* 0x010fc60000000018 */
[----:B------:R-:W-:-:S04]  /*32070*/  IMAD.WIDE R28, R8, 0x2, R20 ;  /* 0x00000002081c7825 */ /* 0x000fc800078e0214 */
[----:B---3--:R-:W-:-:S05]  /*32080*/  IMAD.WIDE R22, R8, 0x2, R2 ;  /* 0x0000000208167825 */ /* 0x008fca00078e0202 */
[----:B------:R0:W-:Y:S04]  /*32090*/  @P1 STG.E.U16 [R22.64], R26 ;  /* 0x0000001a16001986 */ /* 0x0001e8000c101506 */
[----:B0-----:R-:W3:Y:S01]  /*320a0*/  LDL.LU R26, [R1+0xc4] ;  /* 0x0000c400011a7983 */ /* 0x001ee20000300800 */
[----:B------:R-:W-:-:S03]  /*320b0*/  IMAD.WIDE R22, R0, 0x2, R2 ;  /* 0x0000000200167825 */ /* 0x000fc600078e0202 */
[----:B------:R-:W4:Y:S04]  /*320c0*/  LDL.LU R8, [R1+0xf0] ;  /* 0x0000f00001087983 */ /* 0x000f280000300800 */
[----:B------:R0:W-:Y:S04]  /*320d0*/  STL.64 [R1+0x1130], R2 ;  /* 0x0011300201007387 */ /* 0x0001e80000100a00 */
[----:B0-----:R-:W2:Y:S01]  /*320e0*/  LDL.LU R3, [R1+0x110] ;  /* 0x0001100001037983 */ /* 0x001ea20000300800 */
[----:B------:R-:W-:-:S03]  /*320f0*/  ISETP.LT.AND P5, PT, R27, c[0x0][0x178], !P2 ;  /* 0x00005e001b007a0c */ /* 0x000fc600057a1270 */
[----:B--2---:R0:W-:Y:S04]  /*32100*/  @P4 STG.E.U16 [R10.64], R3 ;  /* 0x000000030a004986 */ /* 0x0041e8000c101506 */
[----:B0-----:R-:W2:Y:S06]  /*32110*/  LDL.LU.64 R10, [R1+0x1140] ;  /* 0x00114000010a7983 */ /* 0x001eac0000300a00 */
[----:B----4-:R0:W-:Y:S04]  /*32120*/  @P5 STG.E.U16 [R16.64], R8 ;  /* 0x0000000810005986 */ /* 0x0101e8000c101506 */
[----:B0-----:R-:W4:Y:S01]  /*32130*/  LDL.LU.64 R16, [R1+0x1138] ;  /* 0x0011380001107983 */ /* 0x001f220000300a00 */
[----:B------:R-:W-:-:S02]  /*32140*/  ISETP.LT.AND P2, PT, R19, c[0x0][0x178], !P2 ;  /* 0x00005e0013007a0c */ /* 0x000fc40005741270 */
[----:B------:R-:W-:Y:S02]  /*32150*/  ISETP.LT.AND P6, PT, R14, c[0x0][0x178], !P0 ;  /* 0x00005e000e007a0c */ /* 0x000fe400047c1270 */
[----:B------:R-:W-:Y:S02]  /*32160*/  ISETP.LT.AND P5, PT, R27, c[0x0][0x178], !P0 ;  /* 0x00005e001b007a0c */ /* 0x000fe400047a1270 */
[----:B--2---:R-:W-:Y:S02]  /*32170*/  ISETP.LT.AND P4, PT, R11, c[0x0][0x178], !P0 ;  /* 0x00005e000b007a0c */ /* 0x004fe40004781270 */
[----:B------:R-:W-:Y:S01]  /*32180*/  PRMT R10, R3, 0x7632, R10 ;  /* 0x00007632030a7816 */ /* 0x000fe2000000000a */
[----:B------:R-:W-:-:S04]  /*32190*/  IMAD.WIDE R2, R0, 0x2, R4 ;  /* 0x0000000200027825 */ /* 0x000fc800078e0204 */
[----:B----4-:R-:W-:Y:S04]  /*321a0*/  @P2 STG.E.U16 [R28.64], R16 ;  /* 0x000000101c002986 */ /* 0x010fe8000c101506 */
[----:B------:R0:W-:Y:S04]  /*321b0*/  @P6 STG.E.U16 [R22.64], R24 ;  /* 0x0000001816006986 */ /* 0x0001e8000c101506 */
[----:B------:R1:W-:Y:S01]  /*321c0*/  @P4 STG.E.U16 [R2.64], R10 ;  /* 0x0000000a02004986 */ /* 0x0003e2000c101506 */
[----:B0-----:R-:W-:Y:S01]  /*321d0*/  PRMT R24, R8, 0x7632, R24 ;  /* 0x0000763208187816 */ /* 0x001fe20000000018 */
[----:B------:R-:W-:-:S02]  /*321e0*/  IMAD.WIDE R22, R0, 0x2, R6 ;  /* 0x0000000200167825 */ /* 0x000fc400078e0206 */
[----:B-1----:R-:W2:Y:S04]  /*321f0*/  LDL.LU.64 R2, [R1+0x1130] ;  /* 0x0011300001027983 */ /* 0x002ea80000300a00 */
[----:B------:R0:W-:Y:S04]  /*32200*/  @P5 STG.E.U16 [R22.64], R24 ;  /* 0x0000001816005986 */ /* 0x0001e8000c101506 */
[----:B0-----:R-:W4:Y:S01]  /*32210*/  LDL.LU R24, [R1+0xa4] ;  /* 0x0000a40001187983 */ /* 0x001f220000300800 */
[----:B------:R-:W-:-:S04]  /*32220*/  IADD3 R12, R15, 0x28, RZ ;  /* 0x000000280f0c7810 */ /* 0x000fc80007ffe0ff */
[----:B------:R-:W-:Y:S02]  /*32230*/  ISETP.GE.AND P3, PT, R12, c[0x0][0x17c], PT ;  /* 0x00005f000c007a0c */ /* 0x000fe40003f66270 */
[----:B------:R-:W-:Y:S02]  /*32240*/  IADD3 R12, R15, 0x29, RZ ;  /* 0x000000290f0c7810 */ /* 0x000fe40007ffe0ff */
[----:B------:R-:W-:Y:S02]  /*32250*/  ISETP.LT.AND P6, PT, R19, c[0x0][0x178], !P0 ;  /* 0x00005e0013007a0c */ /* 0x000fe400047c1270 */
[----:B------:R-:W-:Y:S02]  /*32260*/  ISETP.LT.AND P0, PT, R14, c[0x0][0x178], !P3 ;  /* 0x00005e000e007a0c */ /* 0x000fe40005f01270 */
[----:B------:R-:W-:Y:S02]  /*32270*/  ISETP.GE.AND P1, PT, R12, c[0x0][0x17c], PT ;  /* 0x00005f000c007a0c */ /* 0x000fe40003f26270 */
[----:B------:R-:W-:-:S02]  /*32280*/  IADD3 R8, R0, c[0x0][0x198], RZ ;  /* 0x0000660000087a10 */ /* 0x000fc40007ffe0ff */
[C---:B------:R-:W-:Y:S01]  /*32290*/  IADD3 R12, R15.reuse, 0x2a, RZ ;  /* 0x0000002a0f0c7810 */ /* 0x040fe20007ffe0ff */
[----:B------:R-:W-:Y:S01]  /*322a0*/  IMAD.WIDE R28, R0, 0x2, R20 ;  /* 0x00000002001c7825 */ /* 0x000fe200078e0214 */
[----:B------:R-:W-:Y:S02]  /*322b0*/  PRMT R16, R16, 0x7632, R16 ;  /* 0x0000763210107816 */ /* 0x000fe40000000010 */
[----:B------:R-:W-:Y:S02]  /*322c0*/  ISETP.GE.AND P2, PT, R12, c[0x0][0x17c], PT ;  /* 0x00005f000c007a0c */ /* 0x000fe40003f46270 */
[----:B------:R-:W-:Y:S01]  /*322d0*/  IADD3 R12, R15, 0x2b, RZ ;  /* 0x0000002b0f0c7810 */ /* 0x000fe20007ffe0ff */
[----:B------:R3:W-:Y:S02]  /*322e0*/  @P6 STG.E.U16 [R28.64], R16 ;  /* 0x000000101c006986 */ /* 0x0007e4000c101506 */
[----:B---3--:R-:W-:Y:S01]  /*322f0*/  PRMT R16, R26, 0x7632, R16 ;  /* 0x000076321a107816 */ /* 0x008fe20000000010 */
[----:B--2---:R-:W-:-:S05]  /*32300*/  IMAD.WIDE R22, R8, 0x2, R2 ;  /* 0x0000000208167825 */ /* 0x004fca00078e0202 */
[----:B------:R0:W-:Y:S01]  /*32310*/  @P0 STG.E.U16 [R22.64], R26 ;  /* 0x0000001a16000986 */ /* 0x0001e2000c101506 */
[----:B------:R-:W-:-:S03]  /*32320*/  ISETP.GE.AND P0, PT, R12, c[0x0][0x17c], PT ;  /* 0x00005f000c007a0c */ /* 0x000fc60003f06270 */
[----:B----4-:R1:W-:Y:S04]  /*32330*/  STL.64 [R1+0x1128], R24 ;  /* 0x0011281801007387 */ /* 0x0103e80000100a00 */
[----:B------:R-:W-:Y:S04]  /*32340*/  STL [R1+0x1120], R11 ;  /* 0x0011200b01007387 */ /* 0x000fe80000100800 */
[----:B0-----:R-:W2:Y:S04]  /*32350*/  LDL.LU R26, [R1+0x1f4] ;  /* 0x0001f400011a7983 */ /* 0x001ea80000300800 */
[----:B------:R-:W3:Y:S01]  /*32360*/  LDL.LU R12, [R1+0xb4] ;  /* 0x0000b400010c7983 */ /* 0x000ee20000300800 */
[----:B------:R-:W-:Y:S01]  /*32370*/  ISETP.LT.AND P4, PT, R11, c[0x0][0x178], !P3 ;  /* 0x00005e000b007a0c */ /* 0x000fe20005f81270 */
[----:B-1----:R-:W-:Y:S01]  /*32380*/  IMAD.WIDE R24, R8, 0x2, R4 ;  /* 0x0000000208187825 */ /* 0x002fe200078e0204 */
[----:B------:R-:W-:-:S11]  /*32390*/  ISETP.LT.AND P5, PT, R27, c[0x0][0x178], !P3 ;  /* 0x00005e001b007a0c */ /* 0x000fd60005fa1270 */
[----:B---3--:R0:W-:Y:S04]  /*323a0*/  @P4 STG.E.U16 [R24.64], R12 ;  /* 0x0000000c18004986 */ /* 0x0081e8000c101506 */
[----:B0-----:R-:W3:Y:S01]  /*323b0*/  LDL.LU.64 R24, [R1+0x1128] ;  /* 0x0011280001187983 */ /* 0x001ee20000300a00 */
[----:B------:R-:W-:Y:S01]  /*323c0*/  IMAD.WIDE R10, R8, 0x2, R6 ;  /* 0x00000002080a7825 */ /* 0x000fe200078e0206 */
[----:B------:R-:W-:Y:S02]  /*323d0*/  ISETP.LT.AND P3, PT, R19, c[0x0][0x178], !P3 ;  /* 0x00005e0013007a0c */ /* 0x000fe40005f61270 */
[----:B------:R-:W-:Y:S02]  /*323e0*/  ISETP.LT.AND P6, PT, R14, c[0x0][0x178], !P1 ;  /* 0x00005e000e007a0c */ /* 0x000fe40004fc1270 */
[C---:B------:R-:W-:Y:S01]  /*323f0*/  IADD3 R0, R8.reuse, c[0x0][0x198], RZ ;  /* 0x0000660008007a10 */ /* 0x040fe20007ffe0ff */
[----:B---3--:R0:W-:Y:S04]  /*32400*/  @P5 STG.E.U16 [R10.64], R24 ;  /* 0x000000180a005986 */ /* 0x0081e8000c101506 */
[----:B0-----:R-:W3:Y:S04]  /*32410*/  LDL.LU R11, [R1+0x1120] ;  /* 0x00112000010b7983 */ /* 0x001ee80000300800 */
[----:B------:R-:W4:Y:S01]  /*32420*/  LDL.LU R10, [R1+0xd4] ;  /* 0x0000d400010a7983 */ /* 0x000f220000300800 */
[----:B------:R-:W-:-:S04]  /*32430*/  IMAD.WIDE R22, R8, 0x2, R20 ;  /* 0x0000000208167825 */ /* 0x000fc800078e0214 */
[----:B------:R-:W-:Y:S01]  /*32440*/  IMAD.WIDE R28, R0, 0x2, R2 ;  /* 0x00000002001c7825 */ /* 0x000fe200078e0202 */
[----:B------:R0:W-:Y:S01]  /*32450*/  @P3 STG.E.U16 [R22.64], R25 ;  /* 0x0000001916003986 */ /* 0x0001e2000c101506 */
[----:B------:R-:W-:-:S03]  /*32460*/  ISETP.LT.AND P5, PT, R27, c[0x0][0x178], !P1 ;  /* 0x00005e001b007a0c */ /* 0x000fc60004fa1270 */
[----:B------:R1:W-:Y:S01]  /*32470*/  @P6 STG.E.U16 [R28.64], R16 ;  /* 0x000000101c006986 */ /* 0x0003e2000c101506 */
[----:B------:R-:W-:Y:S02]  /*32480*/  ISETP.LT.AND P6, PT, R19, c[0x0][0x178], !P1 ;  /* 0x00005e0013007a0c */ /* 0x000fe40004fc1270 */
[----:B------:R-:W-:Y:S02]  /*32490*/  PRMT R18, R12, 0x7632, R18 ;  /* 0x000076320c127816 */ /* 0x000fe40000000012 */
[----:B------:R-:W-:Y:S01]  /*324a0*/  PRMT R8, R25, 0x7632, R8 ;  /* 0x0000763219087816 */ /* 0x000fe20000000008 */
[----:B0-----:R-:W-:Y:S01]  /*324b0*/  IMAD.WIDE R22, R0, 0x2, R20 ;  /* 0x0000000200167825 */ /* 0x001fe200078e0214 */
[----:B-1----:R-:W-:-:S03]  /*324c0*/  PRMT R16, R24, 0x7632, R16 ;  /* 0x0000763218107816 */ /* 0x002fc60000000010 */
[----:B------:R-:W-:Y:S01]  /*324d0*/  IMAD.WIDE R28, R0, 0x2, R4 ;  /* 0x00000002001c7825 */ /* 0x000fe200078e0204 */
[----:B------:R-:W-:-:S03]  /*324e0*/  IADD3 R12, R15, 0x2c, RZ ;  /* 0x0000002c0f0c7810 */ /* 0x000fc60007ffe0ff */
[C---:B------:R-:W-:Y:S01]  /*324f0*/  IMAD.WIDE R24, R0.reuse, 0x2, R6 ;  /* 0x0000000200187825 */ /* 0x040fe200078e0206 */
[----:B------:R-:W-:Y:S02]  /*32500*/  IADD3 R0, R0, c[0x0][0x198], RZ ;  /* 0x0000660000007a10 */ /* 0x000fe40007ffe0ff */
[----:B------:R-:W-:Y:S02]  /*32510*/  ISETP.GE.AND P3, PT, R12, c[0x0][0x17c], PT ;  /* 0x00005f000c007a0c */ /* 0x000fe40003f66270 */
[----:B------:R-:W-:Y:S02]  /*32520*/  IADD3 R12, R15, 0x2d, RZ ;  /* 0x0000002d0f0c7810 */ /* 0x000fe40007ffe0ff */
[----:B---3--:R-:W-:Y:S02]  /*32530*/  ISETP.LT.AND P4, PT, R11, c[0x0][0x178], !P1 ;  /* 0x00005e000b007a0c */ /* 0x008fe40004f81270 */
[----:B------:R-:W-:Y:S01]  /*32540*/  ISETP.LT.AND P1, PT, R14, c[0x0][0x178], !P2 ;  /* 0x00005e000e007a0c */ /* 0x000fe20005721270 */
[----:B----4-:R-:W-:Y:S10]  /*32550*/  STL.64 [R1+0x1118], R10 ;  /* 0x0011180a01007387 */ /* 0x010ff40000100a00 */
[----:B------:R-:W-:Y:S04]  /*32560*/  @P4 STG.E.U16 [R28.64], R18 ;  /* 0x000000121c004986 */ /* 0x000fe8000c101506 */
[----:B------:R-:W-:Y:S04]  /*32570*/  @P5 STG.E.U16 [R24.64], R16 ;  /* 0x0000001018005986 */ /* 0x000fe8000c101506 */
[----:B------:R0:W-:Y:S02]  /*32580*/  @P6 STG.E.U16 [R22.64], R8 ;  /* 0x0000000816006986 */ /* 0x0001e4000c101506 */
[----:B0-----:R-:W-:Y:S01]  /*32590*/  IMAD.WIDE R22, R0, 0x2, R2 ;  /* 0x0000000200167825 */ /* 0x001fe200078e0202 */
[----:B--2---:R-:W-:-:S04]  /*325a0*/  PRMT R16, R26, 0x7632, R16 ;  /* 0x000076321a107816 */ /* 0x004fc80000000010 */
[----:B------:R0:W-:Y:S01]  /*325b0*/  @P1 STG.E.U16 [R22.64], R26 ;  /* 0x0000001a16001986 */ /* 0x0001e2000c101506 */
[----:B------:R-:W-:-:S03]  /*325c0*/  ISETP.GE.AND P1, PT, R12, c[0x0][0x17c], PT ;  /* 0x00005f000c007a0c */ /* 0x000fc60003f26270 */
[----:B0-----:R-:W2:Y:S04]  /*325d0*/  LDL.LU R26, [R1+0x214] ;  /* 0x00021400011a7983 */ /* 0x001ea80000300800 */
[----:B------:R-:W3:Y:S01]  /*325e0*/  LDL.LU R12, [R1+0xe4] ;  /* 0x0000e400010c7983 */ /* 0x000ee20000300800 */
[----:B------:R-:W-:Y:S01]  /*325f0*/  ISETP.LT.AND P4, PT, R11, c[0x0][0x178], !P2 ;  /* 0x00005e000b007a0c */ /* 0x000fe20005781270 */
[----:B------:R-:W-:Y:S01]  /*32600*/  IMAD.WIDE R10, R0, 0x2, R4 ;  /* 0x00000002000a7825 */ /* 0x000fe200078e0204 */
[----:B------:R-:W-:Y:S02]  /*32610*/  ISETP.LT.AND P5, PT, R27, c[0x0][0x178], !P2 ;  /* 0x00005e001b007a0c */ /* 0x000fe400057a1270 */
[----:B------:R-:W-:Y:S02]  /*32620*/  ISETP.LT.AND P2, PT, R19, c[0x0][0x178], !P2 ;  /* 0x00005e0013007a0c */ /* 0x000fe40005741270 */
[----:B------:R-:W-:-:S07]  /*32630*/  ISETP.LT.AND P6, PT, R14, c[0x0][0x178], !P0 ;  /* 0x00005e000e007a0c */ /* 0x000fce00047c1270 */
[----:B---3--:R0:W-:Y:S04]  /*32640*/  @P4 STG.E.U16 [R10.64], R12 ;  /* 0x0000000c0a004986 */ /* 0x0081e8000c101506 */
[----:B0-----:R-:W3:Y:S01]  /*32650*/  LDL.LU.64 R10, [R1+0x1118] ;  /* 0x00111800010a7983 */ /* 0x001ee20000300a00 */
[C---:B------:R-:W-:Y:S01]  /*32660*/  IADD3 R8, R0.reuse, c[0x0][0x198], RZ ;  /* 0x0000660000087a10 */ /* 0x040fe20007ffe0ff */
[C---:B------:R-:W-:Y:S02]  /*32670*/  IMAD.WIDE R22, R0.reuse, 0x2, R6 ;  /* 0x0000000200167825 */ /* 0x040fe400078e0206 */
[----:B------:R-:W2:Y:S02]  /*32680*/  LDL.LU R18, [R1+0x204] ;  /* 0x0002040001127983 */ /* 0x000ea40000300800 */
[----:B------:R-:W-:-:S04]  /*32690*/  IMAD.WIDE R24, R0, 0x2, R20 ;  /* 0x0000000200187825 */ /* 0x000fc800078e0214 */
[----:B------:R-:W-:Y:S01]  /*326a0*/  IMAD.WIDE R28, R8, 0x2, R2 ;  /* 0x00000002081c7825 */ /* 0x000fe200078e0202 */
[----:B---3--:R0:W-:Y:S01]  /*326b0*/  @P5 STG.E.U16 [R22.64], R10 ;  /* 0x0000000a16005986 */ /* 0x0081e2000c101506 */
[----:B------:R-:W-:Y:S02]  /*326c0*/  ISETP.LT.AND P4, PT, R11, c[0x0][0x178], !P0 ;  /* 0x00005e000b007a0c */ /* 0x000fe40004781270 */
[----:B------:R-:W-:Y:S01]  /*326d0*/  ISETP.LT.AND P5, PT, R27, c[0x0][0x178], !P0 ;  /* 0x00005e001b007a0c */ /* 0x000fe200047a1270 */
[----:B------:R1:W-:Y:S04]  /*326e0*/  @P2 STG.E.U16 [R24.64], R9 ;  /* 0x0000000918002986 */ /* 0x0003e8000c101506 */
[----:B------:R3:W-:Y:S01]  /*326f0*/  @P6 STG.E.U16 [R28.64], R16 ;  /* 0x000000101c006986 */ /* 0x0007e2000c101506 */
[----:B------:R-:W-:-:S02]  /*32700*/  ISETP.LT.AND P6, PT, R19, c[0x0][0x178], !P0 ;  /* 0x00005e0013007a0c */ /* 0x000fc400047c1270 */
[----:B------:R-:W-:Y:S01]  /*32710*/  ISETP.LT.AND P0, PT, R14, c[0x0][0x178], !P3 ;  /* 0x00005e000e007a0c */ /* 0x000fe20005f01270 */
[----:B0-----:R-:W-:Y:S01]  /*32720*/  IMAD.WIDE R22, R8, 0x2, R20 ;  /* 0x0000000208167825 */ /* 0x001fe200078e0214 */
[----:B------:R-:W-:Y:S02]  /*32730*/  PRMT R0, R10, 0x7632, R0 ;  /* 0x000076320a007816 */ /* 0x000fe40000000000 */
[----:B------:R-:W4:Y:S01]  /*32740*/  LDL.LU R10, [R1+0x224] ;  /* 0x00022400010a7983 */ /* 0x000f220000300800 */
[----:B-1----:R-:W-:Y:S01]  /*32750*/  IMAD.WIDE R24, R8, 0x2, R6 ;  /* 0x0000000208187825 */ /* 0x002fe200078e0206 */
[----:B------:R-:W-:Y:S02]  /*32760*/  PRMT R9, R9, 0x7632, R9 ;  /* 0x0000763209097816 */ /* 0x000fe40000000009 */
[----:B---3--:R-:W-:Y:S01]  /*32770*/  PRMT R16, R12, 0x7632, R16 ;  /* 0x000076320c107816 */ /* 0x008fe20000000010 */
[C---:B------:R-:W-:Y:S01]  /*32780*/  IMAD.WIDE R28, R8.reuse, 0x2, R4 ;  /* 0x00000002081c7825 */ /* 0x040fe200078e0204 */
[----:B------:R-:W-:-:S02]  /*32790*/  IADD3 R8, R8, c[0x0][0x198], RZ ;  /* 0x0000660008087a10 */ /* 0x000fc40007ffe0ff */
[C---:B------:R-:W-:Y:S02]  /*327a0*/  IADD3 R12, R15.reuse, 0x2e, RZ ;  /* 0x0000002e0f0c7810 */ /* 0x040fe40007ffe0ff */
[----:B------:R2:W-:Y:S02]  /*327b0*/  @P4 STG.E.U16 [R28.64], R16 ;  /* 0x000000101c004986 */ /* 0x0005e4000c101506 */
[----:B------:R-:W-:Y:S02]  /*327c0*/  ISETP.GE.AND P2, PT, R12, c[0x0][0x17c], PT ;  /* 0x00005f000c007a0c */ /* 0x000fe40003f46270 */
[----:B------:R-:W-:Y:S01]  /*327d0*/  @P5 STG.E.U16 [R24.64], R0 ;  /* 0x0000000018005986 */ /* 0x000fe2000c101506 */
[----:B------:R-:W-:-:S03]  /*327e0*/  IADD3 R12, R15, 0x2f, RZ ;  /* 0x0000002f0f0c7810 */ /* 0x000fc60007ffe0ff */
[----:B------:R0:W-:Y:S01]  /*327f0*/  @P6 STG.E.U16 [R22.64], R9 ;  /* 0x0000000916006986 */ /* 0x0001e2000c101506 */
[----:B--2---:R-:W-:Y:S01]  /*32800*/  PRMT R16, R26, 0x7632, R16 ;  /* 0x000076321a107816 */ /* 0x004fe20000000010 */
[----:B0-----:R-:W-:-:S05]  /*32810*/  IMAD.WIDE R22, R8, 0x2, R2 ;  /* 0x0000000208167825 */ /* 0x001fca00078e0202 */
[----:B------:R0:W-:Y:S01]  /*32820*/  @P0 STG.E.U16 [R22.64], R26 ;  /* 0x0000001a16000986 */ /* 0x0001e2000c101506 */
[----:B------:R-:W-:-:S03]  /*32830*/  ISETP.GE.AND P0, PT, R12, c[0x0][0x17c], PT ;  /* 0x00005f000c007a0c */ /* 0x000fc60003f06270 */
[----:B0-----:R-:W2:Y:S04]  /*32840*/  LDL.LU R26, [R1+0x114] ;  /* 0x00011400011a7983 */ /* 0x001ea80000300800 */
[----:B------:R-:W3:Y:S01]  /*32850*/  LDL.LU R12, [R1+0x104] ;  /* 0x00010400010c7983 */ /* 0x000ee20000300800 */
[----:B------:R-:W-:Y:S02]  /*32860*/  ISETP.LT.AND P4, PT, R11, c[0x0][0x178], !P3 ;  /* 0x00005e000b007a0c */ /* 0x000fe40005f81270 */
[----:B------:R-:W-:Y:S02]  /*32870*/  ISETP.LT.AND P5, PT, R27, c[0x0][0x178], !P3 ;  /* 0x00005e001b007a0c */ /* 0x000fe40005fa1270 */
[----:B------:R-:W-:Y:S02]  /*32880*/  ISETP.LT.AND P3, PT, R19, c[0x0][0x178], !P3 ;  /* 0x00005e0013007a0c */ /* 0x000fe40005f61270 */
[----:B------:R-:W-:-:S02]  /*32890*/  ISETP.LT.AND P6, PT, R14, c[0x0][0x178], !P1 ;  /* 0x00005e000e007a0c */ /* 0x000fc40004fc1270 */
[C---:B------:R-:W-:Y:S01]  /*328a0*/  IADD3 R0, R8.reuse, c[0x0][0x198], RZ ;  /* 0x0000660008007a10 */ /* 0x040fe20007ffe0ff */
[----:B------:R-:W-:-:S04]  /*328b0*/  IMAD.WIDE R24, R8, 0x2, R4 ;  /* 0x0000000208187825 */ /* 0x000fc800078e0204 */
[C---:B------:R-:W-:Y:S01]  /*328c0*/  IMAD.WIDE R22, R8.reuse, 0x2, R6 ;  /* 0x0000000208167825 */ /* 0x040fe200078e0206 */
[----:B------:R0:W-:Y:S03]  /*328d0*/  @P4 STG.E.U16 [R24.64], R18 ;  /* 0x0000001218004986 */ /* 0x0001e6000c101506 */
[----:B------:R-:W-:Y:S01]  /*328e0*/  IMAD.WIDE R8, R8, 0x2, R20 ;  /* 0x0000000208087825 */ /* 0x000fe200078e0214 */
[----:B------:R-:W-:-:S03]  /*328f0*/  ISETP.LT.AND P4, PT, R11, c[0x0][0x178], !P1 ;  /* 0x00005e000b007a0c */ /* 0x000fc60004f81270 */
[----:B------:R-:W-:-:S04]  /*32900*/  IMAD.WIDE R28, R0, 0x2, R2 ;  /* 0x00000002001c7825 */ /* 0x000fc800078e0202 */
[----:B0-----:R-:W-:Y:S01]  /*32910*/  IMAD.WIDE R24, R0, 0x2, R20 ;  /* 0x0000000200187825 */ /* 0x001fe200078e0214 */
[----:B---3--:R0:W-:Y:S01]  /*32920*/  @P5 STG.E.U16 [R22.64], R12 ;  /* 0x0000000c16005986 */ /* 0x0081e2000c101506 */
[----:B------:R-:W-:-:S03]  /*32930*/  ISETP.LT.AND P5, PT, R27, c[0x0][0x178], !P1 ;  /* 0x00005e001b007a0c */ /* 0x000fc60004fa1270 */
[----:B------:R1:W-:Y:S04]  /*32940*/  @P3 STG.E.U16 [R8.64], R13 ;  /* 0x0000000d08003986 */ /* 0x0003e8000c101506 */
[----:B------:R3:W-:Y:S01]  /*32950*/  @P6 STG.E.U16 [R28.64], R16 ;  /* 0x000000101c006986 */ /* 0x0007e2000c101506 */
[----:B------:R-:W-:Y:S02]  /*32960*/  ISETP.LT.AND P6, PT, R19, c[0x0][0x178], !P1 ;  /* 0x00005e0013007a0c */ /* 0x000fe40004fc1270 */
[----:B------:R-:W-:Y:S01]  /*32970*/  ISETP.LT.AND P1, PT, R14, c[0x0][0x178], !P2 ;  /* 0x00005e000e007a0c */ /* 0x000fe20005721270 */
[----:B0-----:R-:W-:Y:S01]  /*32980*/  IMAD.WIDE R22, R0, 0x2, R6 ;  /* 0x0000000200167825 */ /* 0x001fe200078e0206 */
[----:B-1----:R-:W-:Y:S02]  /*32990*/  PRMT R9, R12, 0x7632, R9 ;  /* 0x000076320c097816 */ /* 0x002fe40000000009 */
[----:B------:R-:W-:-:S02]  /*329a0*/  PRMT R8, R18, 0x7632, R8 ;  /* 0x0000763212087816 */ /* 0x000fc40000000008 */
[----:B---3--:R-:W-:Y:S01]  /*329b0*/  PRMT R16, R13, 0x7632, R16 ;  /* 0x000076320d107816 */ /* 0x008fe20000000010 */
[C---:B------:R-:W-:Y:S01]  /*329c0*/  IMAD.WIDE R12, R0.reuse, 0x2, R4 ;  /* 0x00000002000c7825 */ /* 0x040fe200078e0204 */
[----:B------:R-:W-:Y:S01]  /*329d0*/  IADD3 R0, R0, c[0x0][0x198], RZ ;  /* 0x0000660000007a10 */ /* 0x000fe20007ffe0ff */
[----:B------:R-:W3:Y:S04]  /*329e0*/  LDL.LU R18, [R1+0x1114] ;  /* 0x0011140001127983 */ /* 0x000ee80000300800 */
[----:B------:R-:W-:Y:S04]  /*329f0*/  @P4 STG.E.U16 [R12.64], R8 ;  /* 0x000000080c004986 */ /* 0x000fe8000c101506 */
[----:B------:R0:W-:Y:S04]  /*32a00*/  @P5 STG.E.U16 [R22.64], R9 ;  /* 0x0000000916005986 */ /* 0x0001e8000c101506 */
[----:B------:R1:W-:Y:S01]  /*32a10*/  @P6 STG.E.U16 [R24.64], R16 ;  /* 0x0000001018006986 */ /* 0x0003e2000c101506 */
[----:B------:R-:W-:-:S03]  /*32a20*/  ISETP.LT.AND P6, PT, R14, c[0x0][0x178], !P0 ;  /* 0x00005e000e007a0c */ /* 0x000fc600047c1270 */
[----:B------:R-:W3:Y:S01]  /*32a30*/  LDL.LU R14, [R1+0xc8] ;  /* 0x0000c800010e7983 */ /* 0x000ee20000300800 */
[----:B0-----:R-:W-:Y:S01]  /*32a40*/  IMAD.WIDE R8, R0, 0x2, R2 ;  /* 0x0000000200087825 */ /* 0x001fe200078e0202 */
[----:B-1----:R-:W-:-:S04]  /*32a50*/  IADD3 R16, R15, 0x31, RZ ;  /* 0x000000310f107810 */ /* 0x002fc80007ffe0ff */
[----:B----4-:R0:W-:Y:S01]  /*32a60*/  @P1 STG.E.U16 [R8.64], R10 ;  /* 0x0000000a08001986 */ /* 0x0101e2000c101506 */
[----:B------:R-:W-:Y:S02]  /*32a70*/  ISETP.GE.AND P1, PT, R16, c[0x0][0x17c], PT ;  /* 0x00005f0010007a0c */ /* 0x000fe40003f26270 */
[----:B0-----:R-:W-:Y:S02]  /*32a80*/  PRMT R8, R10, 0x7632, R8 ;  /* 0x000076320a087816 */ /* 0x001fe40000000008 */
[----:B------:R-:W4:Y:S04]  /*32a90*/  LDL.LU R10, [R1+0xb8] ;  /* 0x0000b800010a7983 */ /* 0x000f280000300800 */
[----:B------:R-:W3:Y:S01]  /*32aa0*/  LDL.LU R16, [R1+0xf4] ;  /* 0x0000f40001107983 */ /* 0x000ee20000300800 */
[----:B------:R-:W-:-:S02]  /*32ab0*/  ISETP.LT.AND P4, PT, R11, c[0x0][0x178], !P2 ;  /* 0x00005e000b007a0c */ /* 0x000fc40005781270 */
[----:B------:R-:W-:Y:S02]  /*32ac0*/  ISETP.LT.AND P5, PT, R27, c[0x0][0x178], !P2 ;  /* 0x00005e001b007a0c */ /* 0x000fe400057a1270 */
[----:B------:R-:W-:Y:S02]  /*32ad0*/  ISETP.LT.AND P2, PT, R19, c[0x0][0x178], !P2 ;  /* 0x00005e0013007a0c */ /* 0x000fe40005741270 */
[----:B------:R-:W-:Y:S02]  /*32ae0*/  IADD3 R28, R15, 0x30, RZ ;  /* 0x000000300f1c7810 */ /* 0x000fe40007ffe0ff */
[C---:B------:R-:W-:Y:S01]  /*32af0*/  IADD3 R9, R0.reuse, c[0x0][0x198], RZ ;  /* 0x0000660000097a10 */ /* 0x040fe20007ffe0ff */
[----:B------:R-:W-:Y:S01]  /*32b00*/  IMAD.WIDE R22, R0, 0x2, R4 ;  /* 0x0000000200167825 */ /* 0x000fe200078e0204 */
[----:B------:R-:W-:-:S03]  /*32b10*/  ISETP.GE.AND P3, PT, R28, c[0x0][0x17c], PT ;  /* 0x00005f001c007a0c */ /* 0x000fc60003f66270 */
[C---:B------:R-:W-:Y:S01]  /*32b20*/  IMAD.WIDE R12, R0.reuse, 0x2, R6 ;  /* 0x00000002000c7825 */ /* 0x040fe200078e0206 */
[----:B--2---:R-:W-:Y:S03]  /*32b30*/  @P4 STG.E.U16 [R22.64], R26 ;  /* 0x0000001a16004986 */ /* 0x004fe6000c101506 */
[----:B------:R-:W-:-:S04]  /*32b40*/  IMAD.WIDE R24, R0, 0x2, R20 ;  /* 0x0000000200187825 */ /* 0x000fc800078e0214 */
[----:B------:R-:W-:Y:S01]  /*32b50*/  IMAD.WIDE R28, R9, 0x2, R2 ;  /* 0x00000002091c7825 */ /* 0x000fe200078e0202 */
[----:B---3--:R-:W-:Y:S04]  /*32b60*/  @P5 STG.E.U16 [R12.64], R16 ;  /* 0x000000100c005986 */ /* 0x008fe8000c101506 */
[----:B------:R-:W-:Y:S04]  /*32b70*/  @P2 STG.E.U16 [R24.64], R17 ;  /* 0x0000001118002986 */ /* 0x000fe8000c101506 */
[----:B------:R0:W-:Y:S04]  /*32b80*/  @P6 STG.E.U16 [R28.64], R8 ;  /* 0x000000081c006986 */ /* 0x0001e8000c101506 */
[----:B0-----:R-:W2:Y:S01]  /*32b90*/  LDL.LU R29, [R1+0x7d4] ;  /* 0x0007d400011d7983 */ /* 0x001ea20000300800 */
[----:B------:R-:W-:-:S02]  /*32ba0*/  ISETP.LT.AND P4, PT, R11, c[0x0][0x178], !P0 ;  /* 0x00005e000b007a0c */ /* 0x000fc40004781270 */
[----:B------:R-:W-:Y:S02]  /*32bb0*/  ISETP.LT.AND P5, PT, R27, c[0x0][0x178], !P0 ;  /* 0x00005e001b007a0c */ /* 0x000fe400047a1270 */
[----:B------:R-:W-:Y:S01]  /*32bc0*/  ISETP.LT.AND P6, PT, R19, c[0x0][0x178], !P0 ;  /* 0x00005e0013007a0c */ /* 0x000fe200047c1270 */
[----:B------:R-:W-:Y:S01]  /*32bd0*/  IMAD.WIDE R12, R9, 0x2, R4 ;  /* 0x00000002090c7825 */ /* 0x000fe200078e0204 */
[----:B------:R-:W-:Y:S02]  /*32be0*/  PRMT R8, R16, 0x7632, R8 ;  /* 0x0000763210087816 */ /* 0x000fe40000000008 */
[----:B------:R-:W-:Y:S01]  /*32bf0*/  PRMT R24, R17, 0x7632, R24 ;  /* 0x0000763211187816 */ /* 0x000fe20000000018 */
[----:B------:R-:W-:Y:S01]  /*32c00*/  IMAD.WIDE R16, R9, 0x2, R6 ;  /* 0x0000000209107825 */ /* 0x000fe200078e0206 */
[----:B------:R-:W-:-:S03]  /*32c10*/  PRMT R0, R26, 0x7632, R0 ;  /* 0x000076321a007816 */ /* 0x000fc60000000000 */
[C---:B------:R-:W-:Y:S01]  /*32c20*/  IMAD.WIDE R22, R9.reuse, 0x2, R20 ;  /* 0x0000000209167825 */ /* 0x040fe200078e0214 */
[----:B------:R-:W-:Y:S02]  /*32c30*/  IADD3 R9, R9, c[0x0][0x198], RZ ;  /* 0x0000660009097a10 */ /* 0x000fe40007ffe0ff */
[----:B------:R-:W-:Y:S01]  /*32c40*/  IADD3 R25, R15, 0x32, RZ ;  /* 0x000000320f197810 */ /* 0x000fe20007ffe0ff */
[----:B------:R0:W-:Y:S03]  /*32c50*/  @P4 STG.E.U16 [R12.64], R0 ;  /* 0x000000000c004986 */ /* 0x0001e6000c101506 */
[----:B------:R-:W-:Y:S01]  /*32c60*/  ISETP.GE.AND P0, PT, R25, c[0x0][0x17c], PT ;  /* 0x00005f0019007a0c */ /* 0x000fe20003f06270 */
[----:B------:R-:W3:Y:S01]  /*32c70*/  LDL.LU R26, [R1+0x1110] ;  /* 0x00111000011a7983 */ /* 0x000ee20000300800 */
[----:B------:R-:W-:-:S03]  /*32c80*/  IADD3 R25, R15, 0x33, RZ ;  /* 0x000000330f197810 */ /* 0x000fc60007ffe0ff */
[----:B------:R-:W-:Y:S01]  /*32c90*/  @P5 STG.E.U16 [R16.64], R8 ;  /* 0x0000000810005986 */ /* 0x000fe2000c101506 */
[----:B0-----:R-:W-:-:S03]  /*32ca0*/  IMAD.WIDE R12, R9, 0x2, R2 ;  /* 0x00000002090c7825 */ /* 0x001fc600078e0202 */
[----:B------:R-:W-:Y:S01]  /*32cb0*/  @P6 STG.E.U16 [R22.64], R24 ;  /* 0x0000001816006986 */ /* 0x000fe2000c101506 */
[----:B------:R-:W-:-:S03]  /*32cc0*/  PRMT R0, R14, 0x7632, R0 ;  /* 0x000076320e007816 */ /* 0x000fc60000000000 */
[----:B------:R-:W3:Y:S01]  /*32cd0*/  LDL.LU R28, [R1+0x1f8] ;  /* 0x0001f800011c7983 */ /* 0x000ee20000300800 */
[----:B--2---:R-:W-:-:S13]  /*32ce0*/  ISETP.LT.AND P2, PT, R29, c[0x0][0x178], !P3 ;  /* 0x00005e001d007a0c */ /* 0x004fda0005f41270 */
[----:B------:R0:W-:Y:S01]  /*32cf0*/  @P2 STG.E.U16 [R12.64], R14 ;  /* 0x0000000e0c002986 */ /* 0x0001e2000c101506 */
[----:B------:R-:W-:-:S03]  /*32d00*/  ISETP.GE.AND P2, PT, R25, c[0x0][0x17c], PT ;  /* 0x00005f0019007a0c */ /* 0x000fc60003f46270 */
[----:B0-----:R-:W2:Y:S04]  /*32d10*/  LDL.LU R14, [R1+0xe8] ;  /* 0x0000e800010e7983 */ /* 0x001ea80000300800 */
        /* <DEDUP_REMOVED lines=8> */
[----:B----4-:R0:W-:Y:S02]  /*32da0*/  @P4 STG.E.U16 [R16.64], R10 ;  /* 0x0000000a10004986 */ /* 0x0101e4000c101506 */
[----:B------:R-:W-:Y:S01]  /*32db0*/  IMAD.WIDE R8, R9, 0x2, R20 ;  /* 0x0000000209087825 */ /* 0x000fe200078e0214 */
[----:B------:R-:W-:-:S03]  /*32dc0*/  ISETP.LT.AND P4, PT, R11, c[0x0][0x178], !P1 ;  /* 0x00005e000b007a0c */ /* 0x000fc60004f81270 */
[----:B------:R-:W-:-:S04]  /*32dd0*/  IMAD.WIDE R22, R24, 0x2, R2 ;  /* 0x0000000218167825 */ /* 0x000fc800078e0202 */
[----:B0-----:R-:W-:Y:S01]  /*32de0*/  IMAD.WIDE R16, R24, 0x2, R20 ;  /* 0x0000000218107825 */ /* 0x001fe200078e0214 */
[----:B--2---:R0:W-:Y:S01]  /*32df0*/  @P5 STG.E.U16 [R12.64], R25 ;  /* 0x000000190c005986 */ /* 0x0041e2000c101506 */
[----:B------:R-:W-:-:S03]  /*32e00*/  ISETP.LT.AND P5, PT, R27, c[0x0][0x178], !P1 ;  /* 0x00005e001b007a0c */ /* 0x000fc60004fa1270 */
[----:B---3--:R1:W-:Y:S04]  /*32e10*/  @P3 STG.E.U16 [R8.64], R26 ;  /* 0x0000001a08003986 */ /* 0x0083e8000c101506 */
[----:B------:R2:W-:Y:S01]  /*32e20*/  @P6 STG.E.U16 [R22.64], R0 ;  /* 0x0000000016006986 */ /* 0x0005e2000c101506 */
[----:B------:R-:W-:Y:S02]  /*32e30*/  ISETP.LT.AND P6, PT, R19, c[0x0][0x178], !P1 ;  /* 0x00005e0013007a0c */ /* 0x000fe40004fc1270 */
[----:B------:R-:W-:Y:S01]  /*32e40*/  ISETP.LT.AND P1, PT, R29, c[0x0][0x178], !P0 ;  /* 0x00005e001d007a0c */ /* 0x000fe20004721270 */
[----:B0-----:R-:W-:-:S04]  /*32e50*/  IMAD.WIDE R12, R24, 0x2, R6 ;  /* 0x00000002180c7825 */ /* 0x001fc800078e0206 */
[C---:B-1----:R-:W-:Y:S01]  /*32e60*/  IMAD.WIDE R8, R24.reuse, 0x2, R4 ;  /* 0x0000000218087825 */ /* 0x042fe200078e0204 */
[----:B------:R-:W-:Y:S02]  /*32e70*/  IADD3 R24, R24, c[0x0][0x198], RZ ;  /* 0x0000660018187a10 */ /* 0x000fe40007ffe0ff */
[----:B--2---:R-:W-:Y:S02]  /*32e80*/  PRMT R0, R10, 0x7632, R0 ;  /* 0x000076320a007816 */ /* 0x004fe40000000000 */
[----:B------:R-:W-:Y:S01]  /*32e90*/  IADD3 R23, R15, 0x34, RZ ;  /* 0x000000340f177810 */ /* 0x000fe20007ffe0ff */
[----:B------:R-:W2:Y:S01]  /*32ea0*/  LDL.LU R10, [R1+0x110c] ;  /* 0x00110c00010a7983 */ /* 0x000ea20000300800 */
[----:B------:R-:W-:Y:S02]  /*32eb0*/  PRMT R22, R25, 0x7632, R22 ;  /* 0x0000763219167816 */ /* 0x000fe40000000016 */
[----:B------:R-:W-:Y:S01]  /*32ec0*/  PRMT R26, R26, 0x7632, R26 ;  /* 0x000076321a1a7816 */ /* 0x000fe2000000001a */
[----:B------:R0:W-:Y:S01]  /*32ed0*/  @P4 STG.E.U16 [R8.64], R0 ;  /* 0x0000000008004986 */ /* 0x0001e2000c101506 */
[----:B------:R-:W-:-:S02]  /*32ee0*/  ISETP.GE.AND P3, PT, R23, c[0x0][0x17c], PT ;  /* 0x00005f0017007a0c */ /* 0x000fc40003f66270 */
[----:B------:R-:W-:Y:S01]  /*32ef0*/  IADD3 R23, R15, 0x35, RZ ;  /* 0x000000350f177810 */ /* 0x000fe20007ffe0ff */
[----:B------:R1:W-:Y:S04]  /*32f00*/  @P5 STG.E.U16 [R12.64], R22 ;  /* 0x000000160c005986 */ /* 0x0003e8000c101506 */
[----:B------:R3:W-:Y:S01]  /*32f10*/  @P6 STG.E.U16 [R16.64], R26 ;  /* 0x0000001a10006986 */ /* 0x0007e2000c101506 */
[----:B0-----:R-:W-:Y:S01]  /*32f20*/  IMAD.WIDE R8, R24, 0x2, R2 ;  /* 0x0000000218087825 */ /* 0x001fe200078e0202 */
[----:B-1----:R-:W-:-:S04]  /*32f30*/  PRMT R22, R28, 0x7632, R22 ;  /* 0x000076321c167816 */ /* 0x002fc80000000016 */
[----:B------:R0:W-:Y:S01]  /*32f40*/  @P1 STG.E.U16 [R8.64], R28 ;  /* 0x0000001c08001986 */ /* 0x0001e2000c101506 */
[----:B------:R-:W-:-:S03]  /*32f50*/  ISETP.GE.AND P1, PT, R23, c[0x0][0x17c], PT ;  /* 0x00005f0017007a0c */ /* 0x000fc60003f26270 */
[----:B---3--:R-:W3:Y:S04]  /*32f60*/  LDL.LU R26, [R1+0x218] ;  /* 0x00021800011a7983 */ /* 0x008ee80000300800 */
[----:B0-----:R-:W4:Y:S04]  /*32f70*/  LDL.LU R28, [R1+0x208] ;  /* 0x00020800011c7983 */ /* 0x001f280000300800 */
[----:B------:R-:W2:Y:S01]  /*32f80*/  LDL.LU R23, [R1+0xd8] ;  /* 0x0000d80001177983 */ /* 0x000ea20000300800 */
[----:B------:R-:W-:Y:S02]  /*32f90*/  ISETP.LT.AND P4, PT, R11, c[0x0][0x178], !P0 ;  /* 0x00005e000b007a0c */ /* 0x000fe40004781270 */
[----:B------:R-:W-:-:S02]  /*32fa0*/  ISETP.LT.AND P5, PT, R27, c[0x0][0x178], !P0 ;  /* 0x00005e001b007a0c */ /* 0x000fc400047a1270 */
[----:B------:R-:W-:Y:S01]  /*32fb0*/  ISETP.LT.AND P0, PT, R19, c[0x0][0x178], !P0 ;  /* 0x00005e0013007a0c */ /* 0x000fe20004701270 */
[C---:B------:R-:W-:Y:S01]  /*32fc0*/  IMAD.WIDE R12, R24.reuse, 0x2, R4 ;  /* 0x00000002180c7825 */ /* 0x040fe200078e0204 */
[C---:B------:R-:W-:Y:S02]  /*32fd0*/  IADD3 R0, R24.reuse, c[0x0][0x198], RZ ;  /* 0x0000660018007a10 */ /* 0x040fe40007ffe0ff */
[----:B------:R-:W-:Y:S01]  /*32fe0*/  ISETP.LT.AND P6, PT, R29, c[0x0][0x178], !P2 ;  /* 0x00005e001d007a0c */ /* 0x000fe200057c1270 */
[----:B------:R-:W-:-:S04]  /*32ff0*/  IMAD.WIDE R8, R24, 0x2, R6 ;  /* 0x0000000218087825 */ /* 0x000fc800078e0206 */
[----:B------:R-:W-:Y:S01]  /*33000*/  IMAD.WIDE R24, R24, 0x2, R20 ;  /* 0x0000000218187825 */ /* 0x000fe200078e0214 */
[----:B------:R-:W-:Y:S03]  /*33010*/  @P4 STG.E.U16 [R12.64], R14 ;  /* 0x0000000e0c004986 */ /* 0x000fe6000c101506 */
[----:B------:R-:W-:Y:S01]  /*33020*/  IMAD.WIDE R16, R0, 0x2, R2 ;  /* 0x0000000200107825 */ /* 0x000fe200078e0202 */
[----:B------:R-:W-:Y:S01]  /*33030*/  ISETP.LT.AND P4, PT, R27, c[0x0][0x178], !P2 ;  /* 0x00005e001b007a0c */ /* 0x000fe20005781270 */
[----:B--2---:R-:W-:Y:S04]  /*33040*/  @P5 STG.E.U16 [R8.64], R23 ;  /* 0x0000001708005986 */ /* 0x004fe8000c101506 */
[----:B------:R0:W-:Y:S01]  /*33050*/  @P0 STG.E.U16 [R24.64], R10 ;  /* 0x0000000a18000986 */ /* 0x0001e2000c101506 */
[----:B------:R-:W-:-:S03]  /*33060*/  ISETP.LT.AND P0, PT, R11, c[0x0][0x178], !P2 ;  /* 0x00005e000b007a0c */ /* 0x000fc60005701270 */
[----:B------:R1:W-:Y:S01]  /*33070*/  @P6 STG.E.U16 [R16.64], R22 ;  /* 0x0000001610006986 */ /* 0x0003e2000c101506 */
[----:B0-----:R-:W-:-:S03]  /*33080*/  PRMT R25, R14, 0x7632, R25 ;  /* 0x000076320e197816 */ /* 0x001fc60000000019 */
[----:B------:R-:W2:Y:S01]  /*33090*/  LDL.LU R14, [R1+0x1108] ;  /* 0x00110800010e7983 */ /* 0x000ea20000300800 */
[----:B-1----:R-:W-:-:S03]  /*330a0*/  IMAD.WIDE R16, R0, 0x2, R4 ;  /* 0x0000000200107825 */ /* 0x002fc600078e0204 */
[----:B------:R-:W2:Y:S04]  /*330b0*/  LDL.LU R27, [R1+0x108] ;  /* 0x00010800011b7983 */ /* 0x000ea80000300800 */
[----:B------:R0:W-:Y:S04]  /*330c0*/  @P0 STG.E.U16 [R16.64], R25 ;  /* 0x0000001910000986 */ /* 0x0001e8000c101506 */
[----:B0-----:R-:W2:Y:S01]  /*330d0*/  LDL.LU R25, [R1+0x10c4] ;  /* 0x0010c40001197983 */ /* 0x001ea20000300800 */
[----:B------:R-:W-:Y:S02]  /*330e0*/  ISETP.LT.AND P2, PT, R19, c[0x0][0x178], !P2 ;  /* 0x00005e0013007a0c */ /* 0x000fe40005741270 */
[----:B------:R-:W-:-:S02]  /*330f0*/  ISETP.LT.AND P6, PT, R29, c[0x0][0x178], !P3 ;  /* 0x00005e001d007a0c */ /* 0x000fc40005fc1270 */
[----:B------:R-:W-:Y:S01]  /*33100*/  ISETP.LT.AND P5, PT, R11, c[0x0][0x178], !P3 ;  /* 0x00005e000b007a0c */ /* 0x000fe20005fa1270 */
[C---:B------:R-:W-:Y:S01]  /*33110*/  IMAD.WIDE R12, R0.reuse, 0x2, R6 ;  /* 0x00000002000c7825 */ /* 0x040fe200078e0206 */
[----:B------:R-:W-:Y:S02]  /*33120*/  PRMT R9, R23, 0x7632, R9 ;  /* 0x0000763217097816 */ /* 0x000fe40000000009 */
[C---:B------:R-:W-:Y:S01]  /*33130*/  IADD3 R8, R0.reuse, c[0x0][0x198], RZ ;  /* 0x0000660000087a10 */ /* 0x040fe20007ffe0ff */
[----:B------:R-:W-:Y:S01]  /*33140*/  IMAD.WIDE R22, R0, 0x2, R20 ;  /* 0x0000000200167825 */ /* 0x000fe200078e0214 */
[----:B------:R-:W-:Y:S01]  /*33150*/  PRMT R10, R10, 0x7632, R10 ;  /* 0x000076320a0a7816 */ /* 0x000fe2000000000a */
[----:B------:R0:W-:Y:S02]  /*33160*/  @P4 STG.E.U16 [R12.64], R9 ;  /* 0x000000090c004986 */ /* 0x0001e4000c101506 */
[C---:B------:R-:W-:Y:S01]  /*33170*/  IMAD.WIDE R16, R8.reuse, 0x2, R2 ;  /* 0x0000000208107825 */ /* 0x040fe200078e0202 */
[----:B------:R-:W-:Y:S01]  /*33180*/  IADD3 R0, R15, 0x37, RZ ;  /* 0x000000370f007810 */ /* 0x000fe20007ffe0ff */
[----:B------:R1:W-:Y:S04]  /*33190*/  @P2 STG.E.U16 [R22.64], R10 ;  /* 0x0000000a16002986 */ /* 0x0003e8000c101506 */
[----:B---3--:R3:W-:Y:S01]  /*331a0*/  @P6 STG.E.U16 [R16.64], R26 ;  /* 0x0000001a10006986 */ /* 0x0087e2000c101506 */
[----:B0-----:R-:W-:Y:S01]  /*331b0*/  IMAD.WIDE R12, R8, 0x2, R4 ;  /* 0x00000002080c7825 */ /* 0x001fe200078e0204 */
[----:B------:R-:W-:-:S02]  /*331c0*/  ISETP.LT.AND P6, PT, R29, c[0x0][0x178], !P1 ;  /* 0x00005e001d007a0c */ /* 0x000fc40004fc1270 */
[----:B------:R-:W-:Y:S02]  /*331d0*/  ISETP.GE.AND P2, PT, R0, c[0x0][0x17c], PT ;  /* 0x00005f0000007a0c */ /* 0x000fe40003f46270 */
[----:B----4-:R0:W-:Y:S01]  /*331e0*/  @P5 STG.E.U16 [R12.64], R28 ;  /* 0x0000001c0c005986 */ /* 0x0101e2000c101506 */
[----:B------:R-:W-:Y:S02]  /*331f0*/  ISETP.LT.AND P5, PT, R11, c[0x0][0x178], !P1 ;  /* 0x00005e000b007a0c */ /* 0x000fe40004fa1270 */
[----:B------:R-:W-:Y:S01]  /*33200*/  IADD3 R0, R8, c[0x0][0x198], RZ ;  /* 0x0000660008007a10 */ /* 0x000fe20007ffe0ff */
[----:B------:R-:W4:Y:S01]  /*33210*/  LDL.LU R11, [R1+0x1104] ;  /* 0x00110400010b7983 */ /* 0x000f220000300800 */
[----:B------:R-:W-:Y:S02]  /*33220*/  IADD3 R24, R15, 0x36, RZ ;  /* 0x000000360f187810 */ /* 0x000fe40007ffe0ff */
[----:B-1----:R-:W-:Y:S01]  /*33230*/  PRMT R10, R26, 0x7632, R10 ;  /* 0x000076321a0a7816 */ /* 0x002fe2000000000a */
[----:B---3--:R-:W-:Y:S01]  /*33240*/  IMAD.WIDE R16, R0, 0x2, R2 ;  /* 0x0000000200107825 */ /* 0x008fe200078e0202 */
[----:B------:R-:W-:Y:S01]  /*33250*/  ISETP.GE.AND P0, PT, R24, c[0x0][0x17c], PT ;  /* 0x00005f0018007a0c */ /* 0x000fe20003f06270 */
[----:B------:R-:W3:Y:S02]  /*33260*/  LDL.LU R26, [R1+0x118] ;  /* 0x00011800011a7983 */ /* 0x000ee40000300800 */
[----:B0-----:R-:W-:Y:S01]  /*33270*/  IMAD.WIDE R12, R8, 0x2, R6 ;  /* 0x00000002080c7825 */ /* 0x001fe200078e0206 */
[----:B------:R-:W-:-:S02]  /*33280*/  PRMT R24, R28, 0x7632, R24 ;  /* 0x000076321c187816 */ /* 0x000fc40000000018 */
[----:B------:R-:W3:Y:S01]  /*33290*/  LDL.LU R28, [R1+0xf8] ;  /* 0x0000f800011c7983 */ /* 0x000ee20000300800 */
[----:B------:R-:W-:-:S04]  /*332a0*/  IMAD.WIDE R8, R8, 0x2, R20 ;  /* 0x0000000208087825 */ /* 0x000fc800078e0214 */
[----:B------:R-:W-:Y:S01]  /*332b0*/  IMAD.WIDE R22, R0, 0x2, R4 ;  /* 0x0000000200167825 */ /* 0x000fe200078e0204 */
[----:B--2---:R-:W-:Y:S02]  /*332c0*/  ISETP.LT.AND P4, PT, R25, c[0x0][0x178], !P3 ;  /* 0x00005e0019007a0c */ /* 0x004fe40005f81270 */
[----:B------:R-:W-:-:S11]  /*332d0*/  ISETP.LT.AND P3, PT, R19, c[0x0][0x178], !P3 ;  /* 0x00005e0013007a0c */ /* 0x000fd60005f61270 */
[----:B------:R-:W-:Y:S04]  /*332e0*/  @P4 STG.E.U16 [R12.64], R27 ;  /* 0x0000001b0c004986 */ /* 0x000fe8000c101506 */
[----:B------:R-:W-:Y:S04]  /*332f0*/  @P3 STG.E.U16 [R8.64], R14 ;  /* 0x0000000e08003986 */ /* 0x000fe8000c101506 */
[----:B------:R-:W-:Y:S04]  /*33300*/  @P6 STG.E.U16 [R16.64], R10 ;  /* 0x0000000a10006986 */ /* 0x000fe8000c101506 */
[----:B------:R0:W-:Y:S04]  /*33310*/  @P5 STG.E.U16 [R22.64], R24 ;  /* 0x0000001816005986 */ /* 0x0001e8000c101506 */
[----:B0-----:R-:W2:Y:S04]  /*33320*/  LDL.LU R23, [R1+0x228] ;  /* 0x0002280001177983 */ /* 0x001ea80000300800 */
[----:B------:R-:W2:Y:S01]  /*33330*/  LDL.LU R24, [R1+0x1058] ;  /* 0x0010580001187983 */ /* 0x000ea20000300800 */
[----:B------:R-:W-:-:S02]  /*33340*/  ISETP.LT.AND P3, PT, R25, c[0x0][0x178], !P1 ;  /* 0x00005e0019007a0c */ /* 0x000fc40004f61270 */
[----:B------:R-:W-:Y:S02]  /*33350*/  ISETP.LT.AND P1, PT, R19, c[0x0][0x178], !P1 ;  /* 0x00005e0013007a0c */ /* 0x000fe40004f21270 */
[----:B------:R-:W-:Y:S01]  /*33360*/  ISETP.LT.AND P6, PT, R29, c[0x0][0x178], !P0 ;  /* 0x00005e001d007a0c */ /* 0x000fe200047c1270 */
[----:B------:R-:W-:Y:S01]  /*33370*/  IMAD.WIDE R8, R0, 0x2, R6 ;  /* 0x0000000200087825 */ /* 0x000fe200078e0206 */
[----:B------:R-:W-:Y:S02]  /*33380*/  PRMT R16, R27, 0x7632, R16 ;  /* 0x000076321b107816 */ /* 0x000fe40000000010 */
[----:B------:R-:W-:Y:S01]  /*33390*/  PRMT R14, R14, 0x7632, R14 ;  /* 0x000076320e0e7816 */ /* 0x000fe2000000000e */
[C---:B------:R-:W-:Y:S01]  /*333a0*/  IMAD.WIDE R12, R0.reuse, 0x2, R20 ;  /* 0x00000002000c7825 */ /* 0x040fe200078e0214 */
[----:B------:R-:W-:Y:S01]  /*333b0*/  ISETP.LT.AND P4, PT, R25, c[0x0][0x178], !P0 ;  /* 0x00005e0019007a0c */ /* 0x000fe20004781270 */
[----:B------:R-:W4:Y:S01]  /*333c0*/  LDL.LU R27, [R1+0x1100] ;  /* 0x00110000011b7983 */ /* 0x000f220000300800 */
[----:B------:R-:W-:-:S02]  /*333d0*/  IADD3 R10, R0, c[0x0][0x198], RZ ;  /* 0x00006600000a7a10 */ /* 0x000fc40007ffe0ff */
[----:B------:R-:W-:Y:S01]  /*333e0*/  IADD3 R17, R15, 0x38, RZ ;  /* 0x000000380f117810 */ /* 0x000fe20007ffe0ff */
[----:B------:R0:W-:Y:S04]  /*333f0*/  @P3 STG.E.U16 [R8.64], R16 ;  /* 0x0000001008003986 */ /* 0x0001e8000c101506 */
[----:B------:R1:W-:Y:S01]  /*33400*/  @P1 STG.E.U16 [R12.64], R14 ;  /* 0x0000000e0c001986 */ /* 0x0003e2000c101506 */
[----:B------:R-:W-:Y:S01]  /*33410*/  ISETP.GE.AND P3, PT, R17, c[0x0][0x17c], PT ;  /* 0x00005f0011007a0c */ /* 0x000fe20003f66270 */
[----:B0-----:R-:W-:-:S04]  /*33420*/  IMAD.WIDE R8, R10, 0x2, R2 ;  /* 0x000000020a087825 */ /* 0x001fc800078e0202 */
[----:B-1----:R-:W-:-:S04]  /*33430*/  IMAD.WIDE R12, R10, 0x2, R4 ;  /* 0x000000020a0c7825 */ /* 0x002fc800078e0204 */
[C---:B------:R-:W-:Y:S01]  /*33440*/  IMAD.WIDE R16, R10.reuse, 0x2, R6 ;  /* 0x000000020a107825 */ /* 0x040fe200078e0206 */
[----:B------:R-:W-:Y:S02]  /*33450*/  IADD3 R14, R10, c[0x0][0x198], RZ ;  /* 0x000066000a0e7a10 */ /* 0x000fe40007ffe0ff */
[----:B------:R-:W-:-:S04]  /*33460*/  IADD3 R0, R15, 0x39, RZ ;  /* 0x000000390f007810 */ /* 0x000fc80007ffe0ff */
[----:B------:R-:W-:Y:S02]  /*33470*/  ISETP.GE.AND P1, PT, R0, c[0x0][0x17c], PT ;  /* 0x00005f0000007a0c */ /* 0x000fe40003f26270 */
[----:B---3--:R-:W-:Y:S02]  /*33480*/  PRMT R0, R26, 0x7632, R0 ;  /* 0x000076321a007816 */ /* 0x008fe40000000000 */
[----:B--2---:R-:W-:Y:S01]  /*33490*/  ISETP.LT.AND P5, PT, R24, c[0x0][0x178], !P0 ;  /* 0x00005e0018007a0c */ /* 0x004fe200047a1270 */
[----:B------:R0:W-:Y:S01]  /*334a0*/  @P6 STG.E.U16 [R8.64], R23 ;  /* 0x0000001708006986 */ /* 0x0001e2000c101506 */
[----:B------:R-:W-:Y:S02]  /*334b0*/  ISETP.LT.AND P0, PT, R19, c[0x0][0x178], !P0 ;  /* 0x00005e0013007a0c */ /* 0x000fe40004701270 */
[----:B------:R-:W-:-:S09]  /*334c0*/  ISETP.LT.AND P6, PT, R25, c[0x0][0x178], !P2 ;  /* 0x00005e0019007a0c */ /* 0x000fd200057c1270 */
[----:B------:R1:W-:Y:S01]  /*334d0*/  @P5 STG.E.U16 [R12.64], R26 ;  /* 0x0000001a0c005986 */ /* 0x0003e2000c101506 */
[----:B------:R-:W-:-:S03]  /*334e0*/  ISETP.LT.AND P5, PT, R29, c[0x0][0x178], !P2 ;  /* 0x00005e001d007a0c */ /* 0x000fc600057a1270 */
[----:B------:R2:W-:Y:S01]  /*334f0*/  @P4 STG.E.U16 [R16.64], R28 ;  /* 0x0000001c10004986 */ /* 0x0005e2000c101506 */
[----:B------:R-:W-:Y:S01]  /*33500*/  ISETP.LT.AND P4, PT, R24, c[0x0][0x178], !P2 ;  /* 0x00005e0018007a0c */ /* 0x000fe20005781270 */
[----:B0-----:R-:W-:Y:S01]  /*33510*/  IMAD.WIDE R8, R10, 0x2, R20 ;  /* 0x000000020a087825 */ /* 0x001fe200078e0214 */
[----:B------:R-:W-:Y:S02]  /*33520*/  ISETP.LT.AND P2, PT, R19, c[0x0][0x178], !P2 ;  /* 0x00005e0013007a0c */ /* 0x000fe40005741270 */
[----:B------:R-:W-:Y:S02]  /*33530*/  PRMT R22, R23, 0x7632, R22 ;  /* 0x0000763217167816 */ /* 0x000fe40000000016 */
[----:B------:R-:W-:Y:S01]  /*33540*/  IADD3 R10, R15, 0x3a, RZ ;  /* 0x0000003a0f0a7810 */ /* 0x000fe20007ffe0ff */
[C---:B-1----:R-:W-:Y:S01]  /*33550*/  IMAD.WIDE R12, R14.reuse, 0x2, R2 ;  /* 0x000000020e0c7825 */ /* 0x042fe200078e0202 */
[----:B------:R0:W-:Y:S03]  /*33560*/  @P0 STG.E.U16 [R8.64], R18 ;  /* 0x0000001208000986 */ /* 0x0001e6000c101506 */
[----:B--2---:R-:W-:Y:S01]  /*33570*/  IMAD.WIDE R16, R14, 0x2, R4 ;  /* 0x000000020e107825 */ /* 0x004fe200078e0204 */
[----:B------:R-:W-:Y:S01]  /*33580*/  ISETP.GE.AND P0, PT, R10, c[0x0][0x17c], PT ;  /* 0x00005f000a007a0c */ /* 0x000fe20003f06270 */
[----:B------:R1:W-:Y:S01]  /*33590*/  @P5 STG.E.U16 [R12.64], R22 ;  /* 0x000000160c005986 */ /* 0x0003e2000c101506 */
[----:B------:R-:W-:-:S03]  /*335a0*/  PRMT R10, R28, 0x7632, R10 ;  /* 0x000076321c0a7816 */ /* 0x000fc6000000000a */
[----:B------:R2:W-:Y:S01]  /*335b0*/  @P4 STG.E.U16 [R16.64], R0 ;  /* 0x0000000010004986 */ /* 0x0005e2000c101506 */
[----:B0-----:R-:W-:Y:S01]  /*335c0*/  IMAD.WIDE R8, R14, 0x2, R6 ;  /* 0x000000020e087825 */ /* 0x001fe200078e0206 */
[----:B------:R-:W-:-:S03]  /*335d0*/  PRMT R18, R18, 0x7632, R18 ;  /* 0x0000763212127816 */ /* 0x000fc60000000012 */
[----:B-1----:R-:W-:Y:S01]  /*335e0*/  IMAD.WIDE R12, R14, 0x2, R20 ;  /* 0x000000020e0c7825 */ /* 0x002fe200078e0214 */
[----:B------:R-:W3:Y:S04]  /*335f0*/  LDL.LU R22, [R1+0xac] ;  /* 0x0000ac0001167983 */ /* 0x000ee80000300800 */
[----:B--2---:R-:W2:Y:S04]  /*33600*/  LDL.LU R17, [R1+0xbc] ;  /* 0x0000bc0001117983 */ /* 0x004ea80000300800 */
[----:B------:R-:W3:Y:S04]  /*33610*/  LDL.LU R23, [R1+0x1fc] ;  /* 0x0001fc0001177983 */ /* 0x000ee80000300800 */
[----:B------:R-:W3:Y:S04]  /*33620*/  LDL.LU R28, [R1+0xec] ;  /* 0x0000ec00011c7983 */ /* 0x000ee80000300800 */
[----:B------:R-:W-:Y:S04]  /*33630*/  @P6 STG.E.U16 [R8.64], R10 ;  /* 0x0000000a08006986 */ /* 0x000fe8000c101506 */
[----:B------:R-:W3:Y:S04]  /*33640*/  LDL.LU R26, [R1+0xdc] ;  /* 0x0000dc00011a7983 */ /* 0x000ee80000300800 */
[----:B------:R0:W-:Y:S04]  /*33650*/  @P2 STG.E.U16 [R12.64], R18 ;  /* 0x000000120c002986 */ /* 0x0001e8000c101506 */
[----:B0-----:R-:W3:Y:S01]  /*33660*/  LDL.LU R18, [R1+0xcc] ;  /* 0x0000cc0001127983 */ /* 0x001ee20000300800 */
[----:B------:R-:W-:-:S02]  /*33670*/  ISETP.LT.AND P4, PT, R29, c[0x0][0x178], !P3 ;  /* 0x00005e001d007a0c */ /* 0x000fc40005f81270 */
[----:B------:R-:W-:Y:S02]  /*33680*/  ISETP.LT.AND P5, PT, R24, c[0x0][0x178], !P3 ;  /* 0x00005e0018007a0c */ /* 0x000fe40005fa1270 */
[----:B------:R-:W-:Y:S02]  /*33690*/  IADD3 R0, R14, c[0x0][0x198], RZ ;  /* 0x000066000e007a10 */ /* 0x000fe40007ffe0ff */
[----:B------:R-:W-:Y:S02]  /*336a0*/  ISETP.LT.AND P6, PT, R25, c[0x0][0x178], !P3 ;  /* 0x00005e0019007a0c */ /* 0x000fe40005fc1270 */
[----:B------:R-:W-:Y:S01]  /*336b0*/  ISETP.LT.AND P3, PT, R19, c[0x0][0x178], !P3 ;  /* 0x00005e0013007a0c */ /* 0x000fe20005f61270 */
[----:B------:R-:W-:-:S04]  /*336c0*/  IMAD.WIDE R8, R0, 0x2, R2 ;  /* 0x0000000200087825 */ /* 0x000fc800078e0202 */
[----:B------:R-:W-:Y:S01]  /*336d0*/  IMAD.WIDE R12, R0, 0x2, R4 ;  /* 0x00000002000c7825 */ /* 0x000fe200078e0204 */
[----:B------:R-:W-:-:S04]  /*336e0*/  IADD3 R10, R15, 0x3b, RZ ;  /* 0x0000003b0f0a7810 */ /* 0x000fc80007ffe0ff */
[----:B------:R-:W-:Y:S02]  /*336f0*/  ISETP.GE.AND P2, PT, R10, c[0x0][0x17c], PT ;  /* 0x00005f000a007a0c */ /* 0x000fe40003f46270 */
[----:B------:R-:W-:Y:S02]  /*33700*/  IADD3 R10, R15, 0x3c, RZ ;  /* 0x0000003c0f0a7810 */ /* 0x000fe40007ffe0ff */
[----:B--2---:R-:W-:Y:S01]  /*33710*/  PRMT R14, R17, 0x7632, R14 ;  /* 0x00007632110e7816 */ /* 0x004fe2000000000e */
[----:B---3--:R0:W-:Y:S04]  /*33720*/  @P4 STG.E.U16 [R8.64], R18 ;  /* 0x0000001208004986 */ /* 0x0081e8000c101506 */
[----:B------:R1:W-:Y:S01]  /*33730*/  @P5 STG.E.U16 [R12.64], R17 ;  /* 0x000000110c005986 */ /* 0x0003e2000c101506 */
[----:B------:R-:W-:Y:S01]  /*33740*/  ISETP.LT.AND P5, PT, R29, c[0x0][0x178], !P1 ;  /* 0x00005e001d007a0c */ /* 0x000fe20004fa1270 */
[----:B0-----:R-:W-:-:S04]  /*33750*/  IMAD.WIDE R8, R0, 0x2, R6 ;  /* 0x0000000200087825 */ /* 0x001fc800078e0206 */
[C---:B-1----:R-:W-:Y:S01]  /*33760*/  IMAD.WIDE R12, R0.reuse, 0x2, R20 ;  /* 0x00000002000c7825 */ /* 0x042fe200078e0214 */
[----:B------:R0:W-:Y:S01]  /*33770*/  @P6 STG.E.U16 [R8.64], R22 ;  /* 0x0000001608006986 */ /* 0x0001e2000c101506 */
[----:B------:R-:W-:Y:S02]  /*33780*/  IADD3 R0, R0, c[0x0][0x198], RZ ;  /* 0x0000660000007a10 */ /* 0x000fe40007ffe0ff */
[----:B------:R-:W-:Y:S01]  /*33790*/  ISETP.LT.AND P6, PT, R24, c[0x0][0x178], !P1 ;  /* 0x00005e0018007a0c */ /* 0x000fe20004fc1270 */
[----:B----4-:R1:W-:Y:S01]  /*337a0*/  @P3 STG.E.U16 [R12.64], R27 ;  /* 0x0000001b0c003986 */ /* 0x0103e2000c101506 */
[----:B------:R-:W-:Y:S02]  /*337b0*/  ISETP.LT.AND P3, PT, R25, c[0x0][0x178], !P1 ;  /* 0x00005e0019007a0c */ /* 0x000fe40004f61270 */
[----:B------:R-:W-:Y:S01]  /*337c0*/  PRMT R16, R18, 0x7632, R16 ;  /* 0x0000763212107816 */ /* 0x000fe20000000010 */
[----:B0-----:R-:W-:Y:S01]  /*337d0*/  IMAD.WIDE R8, R0, 0x2, R2 ;  /* 0x0000000200087825 */ /* 0x001fe200078e0202 */
[----:B------:R-:W-:-:S03]  /*337e0*/  ISETP.GE.AND P4, PT, R10, c[0x0][0x17c], PT ;  /* 0x00005f000a007a0c */ /* 0x000fc60003f86270 */
[----:B-1----:R-:W-:Y:S01]  /*337f0*/  IMAD.WIDE R12, R0, 0x2, R4 ;  /* 0x00000002000c7825 */ /* 0x002fe200078e0204 */
[----:B------:R-:W-:Y:S01]  /*33800*/  ISETP.LT.AND P1, PT, R19, c[0x0][0x178], !P1 ;  /* 0x00005e0013007a0c */ /* 0x000fe20004f21270 */
[----:B------:R0:W-:Y:S01]  /*33810*/  @P5 STG.E.U16 [R8.64], R16 ;  /* 0x0000001008005986 */ /* 0x0001e2000c101506 */
[----:B------:R-:W-:Y:S02]  /*33820*/  PRMT R10, R22, 0x7632, R10 ;  /* 0x00007632160a7816 */ /* 0x000fe4000000000a */
[----:B------:R-:W-:Y:S01]  /*33830*/  ISETP.LT.AND P5, PT, R29, c[0x0][0x178], !P0 ;  /* 0x00005e001d007a0c */ /* 0x000fe200047a1270 */
[----:B------:R1:W-:Y:S01]  /*33840*/  @P6 STG.E.U16 [R12.64], R14 ;  /* 0x0000000e0c006986 */ /* 0x0003e2000c101506 */
[----:B------:R-:W-:Y:S01]  /*33850*/  PRMT R27, R27, 0x7632, R27 ;  /* 0x000076321b1b7816 */ /* 0x000fe2000000001b */
[C---:B0-----:R-:W-:Y:S01]  /*33860*/  IMAD.WIDE R8, R0.reuse, 0x2, R6 ;  /* 0x0000000200087825 */ /* 0x041fe200078e0206 */
[----:B-1----:R-:W-:-:S04]  /*33870*/  IADD3 R14, R0, c[0x0][0x198], RZ ;  /* 0x00006600000e7a10 */ /* 0x002fc80007ffe0ff */
[----:B------:R0:W-:Y:S01]  /*33880*/  @P3 STG.E.U16 [R8.64], R10 ;  /* 0x0000000a08003986 */ /* 0x0001e2000c101506 */
[----:B------:R-:W-:Y:S01]  /*33890*/  ISETP.LT.AND P3, PT, R24, c[0x0][0x178], !P0 ;  /* 0x00005e0018007a0c */ /* 0x000fe20004761270 */
[----:B------:R-:W-:Y:S01]  /*338a0*/  IMAD.WIDE R12, R0, 0x2, R20 ;  /* 0x00000002000c7825 */ /* 0x000fe200078e0214 */
[----:B------:R-:W-:Y:S02]  /*338b0*/  ISETP.LT.AND P6, PT, R25, c[0x0][0x178], !P0 ;  /* 0x00005e0019007a0c */ /* 0x000fe400047c1270 */
[----:B------:R-:W-:Y:S02]  /*338c0*/  ISETP.LT.AND P0, PT, R19, c[0x0][0x178], !P0 ;  /* 0x00005e0013007a0c */ /* 0x000fe40004701270 */
[----:B------:R1:W-:Y:S01]  /*338d0*/  @P1 STG.E.U16 [R12.64], R27 ;  /* 0x0000001b0c001986 */ /* 0x0003e2000c101506 */
[----:B0-----:R-:W-:Y:S01]  /*338e0*/  IMAD.WIDE R8, R14, 0x2, R2 ;  /* 0x000000020e087825 */ /* 0x001fe200078e0202 */
[----:B------:R-:W-:-:S04]  /*338f0*/  IADD3 R0, R15, 0x3d, RZ ;  /* 0x0000003d0f007810 */ /* 0x000fc80007ffe0ff */
[----:B------:R0:W-:Y:S01]  /*33900*/  @P5 STG.E.U16 [R8.64], R23 ;  /* 0x0000001708005986 */ /* 0x0001e2000c101506 */
[----:B-1----:R-:W-:Y:S01]  /*33910*/  IMAD.WIDE R12, R14, 0x2, R6 ;  /* 0x000000020e0c7825 */ /* 0x002fe200078e0206 */
[----:B------:R-:W-:Y:S02]  /*33920*/  ISETP.GE.AND P1, PT, R0, c[0x0][0x17c], PT ;  /* 0x00005f0000007a0c */ /* 0x000fe40003f26270 */
[----:B------:R-:W-:Y:S01]  /*33930*/  PRMT R0, R28, 0x7632, R0 ;  /* 0x000076321c007816 */ /* 0x000fe20000000000 */
[----:B0-----:R-:W-:Y:S01]  /*33940*/  IMAD.WIDE R8, R14, 0x2, R4 ;  /* 0x000000020e087825 */ /* 0x001fe200078e0204 */
[----:B------:R-:W-:-:S04]  /*33950*/  IADD3 R18, R15, 0x3e, RZ ;  /* 0x0000003e0f127810 */ /* 0x000fc80007ffe0ff */
[----:B------:R0:W-:Y:S04]  /*33960*/  @P3 STG.E.U16 [R8.64], R28 ;  /* 0x0000001c08003986 */ /* 0x0001e8000c101506 */
[----:B------:R1:W-:Y:S01]  /*33970*/  @P6 STG.E.U16 [R12.64], R26 ;  /* 0x0000001a0c006986 */ /* 0x0003e2000c101506 */
[----:B------:R-:W-:-:S03]  /*33980*/  PRMT R10, R23, 0x7632, R10 ;  /* 0x00007632170a7816 */ /* 0x000fc6000000000a */
[----:B0-----:R-:W2:Y:S01]  /*33990*/  LDL.LU R28, [R1+0x21c] ;  /* 0x00021c00011c7983 */ /* 0x001ea20000300800 */
[----:B-1----:R-:W-:-:S03]  /*339a0*/  IMAD.WIDE R12, R14, 0x2, R20 ;  /* 0x000000020e0c7825 */ /* 0x002fc600078e0214 */
[----:B------:R-:W3:Y:S04]  /*339b0*/  LDL.LU R22, [R1+0x20c] ;  /* 0x00020c0001167983 */ /* 0x000ee80000300800 */
[----:B------:R0:W-:Y:S01]  /*339c0*/  @P0 STG.E.U16 [R12.64], R11 ;  /* 0x0000000b0c000986 */ /* 0x0001e2000c101506 */
[----:B------:R-:W-:Y:S02]  /*339d0*/  ISETP.GE.AND P0, PT, R18, c[0x0][0x17c], PT ;  /* 0x00005f0012007a0c */ /* 0x000fe40003f06270 */
[----:B------:R-:W-:Y:S01]  /*339e0*/  IADD3 R18, R15, 0x3f, RZ ;  /* 0x0000003f0f127810 */ /* 0x000fe20007ffe0ff */
[----:B------:R-:W4:Y:S04]  /*339f0*/  LDL.LU R23, [R1+0x10c] ;  /* 0x00010c0001177983 */ /* 0x000f280000300800 */
[----:B------:R-:W4:Y:S01]  /*33a00*/  LDL.LU R15, [R1+0x10fc] ;  /* 0x0010fc00010f7983 */ /* 0x000f220000300800 */
[----:B------:R-:W-:-:S03]  /*33a10*/  PRMT R9, R26, 0x7632, R9 ;  /* 0x000076321a097816 */ /* 0x000fc60000000009 */
[----:B------:R-:W4:Y:S01]  /*33a20*/  LDL.LU R26, [R1+0x22c] ;  /* 0x00022c00011a7983 */ /* 0x000f220000300800 */
[----:B------:R-:W-:Y:S02]  /*33a30*/  ISETP.LT.AND P5, PT, R29, c[0x0][0x178], !P2 ;  /* 0x00005e001d007a0c */ /* 0x000fe400057a1270 */
[----:B------:R-:W-:Y:S02]  /*33a40*/  IADD3 R8, R14, c[0x0][0x198], RZ ;  /* 0x000066000e087a10 */ /* 0x000fe40007ffe0ff */
[----:B------:R-:W-:Y:S02]  /*33a50*/  ISETP.LT.AND P6, PT, R24, c[0x0][0x178], !P2 ;  /* 0x00005e0018007a0c */ /* 0x000fe400057c1270 */
[----:B------:R-:W-:Y:S01]  /*33a60*/  ISETP.LT.AND P3, PT, R25, c[0x0][0x178], !P2 ;  /* 0x00005e0019007a0c */ /* 0x000fe20005761270 */
[C---:B------:R-:W-:Y:S01]  /*33a70*/  IMAD.WIDE R16, R8.reuse, 0x2, R2 ;  /* 0x0000000208107825 */ /* 0x040fe200078e0202 */
[----:B------:R-:W-:Y:S02]  /*33a80*/  ISETP.LT.AND P2, PT, R19, c[0x0][0x178], !P2 ;  /* 0x00005e0013007a0c */ /* 0x000fe40005741270 */
[----:B------:R-:W-:Y:S01]  /*33a90*/  PRMT R14, R11, 0x7632, R14 ;  /* 0x000076320b0e7816 */ /* 0x000fe2000000000e */
[----:B0-----:R-:W-:-:S02]  /*33aa0*/  IMAD.WIDE R12, R8, 0x2, R6 ;  /* 0x00000002080c7825 */ /* 0x001fc400078e0206 */
[----:B------:R0:W-:Y:S01]  /*33ab0*/  @P5 STG.E.U16 [R16.64], R10 ;  /* 0x0000000a10005986 */ /* 0x0001e2000c101506 */
[----:B------:R-:W-:Y:S01]  /*33ac0*/  ISETP.LT.AND P5, PT, R29, c[0x0][0x178], !P4 ;  /* 0x00005e001d007a0c */ /* 0x000fe200067a1270 */
[----:B0-----:R-:W-:-:S04]  /*33ad0*/  IMAD.WIDE R10, R8, 0x2, R4 ;  /* 0x00000002080a7825 */ /* 0x001fc800078e0204 */
[C---:B------:R-:W-:Y:S01]  /*33ae0*/  IMAD.WIDE R16, R8.reuse, 0x2, R20 ;  /* 0x0000000208107825 */ /* 0x040fe200078e0214 */
[----:B------:R0:W-:Y:S01]  /*33af0*/  @P6 STG.E.U16 [R10.64], R0 ;  /* 0x000000000a006986 */ /* 0x0001e2000c101506 */
[----:B------:R-:W-:-:S03]  /*33b00*/  IADD3 R8, R8, c[0x0][0x198], RZ ;  /* 0x0000660008087a10 */ /* 0x000fc60007ffe0ff */
[----:B------:R1:W-:Y:S04]  /*33b10*/  @P3 STG.E.U16 [R12.64], R9 ;  /* 0x000000090c003986 */ /* 0x0003e8000c101506 */
[----:B------:R1:W-:Y:S01]  /*33b20*/  @P2 STG.E.U16 [R16.64], R14 ;  /* 0x0000000e10002986 */ /* 0x0003e2000c101506 */
[----:B------:R-:W-:Y:S02]  /*33b30*/  ISETP.LT.AND P2, PT, R24, c[0x0][0x178], !P4 ;  /* 0x00005e0018007a0c */ /* 0x000fe40006741270 */
[----:B------:R-:W-:Y:S01]  /*33b40*/  ISETP.LT.AND P3, PT, R25, c[0x0][0x178], !P4 ;  /* 0x00005e0019007a0c */ /* 0x000fe20006761270 */
[C---:B0-----:R-:W-:Y:S01]  /*33b50*/  IMAD.WIDE R10, R8.reuse, 0x2, R2 ;  /* 0x00000002080a7825 */ /* 0x041fe200078e0202 */
[----:B------:R-:W-:Y:S02]  /*33b60*/  ISETP.LT.AND P4, PT, R19, c[0x0][0x178], !P4 ;  /* 0x00005e0013007a0c */ /* 0x000fe40006781270 */
[----:B------:R-:W-:Y:S01]  /*33b70*/  ISETP.LT.AND P6, PT, R29, c[0x0][0x178], !P1 ;  /* 0x00005e001d007a0c */ /* 0x000fe20004fc1270 */
[C---:B-1----:R-:W-:Y:S01]  /*33b80*/  IMAD.WIDE R12, R8.reuse, 0x2, R4 ;  /* 0x00000002080c7825 */ /* 0x042fe200078e0204 */
[----:B------:R-:W-:-:S05]  /*33b90*/  IADD3 R0, R8, c[0x0][0x198], RZ ;  /* 0x0000660008007a10 */ /* 0x000fca0007ffe0ff */
[----:B------:R-:W-:Y:S01]  /*33ba0*/  IMAD.WIDE R16, R0, 0x2, R2 ;  /* 0x0000000200107825 */ /* 0x000fe200078e0202 */
[----:B--2---:R0:W-:Y:S01]  /*33bb0*/  @P5 STG.E.U16 [R10.64], R28 ;  /* 0x0000001c0a005986 */ /* 0x0041e2000c101506 */
[----:B------:R-:W-:-:S03]  /*33bc0*/  PRMT R14, R28, 0x7632, R14 ;  /* 0x000076321c0e7816 */ /* 0x000fc6000000000e */
[----:B---3--:R1:W-:Y:S01]  /*33bd0*/  @P2 STG.E.U16 [R12.64], R22 ;  /* 0x000000160c002986 */ /* 0x0083e2000c101506 */
[----:B------:R-:W-:Y:S01]  /*33be0*/  ISETP.LT.AND P2, PT, R24, c[0x0][0x178], !P1 ;  /* 0x00005e0018007a0c */ /* 0x000fe20004f41270 */
[----:B0-----:R-:W-:Y:S01]  /*33bf0*/  IMAD.WIDE R10, R8, 0x2, R6 ;  /* 0x00000002080a7825 */ /* 0x001fe200078e0206 */
[----:B------:R-:W-:Y:S01]  /*33c00*/  ISETP.GE.AND P5, PT, R18, c[0x0][0x17c], PT ;  /* 0x00005f0012007a0c */ /* 0x000fe20003fa6270 */
[----:B------:R-:W2:Y:S02]  /*33c10*/  LDL.LU R28, [R1+0x11c] ;  /* 0x00011c00011c7983 */ /* 0x000ea40000300800 */
[----:B------:R-:W-:Y:S02]  /*33c20*/  IMAD.WIDE R8, R8, 0x2, R20 ;  /* 0x0000000208087825 */ /* 0x000fe400078e0214 */
[----:B----4-:R-:W-:Y:S04]  /*33c30*/  @P3 STG.E.U16 [R10.64], R23 ;  /* 0x000000170a003986 */ /* 0x010fe8000c101506 */
[----:B------:R0:W-:Y:S01]  /*33c40*/  @P4 STG.E.U16 [R8.64], R15 ;  /* 0x0000000f08004986 */ /* 0x0001e2000c101506 */
[----:B------:R-:W-:-:S03]  /*33c50*/  ISETP.LT.AND P3, PT, R29, c[0x0][0x178], !P0 ;  /* 0x00005e001d007a0c */ /* 0x000fc60004761270 */
[----:B------:R3:W-:Y:S01]  /*33c60*/  @P6 STG.E.U16 [R16.64], R14 ;  /* 0x0000000e10006986 */ /* 0x0007e2000c101506 */
[----:B------:R-:W-:Y:S02]  /*33c70*/  ISETP.LT.AND P6, PT, R25, c[0x0][0x178], !P1 ;  /* 0x00005e0019007a0c */ /* 0x000fe40004fc1270 */
[----:B------:R-:W-:Y:S02]  /*33c80*/  ISETP.LT.AND P1, PT, R19, c[0x0][0x178], !P1 ;  /* 0x00005e0013007a0c */ /* 0x000fe40004f21270 */
[----:B-1----:R-:W-:Y:S01]  /*33c90*/  PRMT R13, R22, 0x7632, R13 ;  /* 0x00007632160d7816 */ /* 0x002fe2000000000d */
[C---:B0-----:R-:W-:Y:S01]  /*33ca0*/  IMAD.WIDE R8, R0.reuse, 0x2, R4 ;  /* 0x0000000200087825 */ /* 0x041fe200078e0204 */
[----:B---3--:R-:W-:Y:S02]  /*33cb0*/  PRMT R17, R23, 0x7632, R17 ;  /* 0x0000763217117816 */ /* 0x008fe40000000011 */
[C---:B------:R-:W-:Y:S01]  /*33cc0*/  IADD3 R23, R0.reuse, c[0x0][0x198], RZ ;  /* 0x0000660000177a10 */ /* 0x040fe20007ffe0ff */
[----:B------:R-:W-:Y:S01]  /*33cd0*/  IMAD.WIDE R10, R0, 0x2, R6 ;  /* 0x00000002000a7825 */ /* 0x000fe200078e0206 */
[----:B------:R0:W-:Y:S01]  /*33ce0*/  @P2 STG.E.U16 [R8.64], R13 ;  /* 0x0000000d08002986 */ /* 0x0001e2000c101506 */
[----:B------:R-:W-:-:S02]  /*33cf0*/  PRMT R18, R15, 0x7632, R18 ;  /* 0x000076320f127816 */ /* 0x000fc40000000012 */
[----:B------:R-:W-:Y:S01]  /*33d00*/  IMAD.WIDE R14, R23, 0x2, R2 ;  /* 0x00000002170e7825 */ /* 0x000fe200078e0202 */
[----:B------:R1:W-:Y:S01]  /*33d10*/  @P6 STG.E.U16 [R10.64], R17 ;  /* 0x000000110a006986 */ /* 0x0003e2000c101506 */
[----:B------:R-:W-:Y:S02]  /*33d20*/  ISETP.LT.AND P4, PT, R29, c[0x0][0x178], !P5 ;  /* 0x00005e001d007a0c */ /* 0x000fe40006f81270 */
[----:B0-----:R-:W-:Y:S01]  /*33d30*/  IMAD.WIDE R12, R0, 0x2, R20 ;  /* 0x00000002000c7825 */ /* 0x001fe200078e0214 */
[----:B------:R-:W3:Y:S01]  /*33d40*/  LDL.LU R29, [R1+0xfc] ;  /* 0x0000fc00011d7983 */ /* 0x000ee20000300800 */
[----:B------:R-:W-:-:S03]  /*33d50*/  ISETP.LT.AND P2, PT, R24, c[0x0][0x178], !P0 ;  /* 0x00005e0018007a0c */ /* 0x000fc60004741270 */
[----:B------:R2:W-:Y:S01]  /*33d60*/  @P1 STG.E.U16 [R12.64], R18 ;  /* 0x000000120c001986 */ /* 0x0005e2000c101506 */
[----:B------:R-:W-:Y:S02]  /*33d70*/  ISETP.LT.AND P6, PT, R24, c[0x0][0x178], !P5 ;  /* 0x00005e0018007a0c */ /* 0x000fe40006fc1270 */
[C---:B------:R-:W-:Y:S01]  /*33d80*/  ISETP.LT.AND P1, PT, R25.reuse, c[0x0][0x178], !P5 ;  /* 0x00005e0019007a0c */ /* 0x040fe20006f21270 */
[----:B------:R0:W-:Y:S01]  /*33d90*/  @P3 STG.E.U16 [R14.64], R26 ;  /* 0x0000001a0e003986 */ /* 0x0001e2000c101506 */
[----:B------:R-:W-:Y:S02]  /*33da0*/  ISETP.LT.AND P3, PT, R25, c[0x0][0x178], !P0 ;  /* 0x00005e0019007a0c */ /* 0x000fe40004761270 */
[C---:B------:R-:W-:Y:S02]  /*33db0*/  ISETP.LT.AND P0, PT, R19.reuse, c[0x0][0x178], !P0 ;  /* 0x00005e0013007a0c */ /* 0x040fe40004701270 */
[----:B------:R-:W-:Y:S02]  /*33dc0*/  ISETP.LT.AND P5, PT, R19, c[0x0][0x178], !P5 ;  /* 0x00005e0013007a0c */ /* 0x000fe40006fa1270 */
[----:B------:R-:W4:Y:S01]  /*33dd0*/  LDL.LU R19, [R1+0x10f8] ;  /* 0x0010f80001137983 */ /* 0x000f220000300800 */
[C---:B------:R-:W-:Y:S01]  /*33de0*/  IADD3 R25, R23.reuse, c[0x0][0x198], RZ ;  /* 0x0000660017197a10 */ /* 0x040fe20007ffe0ff */
[----:B-1----:R-:W-:Y:S01]  /*33df0*/  IMAD.WIDE R16, R23, 0x2, R4 ;  /* 0x0000000217107825 */ /* 0x002fe200078e0204 */
[----:B------:R-:W-:-:S03]  /*33e00*/  PRMT R0, R26, 0x7632, R0 ;  /* 0x000076321a007816 */ /* 0x000fc60000000000 */
[----:B------:R-:W-:-:S04]  /*33e10*/  IMAD.WIDE R8, R23, 0x2, R6 ;  /* 0x0000000217087825 */ /* 0x000fc800078e0206 */
[----:B------:R-:W-:-:S04]  /*33e20*/  IMAD.WIDE R10, R23, 0x2, R20 ;  /* 0x00000002170a7825 */ /* 0x000fc800078e0214 */
[----:B------:R-:W-:-:S04]  /*33e30*/  IMAD.WIDE R2, R25, 0x2, R2 ;  /* 0x0000000219027825 */ /* 0x000fc800078e0202 */
[----:B------:R-:W-:-:S04]  /*33e40*/  IMAD.WIDE R4, R25, 0x2, R4 ;  /* 0x0000000219047825 */ /* 0x000fc800078e0204 */
[----:B------:R-:W-:-:S04]  /*33e50*/  IMAD.WIDE R6, R25, 0x2, R6 ;  /* 0x0000000219067825 */ /* 0x000fc800078e0206 */
[----:B------:R-:W-:Y:S01]  /*33e60*/  IMAD.WIDE R20, R25, 0x2, R20 ;  /* 0x0000000219147825 */ /* 0x000fe200078e0214 */
[----:B--2---:R-:W-:Y:S01]  /*33e70*/  PRMT R12, R28, 0x7632, R12 ;  /* 0x000076321c0c7816 */ /* 0x004fe2000000000c */
[----:B------:R0:W-:Y:S01]  /*33e80*/  @P2 STG.E.U16 [R16.64], R28 ;  /* 0x0000001c10002986 */ /* 0x0001e2000c101506 */
[----:B---3--:R-:W-:-:S03]  /*33e90*/  PRMT R13, R29, 0x7632, R13 ;  /* 0x000076321d0d7816 */ /* 0x008fc6000000000d */
[----:B------:R0:W-:Y:S04]  /*33ea0*/  @P3 STG.E.U16 [R8.64], R29 ;  /* 0x0000001d08003986 */ /* 0x0001e8000c101506 */
[----:B----4-:R0:W-:Y:S04]  /*33eb0*/  @P0 STG.E.U16 [R10.64], R19 ;  /* 0x000000130a000986 */ /* 0x0101e8000c101506 */
[----:B------:R0:W-:Y:S04]  /*33ec0*/  @P4 STG.E.U16 [R2.64], R0 ;  /* 0x0000000002004986 */ /* 0x0001e8000c101506 */
[----:B------:R0:W-:Y:S04]  /*33ed0*/  @P6 STG.E.U16 [R4.64], R12 ;  /* 0x0000000c04006986 */ /* 0x0001e8000c101506 */
[----:B------:R0:W-:Y:S01]  /*33ee0*/  @P1 STG.E.U16 [R6.64], R13 ;  /* 0x0000000d06001986 */ /* 0x0001e2000c101506 */
[----:B------:R-:W-:Y:S05]  /*33ef0*/  @!P5 EXIT ;  /* 0x000000000000d94d */ /* 0x000fea0003800000 */
[----:B0-----:R-:W-:-:S05]  /*33f00*/  PRMT R10, R19, 0x7632, R10 ;  /* 0x00007632130a7816 */ /* 0x001fca000000000a */
[----:B------:R-:W-:Y:S01]  /*33f10*/  STG.E.U16 [R20.64], R10 ;  /* 0x0000000a14007986 */ /* 0x000fe2000c101506 */
[----:B------:R-:W-:Y:S05]  /*33f20*/  EXIT ;  /* 0x000000000000794d */ /* 0x000fea0003800000 */
.L_x_3:
[----:B------:R-:W-:-:S00]  /*33f30*/  BRA `(.L_x_3) ;  /* 0xfffffff000007947 */ /* 0x000fc0000383ffff */
[----:B------:R-:W-:-:S00]  /*33f40*/  NOP ;  /* 0x0000000000007918 */ /* 0x000fc00000000000 */
        /* <DEDUP_REMOVED lines=11> */
.L_x_4:


//--------------------- .nv.shared.matmul_kernel  --------------------------
	.section	.nv.shared.matmul_kernel,"aw",@nobits
	.sectionflags	@""
	.align	16
